// auto-generated by cutlass_sweep.fmha — config: {"arch": "sm_90", "direction": "fwd", "dtype": "fp16", "head_dim": 64, "mask": "causal", "schedule": "tma", "tile_kv": 256, "tile_q": 64}
#include "cutlass/cutlass.h"
#include "cute/tensor.hpp"
#include "cutlass/device_kernel.h"
#include "cutlass/kernel_hardware_info.h"
#include "88_hopper_fmha/collective/fmha_fusion.hpp"
#include "88_hopper_fmha/kernel/fmha_kernel_builder.hpp"

using namespace cute;
using Element = cutlass::half_t;
using TileShape = Shape<_64, _256, _64>;
using StrideQ = cute::tuple<int, _1, cute::tuple<int, int>>;
using StrideK = cute::tuple<int, _1, cute::tuple<int, int>>;
using StrideV = cute::tuple<int, cute::_1, cute::tuple<int, int>>;

using Kernel = typename cutlass::fmha::kernel::FmhaBuilder<
    Element, float, float,
    TileShape, StrideQ, StrideK, StrideV,
    cutlass::fmha::collective::CausalFusion,
    cutlass::gemm::KernelTma
  >::Kernel;

auto* _anchor = &cutlass::device_kernel<Kernel>;


// ===== COMPILED SASS (sm_90a) =====

	.target	sm_90a

	.elftype	@"ET_EXEC"


//--------------------- .note.nv.tkinfo           --------------------------
	.section	.note.nv.tkinfo,"",@"SHT_NOTE"
	.sectionflags	@"SHF_NOTE_NV_TKINFO"
	.tkinfo
        /*0018*/ 	.word	0x00000002
        /*0030*/ 	.string	""
        /*0030*/ 	.string	"ptxas"
        /*0030*/ 	.string	"Cuda compilation tools, release 13.0, V13.0.88"
        /*0030*/ 	.string	"Build cuda_13.0.r13.0/compiler.36424714_0"
        /*0030*/ 	.string	"-arch sm_90a -m 64 "



//--------------------- .note.nv.cuinfo           --------------------------
	.section	.note.nv.cuinfo,"",@"SHT_NOTE"
	.sectionflags	@"SHF_NOTE_NV_CUINFO"
        /*0018*/ 	.short	0x0002
        /*001a*/ 	.short	0x005a
        /*001c*/ 	.short	0x0082
	.zero		2


//--------------------- .nv.info                  --------------------------
	.section	.nv.info,"",@"SHT_CUDA_INFO"
	.align	4


	//----- nvinfo : EIATTR_REGCOUNT
	.align		4
        /*0000*/ 	.byte	0x04, 0x2f
        /*0002*/ 	.short	(.L_15 - .L_14)
	.align		4
.L_14:
        /*0004*/ 	.word	index@(_ZN7cutlass13device_kernelINS_4fmha6kernel13FmhaKernelTmaINS1_10collective15FmhaMainloopTmaINS_6half_tEfN4cute5tupleIJNS7_1CILi64EEENS9_ILi256EEESA_EEENS4_12CausalFusionEJEEENS4_15FmhaFwdEpilogueIS6_fNS8_IJSA_SA_SB_EEEEEJEEEEEvNT_6ParamsE)
        /*0008*/ 	.word	0x000000ec


	//----- nvinfo : EIATTR_FRAME_SIZE
	.align		4
.L_15:
        /*000c*/ 	.byte	0x04, 0x11
        /*000e*/ 	.short	(.L_17 - .L_16)
	.align		4
.L_16:
        /*0010*/ 	.word	index@($__internal_0_$__cuda_sm20_rcp_rn_f32_slowpath)
        /*0014*/ 	.word	0x00000000


	//----- nvinfo : EIATTR_FRAME_SIZE
	.align		4
.L_17:
        /*0018*/ 	.byte	0x04, 0x11
        /*001a*/ 	.short	(.L_19 - .L_18)
	.align		4
.L_18:
        /*001c*/ 	.word	index@(_ZN7cutlass13device_kernelINS_4fmha6kernel13FmhaKernelTmaINS1_10collective15FmhaMainloopTmaINS_6half_tEfN4cute5tupleIJNS7_1CILi64EEENS9_ILi256EEESA_EEENS4_12CausalFusionEJEEENS4_15FmhaFwdEpilogueIS6_fNS8_IJSA_SA_SB_EEEEEJEEEEEvNT_6ParamsE)
        /*0020*/ 	.word	0x00000000


	//----- nvinfo : EIATTR_MIN_STACK_SIZE
	.align		4
.L_19:
        /*0024*/ 	.byte	0x04, 0x12
        /*0026*/ 	.short	(.L_21 - .L_20)
	.align		4
.L_20:
        /*0028*/ 	.word	index@(_ZN7cutlass13device_kernelINS_4fmha6kernel13FmhaKernelTmaINS1_10collective15FmhaMainloopTmaINS_6half_tEfN4cute5tupleIJNS7_1CILi64EEENS9_ILi256EEESA_EEENS4_12CausalFusionEJEEENS4_15FmhaFwdEpilogueIS6_fNS8_IJSA_SA_SB_EEEEEJEEEEEvNT_6ParamsE)
        /*002c*/ 	.word	0x00000000
.L_21:


//--------------------- .nv.compat                --------------------------
	.section	.nv.compat,"",@"SHT_CUDA_COMPAT_INFO"
	.align	4
        /*0000*/ 	.byte	0x02, 0x09, 0x01, 0x00, 0x02, 0x02, 0x04, 0x00, 0x02, 0x05, 0x05, 0x00, 0x03, 0x07, 0x01, 0x01
        /*0010*/ 	.byte	0x02, 0x03, 0x01, 0x00, 0x02, 0x06, 0x01, 0x00, 0x04, 0x0b, 0x08, 0x00, 0x00, 0x00, 0x00, 0x00
        /*0020*/ 	.byte	0x00, 0x00, 0x00, 0x00


//--------------------- .nv.info._ZN7cutlass13device_kernelINS_4fmha6kernel13FmhaKernelTmaINS1_10collective15FmhaMainloopTmaINS_6half_tEfN4cute5tupleIJNS7_1CILi64EEENS9_ILi256EEESA_EEENS4_12CausalFusionEJEEENS4_15FmhaFwdEpilogueIS6_fNS8_IJSA_SA_SB_EEEEEJEEEEEvNT_6ParamsE --------------------------
	.section	.nv.info._ZN7cutlass13device_kernelINS_4fmha6kernel13FmhaKernelTmaINS1_10collective15FmhaMainloopTmaINS_6half_tEfN4cute5tupleIJNS7_1CILi64EEENS9_ILi256EEESA_EEENS4_12CausalFusionEJEEENS4_15FmhaFwdEpilogueIS6_fNS8_IJSA_SA_SB_EEEEEJEEEEEvNT_6ParamsE,"",@"SHT_CUDA_INFO"
	.sectionflags	@""
	.align	4


	//----- nvinfo : EIATTR_CUDA_API_VERSION
	.align		4
        /*0000*/ 	.byte	0x04, 0x37
        /*0002*/ 	.short	(.L_23 - .L_22)
.L_22:
        /*0004*/ 	.word	0x00000082


	//----- nvinfo : EIATTR_KPARAM_INFO
	.align		4
.L_23:
        /*0008*/ 	.byte	0x04, 0x17
        /*000a*/ 	.short	(.L_25 - .L_24)
.L_24:
        /*000c*/ 	.word	0x00000000
        /*0010*/ 	.short	0x0000
        /*0012*/ 	.short	0x0070
        /*0014*/ 	.byte	0x00, 0xf0, 0x01, 0x20


	//----- nvinfo : EIATTR_SPARSE_MMA_MASK
	.align		4
.L_25:
        /*0018*/ 	.byte	0x03, 0x50
        /*001a*/ 	.short	0x0000


	//----- nvinfo : EIATTR_MAXREG_COUNT
	.align		4
        /*001c*/ 	.byte	0x03, 0x1b
        /*001e*/ 	.short	0x00ff


	//----- nvinfo : EIATTR_NUM_BARRIERS
	.align		4
        /*0020*/ 	.byte	0x02, 0x4c
        /*0022*/ 	.byte	0x02
	.zero		1


	//----- nvinfo : EIATTR_EXTERNS
	.align		4
        /*0024*/ 	.byte	0x04, 0x0f
        /*0026*/ 	.short	(.L_27 - .L_26)


	//   ....[0]....
	.align		4
.L_26:
        /*0028*/ 	.word	index@(__assertfail)


	//----- nvinfo : EIATTR_MERCURY_ISA_VERSION
	.align		4
.L_27:
        /*002c*/ 	.byte	0x03, 0x5f
        /*002e*/ 	.short	0x0101


	//----- nvinfo : EIATTR_COOP_GROUP_MASK_REGIDS
	.align		4
        /*0030*/ 	.byte	0x04, 0x29
        /*0032*/ 	.short	(.L_29 - .L_28)


	//   ....[0]....
.L_28:
        /*0034*/ 	.word	0xffffffff


	//   ....[1]....
        /*0038*/ 	.word	0xffffffff


	//   ....[2]....
        /*003c*/ 	.word	0xffffffff


	//   ....[3]....
        /*0040*/ 	.word	0xffffffff


	//   ....[4]....
        /*0044*/ 	.word	0xffffffff


	//   ....[5]....
        /*0048*/ 	.word	0xffffffff


	//   ....[6]....
        /*004c*/ 	.word	0xffffffff


	//   ....[7]....
        /*0050*/ 	.word	0xffffffff


	//   ....[8]....
        /*0054*/ 	.word	0xffffffff


	//   ....[9]....
        /*0058*/ 	.word	0xffffffff


	//   ....[10]....
        /*005c*/ 	.word	0xffffffff


	//   ....[11]....
        /*0060*/ 	.word	0xffffffff


	//   ....[12]....
        /*0064*/ 	.word	0xffffffff


	//   ....[13]....
        /*0068*/ 	.word	0xffffffff


	//   ....[14]....
        /*006c*/ 	.word	0xffffffff


	//   ....[15]....
        /*0070*/ 	.word	0xffffffff


	//   ....[16]....
        /*0074*/ 	.word	0xffffffff


	//   ....[17]....
        /*0078*/ 	.word	0xffffffff


	//   ....[18]....
        /*007c*/ 	.word	0xffffffff


	//   ....[19]....
        /*0080*/ 	.word	0xffffffff


	//   ....[20]....
        /*0084*/ 	.word	0xffffffff


	//----- nvinfo : EIATTR_COOP_GROUP_INSTR_OFFSETS
	.align		4
.L_29:
        /*0088*/ 	.byte	0x04, 0x28
        /*008a*/ 	.short	(.L_31 - .L_30)


	//   ....[0]....
.L_30:
        /*008c*/ 	.word	0x00000050


	//   ....[1]....
        /*0090*/ 	.word	0x00000140


	//   ....[2]....
        /*0094*/ 	.word	0x00000270


	//   ....[3]....
        /*0098*/ 	.word	0x00000410


	//   ....[4]....
        /*009c*/ 	.word	0x00000580


	//   ....[5]....
        /*00a0*/ 	.word	0x00002e00


	//   ....[6]....
        /*00a4*/ 	.word	0x00002f10


	//   ....[7]....
        /*00a8*/ 	.word	0x00002f90


	//   ....[8]....
        /*00ac*/ 	.word	0x00003050


	//   ....[9]....
        /*00b0*/ 	.word	0x00007ec0


	//   ....[10]....
        /*00b4*/ 	.word	0x00007ed0


	//   ....[11]....
        /*00b8*/ 	.word	0x00007f00


	//   ....[12]....
        /*00bc*/ 	.word	0x00007f10


	//   ....[13]....
        /*00c0*/ 	.word	0x0000e220


	//   ....[14]....
        /*00c4*/ 	.word	0x0000e230


	//   ....[15]....
        /*00c8*/ 	.word	0x0000e260


	//   ....[16]....
        /*00cc*/ 	.word	0x0000e270


	//   ....[17]....
        /*00d0*/ 	.word	0x000125b0


	//   ....[18]....
        /*00d4*/ 	.word	0x000125f0


	//   ....[19]....
        /*00d8*/ 	.word	0x00012630


	//   ....[20]....
        /*00dc*/ 	.word	0x00012650


	//----- nvinfo : EIATTR_SYSCALL_OFFSETS
	.align		4
.L_31:
        /*00e0*/ 	.byte	0x04, 0x46
        /*00e2*/ 	.short	(.L_33 - .L_32)


	//   ....[0]....
.L_32:
        /*00e4*/ 	.word	0x00012f90


	//   ....[1]....
        /*00e8*/ 	.word	0x000130b0


	//----- nvinfo : EIATTR_MBARRIER_INSTR_OFFSETS
	.align		4
.L_33:
        /*00ec*/ 	.byte	0x04, 0x39
        /*00ee*/ 	.short	(.L_35 - .L_34)


	//   ....[0]....
.L_34:
        /*00f0*/ 	.word	0x00000240
        /*00f4*/ 	.word	0x000000ff
        /*00f8*/ 	.word	0x00022040
        /*00fc*/ 	.short	0x0100
        /*00fe*/ 	.byte	0x08
	.zero		1


	//   ....[1]....
        /*0100*/ 	.word	0x00000250
        /*0104*/ 	.word	0x000000ff
        /*0108*/ 	.word	0x00022048
        /*010c*/ 	.short	0x0100
        /*010e*/ 	.byte	0x08
	.zero		1


	//   ....[2]....
        /*0110*/ 	.word	0x00000380
        /*0114*/ 	.word	0x000000ff
        /*0118*/ 	.word	0x00022000
        /*011c*/ 	.short	0x0100
        /*011e*/ 	.byte	0x08
	.zero		1


	//   ....[3]....
        /*0120*/ 	.word	0x00000390
        /*0124*/ 	.word	0x000000ff
        /*0128*/ 	.word	0x00022020
        /*012c*/ 	.short	0x0100
        /*012e*/ 	.byte	0x08
	.zero		1


	//   ....[4]....
        /*0130*/ 	.word	0x000003a0
        /*0134*/ 	.word	0x000000ff
        /*0138*/ 	.word	0x00022008
        /*013c*/ 	.short	0x0100
        /*013e*/ 	.byte	0x08
	.zero		1


	//   ....[5]....
        /*0140*/ 	.word	0x000003b0
        /*0144*/ 	.word	0x000000ff
        /*0148*/ 	.word	0x00022028
        /*014c*/ 	.short	0x0100
        /*014e*/ 	.byte	0x08
	.zero		1


	//   ....[6]....
        /*0150*/ 	.word	0x000003c0
        /*0154*/ 	.word	0x000000ff
        /*0158*/ 	.word	0x00022010
        /*015c*/ 	.short	0x0100
        /*015e*/ 	.byte	0x08
	.zero		1


	//   ....[7]....
        /*0160*/ 	.word	0x000003d0
        /*0164*/ 	.word	0x000000ff
        /*0168*/ 	.word	0x00022030
        /*016c*/ 	.short	0x0100
        /*016e*/ 	.byte	0x08
	.zero		1


	//   ....[8]....
        /*0170*/ 	.word	0x000003e0
        /*0174*/ 	.word	0x000000ff
        /*0178*/ 	.word	0x00022018
        /*017c*/ 	.short	0x0100
        /*017e*/ 	.byte	0x08
	.zero		1


	//   ....[9]....
        /*0180*/ 	.word	0x000003f0
        /*0184*/ 	.word	0x000000ff
        /*0188*/ 	.word	0x00022038
        /*018c*/ 	.short	0x0100
        /*018e*/ 	.byte	0x08
	.zero		1


	//   ....[10]....
        /*0190*/ 	.word	0x00000520
        /*0194*/ 	.word	0x000000ff
        /*0198*/ 	.word	0x00022050
        /*019c*/ 	.short	0x0100
        /*019e*/ 	.byte	0x08
	.zero		1


	//   ....[11]....
        /*01a0*/ 	.word	0x00000530
        /*01a4*/ 	.word	0x000000ff
        /*01a8*/ 	.word	0x00022060
        /*01ac*/ 	.short	0x0100
        /*01ae*/ 	.byte	0x08
	.zero		1


	//   ....[12]....
        /*01b0*/ 	.word	0x00000540
        /*01b4*/ 	.word	0x000000ff
        /*01b8*/ 	.word	0x00022058
        /*01bc*/ 	.short	0x0100
        /*01be*/ 	.byte	0x08
	.zero		1


	//   ....[13]....
        /*01c0*/ 	.word	0x00000550
        /*01c4*/ 	.word	0x000000ff
        /*01c8*/ 	.word	0x00022068
        /*01cc*/ 	.short	0x0100
        /*01ce*/ 	.byte	0x08
	.zero		1


	//   ....[14]....
        /*01d0*/ 	.word	0x00000760
        /*01d4*/ 	.word	0x00000004
        /*01d8*/ 	.word	0x00022048
        /*01dc*/ 	.short	0x010a
        /*01de*/ 	.byte	0x3f
	.zero		1


	//   ....[15]....
        /*01e0*/ 	.word	0x000009f0
        /*01e4*/ 	.word	0x00000004
        /*01e8*/ 	.word	0x00022020
        /*01ec*/ 	.short	0x010a
        /*01ee*/ 	.byte	0x3f
	.zero		1


	//   ....[16]....
        /*01f0*/ 	.word	0x00000bc0
        /*01f4*/ 	.word	0x00000003
        /*01f8*/ 	.word	0x00022020
        /*01fc*/ 	.short	0x010a
        /*01fe*/ 	.byte	0x3f
	.zero		1


	//   ....[17]....
        /*0200*/ 	.word	0x00000df0
        /*0204*/ 	.word	0x00000003
        /*0208*/ 	.word	0x00022020
        /*020c*/ 	.short	0x010a
        /*020e*/ 	.byte	0x3f
	.zero		1


	//   ....[18]....
        /*0210*/ 	.word	0x00001020
        /*0214*/ 	.word	0x00000008
        /*0218*/ 	.word	0x00022020
        /*021c*/ 	.short	0x010a
        /*021e*/ 	.byte	0x3f
	.zero		1


	//   ....[19]....
        /*0220*/ 	.word	0x000012a0
        /*0224*/ 	.word	0x00000002
        /*0228*/ 	.word	0x00022040
        /*022c*/ 	.short	0x010a
        /*022e*/ 	.byte	0x3f
	.zero		1


	//   ....[20]....
        /*0230*/ 	.word	0x00001380
        /*0234*/ 	.word	0x00000002
        /*0238*/ 	.word	0x00022000
        /*023c*/ 	.short	0x010a
        /*023e*/ 	.byte	0x3f
	.zero		1


	//   ....[21]....
        /*0240*/ 	.word	0x00006bd0
        /*0244*/ 	.word	0x00000002
        /*0248*/ 	.word	0x00022008
        /*024c*/ 	.short	0x010a
        /*024e*/ 	.byte	0x3f
	.zero		1


	//   ....[22]....
        /*0250*/ 	.word	0x00007160
        /*0254*/ 	.word	0x00000015
        /*0258*/ 	.word	0x00000000
        /*025c*/ 	.short	0x0101
        /*025e*/ 	.byte	0x3f
	.zero		1


	//   ....[23]....
        /*0260*/ 	.word	0x00007220
        /*0264*/ 	.word	0x00000013
        /*0268*/ 	.word	0x00022000
        /*026c*/ 	.short	0x010a
        /*026e*/ 	.byte	0x3f
	.zero		1


	//   ....[24]....
        /*0270*/ 	.word	0x00007460
        /*0274*/ 	.word	0x00000012
        /*0278*/ 	.word	0x00022020
        /*027c*/ 	.short	0x010a
        /*027e*/ 	.byte	0x3f
	.zero		1


	//   ....[25]....
        /*0280*/ 	.word	0x00008000
        /*0284*/ 	.word	0x00000017
        /*0288*/ 	.word	0x00000000
        /*028c*/ 	.short	0x0101
        /*028e*/ 	.byte	0x3f
	.zero		1


	//   ....[26]....
        /*0290*/ 	.word	0x000082a0
        /*0294*/ 	.word	0x000000c0
        /*0298*/ 	.word	0x00022000
        /*029c*/ 	.short	0x010a
        /*029e*/ 	.byte	0x3f
	.zero		1


	//   ....[27]....
        /*02a0*/ 	.word	0x0000bd90
        /*02a4*/ 	.word	0x0000000d
        /*02a8*/ 	.word	0x00000000
        /*02ac*/ 	.short	0x0101
        /*02ae*/ 	.byte	0x3f
	.zero		1


	//   ....[28]....
        /*02b0*/ 	.word	0x0000be40
        /*02b4*/ 	.word	0x00000015
        /*02b8*/ 	.word	0x00022020
        /*02bc*/ 	.short	0x010a
        /*02be*/ 	.byte	0x3f
	.zero		1


	//   ....[29]....
        /*02c0*/ 	.word	0x0000c110
        /*02c4*/ 	.word	0x00000013
        /*02c8*/ 	.word	0x00022000
        /*02cc*/ 	.short	0x010a
        /*02ce*/ 	.byte	0x3f
	.zero		1


	//   ....[30]....
        /*02d0*/ 	.word	0x0000c3d0
        /*02d4*/ 	.word	0x00000012
        /*02d8*/ 	.word	0x00022020
        /*02dc*/ 	.short	0x010a
        /*02de*/ 	.byte	0x3f
	.zero		1


	//   ....[31]....
        /*02e0*/ 	.word	0x0000e3a0
        /*02e4*/ 	.word	0x00000017
        /*02e8*/ 	.word	0x00000000
        /*02ec*/ 	.short	0x0101
        /*02ee*/ 	.byte	0x3f
	.zero		1


	//   ....[32]....
        /*02f0*/ 	.word	0x0000e650
        /*02f4*/ 	.word	0x00000016
        /*02f8*/ 	.word	0x00022000
        /*02fc*/ 	.short	0x010a
        /*02fe*/ 	.byte	0x3f
	.zero		1


	//   ....[33]....
        /*0300*/ 	.word	0x00012210
        /*0304*/ 	.word	0x00000007
        /*0308*/ 	.word	0x00000000
        /*030c*/ 	.short	0x0101
        /*030e*/ 	.byte	0x3f
	.zero		1


	//   ....[34]....
        /*0310*/ 	.word	0x00012290
        /*0314*/ 	.word	0x00000007
        /*0318*/ 	.word	0x00022020
        /*031c*/ 	.short	0x010a
        /*031e*/ 	.byte	0x3f
	.zero		1


	//----- nvinfo : EIATTR_NUM_MBARRIERS
	.align		4
.L_35:
        /*0320*/ 	.byte	0x03, 0x38
        /*0322*/ 	.short	0x000e


	//----- nvinfo : EIATTR_EXIT_INSTR_OFFSETS
	.align		4
        /*0324*/ 	.byte	0x04, 0x1c
        /*0326*/ 	.short	(.L_37 - .L_36)


	//   ....[0]....
.L_36:
        /*0328*/ 	.word	0x00013870


	//----- nvinfo : EIATTR_MAX_THREADS
	.align		4
.L_37:
        /*032c*/ 	.byte	0x04, 0x05
        /*032e*/ 	.short	(.L_39 - .L_38)
.L_38:
        /*0330*/ 	.word	0x00000080
        /*0334*/ 	.word	0x00000001
        /*0338*/ 	.word	0x00000001


	//----- nvinfo : EIATTR_CRS_STACK_SIZE
	.align		4
.L_39:
        /*033c*/ 	.byte	0x04, 0x1e
        /*033e*/ 	.short	(.L_41 - .L_40)
.L_40:
        /*0340*/ 	.word	0x00000000


	//----- nvinfo : EIATTR_CBANK_PARAM_SIZE
	.align		4
.L_41:
        /*0344*/ 	.byte	0x03, 0x19
        /*0346*/ 	.short	0x0870


	//----- nvinfo : EIATTR_PARAM_CBANK
	.align		4
        /*0348*/ 	.byte	0x04, 0x0a
        /*034a*/ 	.short	(.L_43 - .L_42)
	.align		4
.L_42:
        /*034c*/ 	.word	index@(.nv.constant0._ZN7cutlass13device_kernelINS_4fmha6kernel13FmhaKernelTmaINS1_10collective15FmhaMainloopTmaINS_6half_tEfN4cute5tupleIJNS7_1CILi64EEENS9_ILi256EEESA_EEENS4_12CausalFusionEJEEENS4_15FmhaFwdEpilogueIS6_fNS8_IJSA_SA_SB_EEEEEJEEEEEvNT_6ParamsE)
        /*0350*/ 	.short	0x0210
        /*0352*/ 	.short	0x0870


	//----- nvinfo : EIATTR_SW_WAR
	.align		4
.L_43:
        /*0354*/ 	.byte	0x04, 0x36
        /*0356*/ 	.short	(.L_45 - .L_44)
.L_44:
        /*0358*/ 	.word	0x00000008
.L_45:


//--------------------- .nv.callgraph             --------------------------
	.section	.nv.callgraph,"",@"SHT_CUDA_CALLGRAPH"
	.align	4
	.sectionentsize	8
	.align		4
        /*0000*/ 	.word	0x00000000
	.align		4
        /*0004*/ 	.word	0xffffffff
	.align		4
        /*0008*/ 	.word	index@(_ZN7cutlass13device_kernelINS_4fmha6kernel13FmhaKernelTmaINS1_10collective15FmhaMainloopTmaINS_6half_tEfN4cute5tupleIJNS7_1CILi64EEENS9_ILi256EEESA_EEENS4_12CausalFusionEJEEENS4_15FmhaFwdEpilogueIS6_fNS8_IJSA_SA_SB_EEEEEJEEEEEvNT_6ParamsE)
	.align		4
        /*000c*/ 	.word	index@(__assertfail)
	.align		4
        /*0010*/ 	.word	0x00000000
	.align		4
        /*0014*/ 	.word	0xfffffffe
	.align		4
        /*0018*/ 	.word	0x00000000
	.align		4
        /*001c*/ 	.word	0xfffffffd
	.align		4
        /*0020*/ 	.word	0x00000000
	.align		4
        /*0024*/ 	.word	0xfffffffc


//--------------------- .nv.constant4             --------------------------
	.section	.nv.constant4,"a",@progbits
	.align	8
	.align		8
.nv.constant4:
        /*0000*/ 	.dword	__assertfail
	.align		8
        /*0008*/ 	.dword	__unnamed_1
	.align		8
        /*0010*/ 	.dword	_ZN39_INTERNAL_7a6ac102_4_k_cu_2effe881_29404cuda3std3__45__cpo5beginE
	.align		8
        /*0018*/ 	.dword	_ZN39_INTERNAL_7a6ac102_4_k_cu_2effe881_29404cuda3std3__45__cpo3endE
	.align		8
        /*0020*/ 	.dword	_ZN39_INTERNAL_7a6ac102_4_k_cu_2effe881_29404cuda3std3__45__cpo6cbeginE
	.align		8
        /*0028*/ 	.dword	_ZN39_INTERNAL_7a6ac102_4_k_cu_2effe881_29404cuda3std3__45__cpo4cendE
	.align		8
        /*0030*/ 	.dword	_ZN39_INTERNAL_7a6ac102_4_k_cu_2effe881_29404cuda3std3__441_GLOBAL__N__7a6ac102_4_k_cu_2effe881_29406ignoreE
	.align		8
        /*0038*/ 	.dword	_ZN39_INTERNAL_7a6ac102_4_k_cu_2effe881_29404cuda3std3__419piecewise_constructE
	.align		8
        /*0040*/ 	.dword	_ZN39_INTERNAL_7a6ac102_4_k_cu_2effe881_29404cuda3std3__48in_placeE
	.align		8
        /*0048*/ 	.dword	_ZN39_INTERNAL_7a6ac102_4_k_cu_2effe881_29404cuda3std6ranges3__45__cpo4swapE
	.align		8
        /*0050*/ 	.dword	_ZN39_INTERNAL_7a6ac102_4_k_cu_2effe881_29404cuda3std6ranges3__45__cpo9iter_moveE
	.align		8
        /*0058*/ 	.dword	_ZN39_INTERNAL_7a6ac102_4_k_cu_2effe881_29404cute7productE
	.align		8
        /*0060*/ 	.dword	_ZN39_INTERNAL_7a6ac102_4_k_cu_2effe881_29404cute1_E
	.align		8
        /*0068*/ 	.dword	$str$23
	.align		8
        /*0070*/ 	.dword	$str$24


//--------------------- .text._ZN7cutlass13device_kernelINS_4fmha6kernel13FmhaKernelTmaINS1_10collective15FmhaMainloopTmaINS_6half_tEfN4cute5tupleIJNS7_1CILi64EEENS9_ILi256EEESA_EEENS4_12CausalFusionEJEEENS4_15FmhaFwdEpilogueIS6_fNS8_IJSA_SA_SB_EEEEEJEEEEEvNT_6ParamsE --------------------------
	.section	.text._ZN7cutlass13device_kernelINS_4fmha6kernel13FmhaKernelTmaINS1_10collective15FmhaMainloopTmaINS_6half_tEfN4cute5tupleIJNS7_1CILi64EEENS9_ILi256EEESA_EEENS4_12CausalFusionEJEEENS4_15FmhaFwdEpilogueIS6_fNS8_IJSA_SA_SB_EEEEEJEEEEEvNT_6ParamsE,"ax",@progbits
	.align	128
.text._ZN7cutlass13device_kernelINS_4fmha6kernel13FmhaKernelTmaINS1_10collective15FmhaMainloopTmaINS_6half_tEfN4cute5tupleIJNS7_1CILi64EEENS9_ILi256EEESA_EEENS4_12CausalFusionEJEEENS4_15FmhaFwdEpilogueIS6_fNS8_IJSA_SA_SB_EEEEEJEEEEEvNT_6ParamsE:
        .type           _ZN7cutlass13device_kernelINS_4fmha6kernel13FmhaKernelTmaINS1_10collective15FmhaMainloopTmaINS_6half_tEfN4cute5tupleIJNS7_1CILi64EEENS9_ILi256EEESA_EEENS4_12CausalFusionEJEEENS4_15FmhaFwdEpilogueIS6_fNS8_IJSA_SA_SB_EEEEEJEEEEEvNT_6ParamsE,@function
        .size           _ZN7cutlass13device_kernelINS_4fmha6kernel13FmhaKernelTmaINS1_10collective15FmhaMainloopTmaINS_6half_tEfN4cute5tupleIJNS7_1CILi64EEENS9_ILi256EEESA_EEENS4_12CausalFusionEJEEENS4_15FmhaFwdEpilogueIS6_fNS8_IJSA_SA_SB_EEEEEJEEEEEvNT_6ParamsE,(.L_x_78 - _ZN7cutlass13device_kernelINS_4fmha6kernel13FmhaKernelTmaINS1_10collective15FmhaMainloopTmaINS_6half_tEfN4cute5tupleIJNS7_1CILi64EEENS9_ILi256EEESA_EEENS4_12CausalFusionEJEEENS4_15FmhaFwdEpilogueIS6_fNS8_IJSA_SA_SB_EEEEEJEEEEEvNT_6ParamsE)
        .other          _ZN7cutlass13device_kernelINS_4fmha6kernel13FmhaKernelTmaINS1_10collective15FmhaMainloopTmaINS_6half_tEfN4cute5tupleIJNS7_1CILi64EEENS9_ILi256EEESA_EEENS4_12CausalFusionEJEEENS4_15FmhaFwdEpilogueIS6_fNS8_IJSA_SA_SB_EEEEEJEEEEEvNT_6ParamsE,@"STO_CUDA_ENTRY STV_DEFAULT"
_ZN7cutlass13device_kernelINS_4fmha6kernel13FmhaKernelTmaINS1_10collective15FmhaMainloopTmaINS_6half_tEfN4cute5tupleIJNS7_1CILi64EEENS9_ILi256EEESA_EEENS4_12CausalFusionEJEEENS4_15FmhaFwdEpilogueIS6_fNS8_IJSA_SA_SB_EEEEEJEEEEEvNT_6ParamsE:
[----:B------:R-:W1:Y:S01]  /*0000*/  LDC R1, c[0x0][0x28] ;  /* 0x00000a00ff017b82 */ /* 0x000e620000000800 */
[----:B------:R-:W2:Y:S01]  /*0010*/  S2R R16, SR_TID.X ;  /* 0x0000000000107919 */ /* 0x000ea20000002100 */
[----:B------:R-:W-:Y:S01]  /*0020*/  ELECT P0, URZ, PT ;  /* 0x00000000003f782f */ /* 0x000fe20003800000 */
[----:B------:R-:W-:Y:S01]  /*0030*/  BSSY B0, `(.L_x_0) ;  /* 0x0000010000007945 */ /* 0x000fe20003800000 */
[----:B--2---:R-:W-:-:S05]  /*0040*/  SHF.R.U32.HI R10, RZ, 0x5, R16 ;  /* 0x00000005ff0a7819 */ /* 0x004fca0000011610 */
[----:B------:R-:W2:Y:S02]  /*0050*/  SHFL.IDX PT, R0, R10, RZ, 0x1f ;  /* 0x00001fff0a007589 */ /* 0x000ea400000e0000 */
[----:B--2---:R-:W-:-:S13]  /*0060*/  ISETP.NE.OR P0, PT, R0, RZ, !P0 ;  /* 0x000000ff0000720c */ /* 0x004fda0004705670 */
[----:B-1----:R-:W-:Y:S05]  /*0070*/  @P0 BRA `(.L_x_1) ;  /* 0x00000000002c0947 */ /* 0x002fea0003800000 */
[----:B------:R-:W-:Y:S02]  /*0080*/  ULDC.64 UR4, c[0x0][0x198] ;  /* 0x0000660000047ab9 */ /* 0x000fe40000000a00 */
[----:B------:R-:W-:Y:S02]  /*0090*/  UIADD3 UR6, UP0, UR4, 0xf0, URZ ;  /* 0x000000f004067890 */ /* 0x000fe4000ff1e03f */
[----:B------:R-:W-:Y:S02]  /*00a0*/  UIADD3 UR8, UP1, UR4, 0x1f0, URZ ;  /* 0x000001f004087890 */ /* 0x000fe4000ff3e03f */
[----:B------:R-:W-:Y:S02]  /*00b0*/  UIADD3 UR4, UP2, UR4, 0x2f0, URZ ;  /* 0x000002f004047890 */ /* 0x000fe4000ff5e03f */
[----:B------:R-:W-:Y:S02]  /*00c0*/  UIADD3.X UR7, URZ, UR5, URZ, UP0, !UPT ;  /* 0x000000053f077290 */ /* 0x000fe400087fe43f */
[----:B------:R-:W-:-:S02]  /*00d0*/  UIADD3.X UR9, URZ, UR5, URZ, UP1, !UPT ;  /* 0x000000053f097290 */ /* 0x000fc40008ffe43f */
[----:B------:R-:W-:-:S05]  /*00e0*/  UIADD3.X UR5, URZ, UR5, URZ, UP2, !UPT ;  /* 0x000000053f057290 */ /* 0x000fca00097fe43f */
[----:B------:R1:W-:Y:S02]  /*00f0*/  UTMACCTL.PF [UR6] ;  /* 0x00000000060079b9 */ /* 0x0003e40008040000 */
[----:B------:R1:W-:Y:S02]  /*0100*/  UTMACCTL.PF [UR8] ;  /* 0x00000000080079b9 */ /* 0x0003e40008040000 */
[----:B------:R1:W-:Y:S02]  /*0110*/  UTMACCTL.PF [UR4] ;  /* 0x00000000040079b9 */ /* 0x0003e40008040000 */
[----:B-1----:R-:W-:Y:S01]  /*0120*/  NOP ;  /* 0x0000000000007918 */ /* 0x002fe20000000000 */
.L_x_1:
[----:B------:R-:W-:Y:S05]  /*0130*/  BSYNC B0 ;  /* 0x0000000000007941 */ /* 0x000fea0003800000 */
.L_x_0:
[----:B------:R-:W1:Y:S02]  /*0140*/  SHFL.IDX PT, R0, R10, RZ, 0x1f ;  /* 0x00001fff0a007589 */ /* 0x000e6400000e0000 */
[----:B-1----:R-:W-:-:S13]  /*0150*/  ISETP.NE.AND P0, PT, R0, RZ, PT ;  /* 0x000000ff0000720c */ /* 0x002fda0003f05270 */
[----:B------:R-:W-:Y:S05]  /*0160*/  @P0 BRA `(.L_x_2) ;  /* 0x0000000000400947 */ /* 0x000fea0003800000 */
[----:B------:R-:W1:Y:S01]  /*0170*/  S2UR UR8, SR_CgaCtaId ;  /* 0x00000000000879c3 */ /* 0x000e620000008800 */
[----:B------:R-:W-:Y:S01]  /*0180*/  UMOV UR4, 0x400 ;  /* 0x0000040000047882 */ /* 0x000fe20000000000 */
[----:B------:R-:W-:Y:S01]  /*0190*/  UMOV UR5, 0x1 ;  /* 0x0000000100057882 */ /* 0x000fe20000000000 */
[----:B------:R-:W-:Y:S01]  /*01a0*/  UMOV UR6, 0x80 ;  /* 0x0000008000067882 */ /* 0x000fe20000000000 */
[----:B------:R-:W-:Y:S01]  /*01b0*/  ELECT P0, URZ, PT ;  /* 0x00000000003f782f */ /* 0x000fe20003800000 */
[----:B------:R-:W-:-:S04]  /*01c0*/  UIADD3 UR6, -UR6, 0x100000, URZ ;  /* 0x0010000006067890 */ /* 0x000fc8000fffe13f */
[----:B------:R-:W-:Y:S02]  /*01d0*/  USHF.L.U32 UR7, UR6, 0xb, URZ ;  /* 0x0000000b06077899 */ /* 0x000fe4000800063f */
[----:B------:R-:W-:Y:S02]  /*01e0*/  USHF.L.U32 UR6, UR6, 0x1, URZ ;  /* 0x0000000106067899 */ /* 0x000fe4000800063f */
[----:B-1----:R-:W-:Y:S02]  /*01f0*/  ULEA UR8, UR8, UR4, 0x18 ;  /* 0x0000000408087291 */ /* 0x002fe4000f8ec03f */
[----:B------:R-:W-:-:S04]  /*0200*/  UIADD3 UR4, -UR5, 0x100000, URZ ;  /* 0x0010000005047890 */ /* 0x000fc8000fffe13f */
[----:B------:R-:W-:Y:S02]  /*0210*/  USHF.L.U32 UR5, UR4, 0xb, URZ ;  /* 0x0000000b04057899 */ /* 0x000fe4000800063f */
[----:B------:R-:W-:Y:S01]  /*0220*/  USHF.L.U32 UR4, UR4, 0x1, URZ ;  /* 0x0000000104047899 */ /* 0x000fe2000800063f */
[----:B------:R-:W1:Y:S11]  /*0230*/  FENCE.VIEW.ASYNC.S ;  /* 0x00000000000073c6 */ /* 0x000e760000000000 */
[----:B-1----:R1:W2:Y:S01]  /*0240*/  SYNCS.EXCH.64 URZ, [UR8+0x22040], UR4 ;  /* 0x02204004083f75b2 */ /* 0x0022a20008000100 */
[----:B------:R1:W3:Y:S01]  /*0250*/  SYNCS.EXCH.64 URZ, [UR8+0x22048], UR6 ;  /* 0x02204806083f75b2 */ /* 0x0002e20008000100 */
[----:B------:R-:W-:Y:S01]  /*0260*/  NOP ;  /* 0x0000000000007918 */ /* 0x000fe20000000000 */
.L_x_2:
[----:B------:R-:W4:Y:S01]  /*0270*/  SHFL.IDX PT, R0, R10, RZ, 0x1f ;  /* 0x00001fff0a007589 */ /* 0x000f2200000e0000 */
[----:B------:R-:W-:Y:S01]  /*0280*/  NOP ;  /* 0x0000000000007918 */ /* 0x000fe20000000000 */
[----:B----4-:R-:W-:-:S13]  /*0290*/  ISETP.NE.AND P0, PT, R0, RZ, PT ;  /* 0x000000ff0000720c */ /* 0x010fda0003f05270 */
[----:B------:R-:W-:Y:S05]  /*02a0*/  @P0 BRA `(.L_x_3) ;  /* 0x0000000000580947 */ /* 0x000fea0003800000 */
[----:B-1----:R-:W1:Y:S01]  /*02b0*/  S2UR UR5, SR_CgaCtaId ;  /* 0x00000000000579c3 */ /* 0x002e620000008800 */
[----:B------:R-:W-:Y:S01]  /*02c0*/  UMOV UR4, 0x400 ;  /* 0x0000040000047882 */ /* 0x000fe20000000000 */
[----:B------:R-:W-:Y:S01]  /*02d0*/  UMOV UR6, 0x1 ;  /* 0x0000000100067882 */ /* 0x000fe20000000000 */
[----:B------:R-:W-:Y:S01]  /*02e0*/  UMOV UR7, 0x80 ;  /* 0x0000008000077882 */ /* 0x000fe20000000000 */
[----:B------:R-:W-:Y:S01]  /*02f0*/  ELECT P0, URZ, PT ;  /* 0x00000000003f782f */ /* 0x000fe20003800000 */
[----:B-1----:R-:W-:Y:S02]  /*0300*/  ULEA UR8, UR5, UR4, 0x18 ;  /* 0x0000000405087291 */ /* 0x002fe4000f8ec03f */
[----:B------:R-:W-:-:S04]  /*0310*/  UIADD3 UR4, -UR6, 0x100000, URZ ;  /* 0x0010000006047890 */ /* 0x000fc8000fffe13f */
[----:B------:R-:W-:Y:S02]  /*0320*/  USHF.L.U32 UR5, UR4, 0xb, URZ ;  /* 0x0000000b04057899 */ /* 0x000fe4000800063f */
[----:B------:R-:W-:Y:S02]  /*0330*/  USHF.L.U32 UR4, UR4, 0x1, URZ ;  /* 0x0000000104047899 */ /* 0x000fe4000800063f */
[----:B------:R-:W-:-:S04]  /*0340*/  UIADD3 UR6, -UR7, 0x100000, URZ ;  /* 0x0010000007067890 */ /* 0x000fc8000fffe13f */
[----:B------:R-:W-:Y:S02]  /*0350*/  USHF.L.U32 UR7, UR6, 0xb, URZ ;  /* 0x0000000b06077899 */ /* 0x000fe4000800063f */
[----:B------:R-:W-:Y:S01]  /*0360*/  USHF.L.U32 UR6, UR6, 0x1, URZ ;  /* 0x0000000106067899 */ /* 0x000fe2000800063f */
[----:B------:R-:W1:Y:S03]  /*0370*/  FENCE.VIEW.ASYNC.S ;  /* 0x00000000000073c6 */ /* 0x000e660000000000 */
[----:B-1----:R4:W1:Y:S08]  /*0380*/  SYNCS.EXCH.64 URZ, [UR8+0x22000], UR4 ;  /* 0x02200004083f75b2 */ /* 0x0028700008000100 */
[----:B------:R4:W1:Y:S01]  /*0390*/  SYNCS.EXCH.64 URZ, [UR8+0x22020], UR6 ;  /* 0x02202006083f75b2 */ /* 0x0008620008000100 */
[----:B------:R4:W1:Y:S01]  /*03a0*/  SYNCS.EXCH.64 URZ, [UR8+0x22008], UR4 ;  /* 0x02200804083f75b2 */ /* 0x0008620008000100 */
[----:B------:R4:W1:Y:S01]  /*03b0*/  SYNCS.EXCH.64 URZ, [UR8+0x22028], UR6 ;  /* 0x02202806083f75b2 */ /* 0x0008620008000100 */
[----:B------:R4:W1:Y:S01]  /*03c0*/  SYNCS.EXCH.64 URZ, [UR8+0x22010], UR4 ;  /* 0x02201004083f75b2 */ /* 0x0008620008000100 */
[----:B------:R4:W1:Y:S01]  /*03d0*/  SYNCS.EXCH.64 URZ, [UR8+0x22030], UR6 ;  /* 0x02203006083f75b2 */ /* 0x0008620008000100 */
[----:B------:R4:W1:Y:S01]  /*03e0*/  SYNCS.EXCH.64 URZ, [UR8+0x22018], UR4 ;  /* 0x02201804083f75b2 */ /* 0x0008620008000100 */
[----:B------:R4:W1:Y:S02]  /*03f0*/  SYNCS.EXCH.64 URZ, [UR8+0x22038], UR6 ;  /* 0x02203806083f75b2 */ /* 0x0008640008000100 */
[----:B----4-:R-:W-:Y:S01]  /*0400*/  NOP ;  /* 0x0000000000007918 */ /* 0x010fe20000000000 */
.L_x_3:
        /* <DEDUP_REMOVED lines=20> */
[----:B------:R4:W1:Y:S02]  /*0550*/  SYNCS.EXCH.64 URZ, [UR8+0x22068], UR6 ;  /* 0x02206806083f75b2 */ /* 0x0008640008000100 */
[----:B----4-:R-:W-:Y:S01]  /*0560*/  NOP ;  /* 0x0000000000007918 */ /* 0x010fe20000000000 */
.L_x_4:
[----:B------:R-:W4:Y:S01]  /*0570*/  S2UR UR11, SR_CTAID.X ;  /* 0x00000000000b79c3 */ /* 0x000f220000002500 */
[----:B------:R-:W5:Y:S01]  /*0580*/  SHFL.IDX PT, R10, R10, RZ, 0x1f ;  /* 0x00001fff0a0a7589 */ /* 0x000f6200000e0000 */
[----:B-1----:R-:W-:Y:S01]  /*0590*/  ULDC UR4, c[0x0][0x28c] ;  /* 0x0000a30000047ab9 */ /* 0x002fe20000000800 */
[----:B------:R-:W-:Y:S02]  /*05a0*/  ELECT P0, URZ, PT ;  /* 0x00000000003f782f */ /* 0x000fe40003800000 */
[----:B------:R-:W-:Y:S01]  /*05b0*/  SHF.R.S32.HI R3, RZ, 0x1f, R16 ;  /* 0x0000001fff037819 */ /* 0x000fe20000011410 */
[----:B------:R-:W-:Y:S01]  /*05c0*/  UIADD3 UR4, UR4, 0xff, URZ ;  /* 0x000000ff04047890 */ /* 0x000fe2000fffe03f */
[----:B------:R-:W-:Y:S01]  /*05d0*/  NOP ;  /* 0x0000000000007918 */ /* 0x000fe20000000000 */
[----:B------:R-:W-:Y:S01]  /*05e0*/  BSSY B0, `(.L_x_5) ;  /* 0x000002e000007945 */ /* 0x000fe20003800000 */
[----:B------:R-:W-:Y:S01]  /*05f0*/  LEA.HI R3, R3, R16, RZ, 0x7 ;  /* 0x0000001003037211 */ /* 0x000fe200078f38ff */
[----:B------:R-:W-:Y:S01]  /*0600*/  USHF.R.S32.HI UR5, URZ, 0x1f, UR4 ;  /* 0x0000001f3f057899 */ /* 0x000fe20008011404 */
[----:B------:R-:W1:Y:S01]  /*0610*/  S2UR UR36, SR_CTAID.Y ;  /* 0x00000000002479c3 */ /* 0x000e620000002600 */
[----:B------:R-:W-:-:S02]  /*0620*/  MOV R9, RZ ;  /* 0x000000ff00097202 */ /* 0x000fc40000000f00 */
[----:B------:R-:W-:Y:S01]  /*0630*/  ULEA.HI UR5, UR5, UR4, URZ, 0x8 ;  /* 0x0000000405057291 */ /* 0x000fe2000f8f403f */
[----:B------:R-:W-:-:S03]  /*0640*/  LOP3.LUT R3, R3, 0xffffff80, RZ, 0xc0, !PT ;  /* 0xffffff8003037812 */ /* 0x000fc600078ec0ff */
[----:B------:R-:W-:Y:S01]  /*0650*/  USHF.R.S32.HI UR5, URZ, 0x8, UR5 ;  /* 0x000000083f057899 */ /* 0x000fe20008011405 */
[----:B------:R-:W1:Y:S01]  /*0660*/  S2UR UR37, SR_CTAID.Z ;  /* 0x00000000002579c3 */ /* 0x000e620000002700 */
[----:B----4-:R-:W-:-:S07]  /*0670*/  USHF.L.U32 UR11, UR11, 0x6, URZ ;  /* 0x000000060b0b7899 */ /* 0x010fce000800063f */
[----:B--23--:R-:W-:Y:S01]  /*0680*/  BAR.SYNC.DEFER_BLOCKING 0x0 ;  /* 0x0000000000007b1d */ /* 0x00cfe20000010000 */
[----:B-----5:R-:W-:Y:S01]  /*0690*/  ISETP.EQ.AND P1, PT, R10, RZ, P0 ;  /* 0x000000ff0a00720c */ /* 0x020fe20000722270 */
[----:B------:R-:W-:-:S04]  /*06a0*/  IMAD.U32 R0, RZ, RZ, UR11 ;  /* 0x0000000bff007e24 */ /* 0x000fc8000f8e00ff */
[----:B------:R-:W-:-:S05]  /*06b0*/  VIADD R0, R0, 0x13f ;  /* 0x0000013f00007836 */ /* 0x000fca0000000000 */
[----:B------:R-:W-:Y:S01]  /*06c0*/  SHF.R.U32.HI R20, RZ, 0x8, R0 ;  /* 0x00000008ff147819 */ /* 0x000fe20000011600 */
[----:B------:R-:W-:-:S03]  /*06d0*/  IMAD.IADD R0, R16, 0x1, -R3 ;  /* 0x0000000110007824 */ /* 0x000fc600078e0a03 */
[----:B------:R-:W-:Y:S01]  /*06e0*/  VIMNMX R2, R20, UR5, PT ;  /* 0x0000000514027c48 */ /* 0x000fe2000bfe0100 */
[----:B-1----:R-:W-:Y:S06]  /*06f0*/  @!P1 BRA `(.L_x_6) ;  /* 0x0000000000709947 */ /* 0x002fec0003800000 */
[----:B------:R-:W1:Y:S01]  /*0700*/  S2R R4, SR_CgaCtaId ;  /* 0x0000000000047919 */ /* 0x000e620000008800 */
[----:B------:R-:W-:Y:S01]  /*0710*/  MOV R3, 0x400 ;  /* 0x0000040000037802 */ /* 0x000fe20000000f00 */
[----:B------:R-:W-:Y:S01]  /*0720*/  IMAD.MOV.U32 R5, RZ, RZ, 0x1 ;  /* 0x00000001ff057424 */ /* 0x000fe200078e00ff */
[----:B------:R-:W-:Y:S02]  /*0730*/  ISETP.NE.AND P3, PT, R0, RZ, PT ;  /* 0x000000ff0000720c */ /* 0x000fe40003f65270 */
[----:B-1----:R-:W-:Y:S02]  /*0740*/  LEA R4, R4, R3, 0x18 ;  /* 0x0000000304047211 */ /* 0x002fe400078ec0ff */
[----:B------:R-:W-:-:S09]  /*0750*/  SHF.L.U32 R3, R5, 0x1f, RZ ;  /* 0x0000001f05037819 */ /* 0x000fd200000006ff */
.L_x_7:
[----:B-1----:R1:W2:Y:S02]  /*0760*/  SYNCS.PHASECHK.TRANS64.TRYWAIT P2, [R4+URZ+0x22048], R3 ;  /* 0x02204803040075a7 */ /* 0x0022a4000804017f */
[----:B--2---:R-:W-:Y:S05]  /*0770*/  @!P2 NANOSLEEP.SYNCS 0x989680 ;  /* 0x009896800000a95d */ /* 0x004fea0003900000 */
[----:B------:R-:W2:Y:S02]  /*0780*/  @!P2 SYNCS.PHASECHK.TRANS64 P2, [R4+URZ+0x22048], R3 ;  /* 0x022048030400a5a7 */ /* 0x000ea4000804007f */
[----:B--2---:R-:W-:Y:S05]  /*0790*/  @!P2 BRA `(.L_x_7) ;  /* 0xfffffffc00f0a947 */ /* 0x004fea000383ffff */
[----:B------:R-:W-:Y:S05]  /*07a0*/  @P3 BRA `(.L_x_8) ;  /* 0x0000000000143947 */ /* 0x000fea0003800000 */
[----:B------:R-:W-:Y:S02]  /*07b0*/  LOP3.LUT P2, RZ, R16, 0x1f, RZ, 0xc0, !PT ;  /* 0x0000001f10ff7812 */ /* 0x000fe4000784c0ff */
[----:B-1----:R-:W-:-:S04]  /*07c0*/  MOV R3, 0x2000 ;  /* 0x0000200000037802 */ /* 0x002fc80000000f00 */
[----:B------:R2:W-:Y:S07]  /*07d0*/  SYNCS.ARRIVE.TRANS64 RZ, [R4+URZ+0x22040], R3 ;  /* 0x0220400304ff79a7 */ /* 0x0005ee000800003f */
[----:B------:R-:W-:Y:S05]  /*07e0*/  @!P2 BRA `(.L_x_8) ;  /* 0x000000000004a947 */ /* 0x000fea0003800000 */
[----:B------:R-:W-:Y:S01]  /*07f0*/  BPT.TRAP 0x1 ;  /* 0x000000040000795c */ /* 0x000fe20000300000 */
.L_x_8:
[----:B------:R-:W-:Y:S01]  /*0800*/  R2UR UR8, R4 ;  /* 0x00000000040872ca */ /* 0x000fe200000e0000 */
[----:B------:R-:W-:Y:S01]  /*0810*/  ULDC.64 UR4, c[0x0][0x198] ;  /* 0x0000660000047ab9 */ /* 0x000fe20000000a00 */
[----:B------:R-:W-:Y:S01]  /*0820*/  UMOV UR6, 0x0 ;  /* 0x0000000000067882 */ /* 0x000fe20000000000 */
[----:B------:R-:W-:Y:S01]  /*0830*/  UIADD3 UR4, UP0, UR4, 0xf0, URZ ;  /* 0x000000f004047890 */ /* 0x000fe2000ff1e03f */
[----:B------:R-:W-:Y:S01]  /*0840*/  UMOV UR7, 0x10000000 ;  /* 0x1000000000077882 */ /* 0x000fe20000000000 */
[----:B------:R-:W-:Y:S02]  /*0850*/  UMOV UR10, URZ ;  /* 0x0000003f000a7c82 */ /* 0x000fe40008000000 */
[----:B------:R-:W-:Y:S01]  /*0860*/  UIADD3.X UR5, URZ, UR5, URZ, UP0, !UPT ;  /* 0x000000053f057290 */ /* 0x000fe200087fe43f */
[----:B------:R-:W-:Y:S01]  /*0870*/  UMOV UR12, UR36 ;  /* 0x00000024000c7c82 */ /* 0x000fe20008000000 */
[----:B------:R-:W-:-:S04]  /*0880*/  UMOV UR13, UR37 ;  /* 0x00000025000d7c82 */ /* 0x000fc80008000000 */
[----:B------:R-:W-:-:S09]  /*0890*/  UIADD3 UR9, UR8, 0x22040, URZ ;  /* 0x0002204008097890 */ /* 0x000fd2000fffe03f */
[----:B------:R3:W-:Y:S02]  /*08a0*/  UTMALDG.4D [UR8], [UR4], desc[UR6] ;  /* 0x00000608040075b4 */ /* 0x0007e40008019000 */
[----:B---3--:R-:W-:Y:S01]  /*08b0*/  NOP ;  /* 0x0000000000007918 */ /* 0x008fe20000000000 */
.L_x_6:
[----:B------:R-:W-:Y:S05]  /*08c0*/  BSYNC B0 ;  /* 0x0000000000007941 */ /* 0x000fea0003800000 */
.L_x_5:
[----:B------:R-:W-:Y:S01]  /*08d0*/  BSSY B0, `(.L_x_9) ;  /* 0x0000097000007945 */ /* 0x000fe20003800000 */
[----:B------:R-:W-:Y:S01]  /*08e0*/  IMAD.SHL.U32 R8, R2, 0x2, RZ ;  /* 0x0000000202087824 */ /* 0x000fe200078e00ff */
[----:B------:R-:W-:Y:S01]  /*08f0*/  MOV R6, 0x1 ;  /* 0x0000000100067802 */ /* 0x000fe20000000f00 */
[----:B------:R-:W-:Y:S02]  /*0900*/  IMAD.MOV.U32 R7, RZ, RZ, 0x1 ;  /* 0x00000001ff077424 */ /* 0x000fe400078e00ff */
[----:B------:R-:W-:Y:S01]  /*0910*/  IMAD.MOV.U32 R5, RZ, RZ, RZ ;  /* 0x000000ffff057224 */ /* 0x000fe200078e00ff */
[----:B------:R-:W-:Y:S06]  /*0920*/  @!P1 BRA `(.L_x_10) ;  /* 0x0000000800449947 */ /* 0x000fec0003800000 */
[----:B------:R-:W-:Y:S01]  /*0930*/  ISETP.GE.AND P1, PT, R2, 0x1, PT ;  /* 0x000000010200780c */ /* 0x000fe20003f26270 */
[----:B------:R-:W-:Y:S01]  /*0940*/  IMAD.MOV.U32 R9, RZ, RZ, RZ ;  /* 0x000000ffff097224 */ /* 0x000fe200078e00ff */
[----:B------:R-:W-:Y:S02]  /*0950*/  LOP3.LUT R11, R16, 0x1f, RZ, 0xc0, !PT ;  /* 0x0000001f100b7812 */ /* 0x000fe400078ec0ff */
[----:B------:R-:W-:-:S09]  /*0960*/  MOV R5, RZ ;  /* 0x000000ff00057202 */ /* 0x000fd20000000f00 */
[----:B------:R-:W-:Y:S05]  /*0970*/  @!P1 BRA `(.L_x_11) ;  /* 0x0000000000f49947 */ /* 0x000fea0003800000 */
[----:B-12---:R-:W1:Y:S01]  /*0980*/  S2R R4, SR_CgaCtaId ;  /* 0x0000000000047919 */ /* 0x006e620000008800 */
[----:B------:R-:W-:Y:S01]  /*0990*/  MOV R3, 0x400 ;  /* 0x0000040000037802 */ /* 0x000fe20000000f00 */
[----:B------:R-:W-:Y:S01]  /*09a0*/  IMAD.MOV.U32 R6, RZ, RZ, 0x1 ;  /* 0x00000001ff067424 */ /* 0x000fe200078e00ff */
[----:B------:R-:W-:Y:S01]  /*09b0*/  ISETP.NE.AND P2, PT, R0, RZ, PT ;  /* 0x000000ff0000720c */ /* 0x000fe20003f45270 */
[----:B------:R-:W-:Y:S01]  /*09c0*/  IMAD.MOV.U32 R5, RZ, RZ, 0x1 ;  /* 0x00000001ff057424 */ /* 0x000fe200078e00ff */
[----:B-1----:R-:W-:Y:S02]  /*09d0*/  LEA R4, R4, R3, 0x18 ;  /* 0x0000000304047211 */ /* 0x002fe400078ec0ff */
[----:B------:R-:W-:-:S09]  /*09e0*/  SHF.L.U32 R3, R6, 0x1f, RZ ;  /* 0x0000001f06037819 */ /* 0x000fd200000006ff */
.L_x_12:
[----:B-1----:R1:W2:Y:S02]  /*09f0*/  SYNCS.PHASECHK.TRANS64.TRYWAIT P1, [R4+URZ+0x22020], R3 ;  /* 0x02202003040075a7 */ /* 0x0022a4000802017f */
[----:B--2---:R-:W-:Y:S05]  /*0a00*/  @!P1 NANOSLEEP.SYNCS 0x989680 ;  /* 0x009896800000995d */ /* 0x004fea0003900000 */
[----:B------:R-:W2:Y:S02]  /*0a10*/  @!P1 SYNCS.PHASECHK.TRANS64 P1, [R4+URZ+0x22020], R3 ;  /* 0x02202003040095a7 */ /* 0x000ea4000802007f */
[----:B--2---:R-:W-:Y:S05]  /*0a20*/  @!P1 BRA `(.L_x_12) ;  /* 0xfffffffc00f09947 */ /* 0x004fea000383ffff */
[----:B------:R-:W-:Y:S05]  /*0a30*/  @P2 BRA `(.L_x_13) ;  /* 0x0000000000142947 */ /* 0x000fea0003800000 */
[----:B------:R-:W-:Y:S02]  /*0a40*/  ISETP.NE.AND P1, PT, R11, RZ, PT ;  /* 0x000000ff0b00720c */ /* 0x000fe40003f25270 */
[----:B-1----:R-:W-:-:S04]  /*0a50*/  MOV R3, 0x8000 ;  /* 0x0000800000037802 */ /* 0x002fc80000000f00 */
[----:B------:R2:W-:Y:S07]  /*0a60*/  SYNCS.ARRIVE.TRANS64 RZ, [R4+URZ+0x22000], R3 ;  /* 0x0220000304ff79a7 */ /* 0x0005ee000800003f */
[----:B------:R-:W-:Y:S05]  /*0a70*/  @!P1 BRA `(.L_x_13) ;  /* 0x0000000000049947 */ /* 0x000fea0003800000 */
[----:B------:R-:W-:Y:S01]  /*0a80*/  BPT.TRAP 0x1 ;  /* 0x000000040000795c */ /* 0x000fe20000300000 */
.L_x_13:
[----:B------:R-:W-:Y:S01]  /*0a90*/  R2UR UR33, R4 ;  /* 0x00000000042172ca */ /* 0x000fe200000e0000 */
[----:B------:R-:W-:Y:S01]  /*0aa0*/  ULDC.64 UR4, c[0x0][0x198] ;  /* 0x0000660000047ab9 */ /* 0x000fe20000000a00 */
[----:B-12---:R-:W1:Y:S01]  /*0ab0*/  S2R R4, SR_CgaCtaId ;  /* 0x0000000000047919 */ /* 0x006e620000008800 */
[----:B------:R-:W-:Y:S01]  /*0ac0*/  UIADD3 UR4, UP0, UR4, 0x1f0, URZ ;  /* 0x000001f004047890 */ /* 0x000fe2000ff1e03f */
[----:B------:R-:W-:Y:S01]  /*0ad0*/  MOV R3, 0x400 ;  /* 0x0000040000037802 */ /* 0x000fe20000000f00 */
[----:B------:R-:W-:Y:S01]  /*0ae0*/  UMOV UR6, 0x0 ;  /* 0x0000000000067882 */ /* 0x000fe20000000000 */
[----:B------:R-:W-:Y:S01]  /*0af0*/  UMOV UR7, 0x10000000 ;  /* 0x1000000000077882 */ /* 0x000fe20000000000 */
[----:B------:R-:W-:Y:S01]  /*0b00*/  UIADD3.X UR5, URZ, UR5, URZ, UP0, !UPT ;  /* 0x000000053f057290 */ /* 0x000fe200087fe43f */
[----:B------:R-:W-:Y:S01]  /*0b10*/  IMAD.MOV.U32 R6, RZ, RZ, 0x1 ;  /* 0x00000001ff067424 */ /* 0x000fe200078e00ff */
[----:B------:R-:W-:Y:S01]  /*0b20*/  UMOV UR34, URZ ;  /* 0x0000003f00227c82 */ /* 0x000fe20008000000 */
[----:B------:R-:W-:Y:S01]  /*0b30*/  UMOV UR35, URZ ;  /* 0x0000003f00237c82 */ /* 0x000fe20008000000 */
[----:B------:R-:W-:Y:S01]  /*0b40*/  ISETP.NE.AND P2, PT, R0, RZ, PT ;  /* 0x000000ff0000720c */ /* 0x000fe20003f45270 */
[----:B------:R-:W-:Y:S01]  /*0b50*/  IMAD.MOV.U32 R9, RZ, RZ, 0x1 ;  /* 0x00000001ff097424 */ /* 0x000fe200078e00ff */
[----:B------:R-:W-:Y:S01]  /*0b60*/  UIADD3 UR32, UR33, 0x2000, URZ ;  /* 0x0000200021207890 */ /* 0x000fe2000fffe03f */
[----:B------:R-:W-:Y:S01]  /*0b70*/  SHF.L.U32 R6, R6, 0x1f, RZ ;  /* 0x0000001f06067819 */ /* 0x000fe200000006ff */
[----:B------:R-:W-:-:S09]  /*0b80*/  UIADD3 UR33, UR33, 0x22000, URZ ;  /* 0x0002200021217890 */ /* 0x000fd2000fffe03f */
[----:B------:R2:W-:Y:S01]  /*0b90*/  UTMALDG.4D [UR32], [UR4], desc[UR6] ;  /* 0x00000620040075b4 */ /* 0x0005e20008019000 */
[----:B-1----:R-:W-:-:S04]  /*0ba0*/  LEA R4, R4, R3, 0x18 ;  /* 0x0000000304047211 */ /* 0x002fc800078ec0ff */
[----:B--2---:R-:W-:-:S07]  /*0bb0*/  LEA R3, R5, R4, 0x3 ;  /* 0x0000000405037211 */ /* 0x004fce00078e18ff */
.L_x_14:
[----:B-1----:R1:W2:Y:S02]  /*0bc0*/  SYNCS.PHASECHK.TRANS64.TRYWAIT P1, [R3+URZ+0x22020], R6 ;  /* 0x02202006030075a7 */ /* 0x0022a4000802017f */
[----:B--2---:R-:W-:Y:S05]  /*0bd0*/  @!P1 NANOSLEEP.SYNCS 0x989680 ;  /* 0x009896800000995d */ /* 0x004fea0003900000 */
[----:B------:R-:W2:Y:S02]  /*0be0*/  @!P1 SYNCS.PHASECHK.TRANS64 P1, [R3+URZ+0x22020], R6 ;  /* 0x02202006030095a7 */ /* 0x000ea4000802007f */
[----:B--2---:R-:W-:Y:S05]  /*0bf0*/  @!P1 BRA `(.L_x_14) ;  /* 0xfffffffc00f09947 */ /* 0x004fea000383ffff */
[----:B------:R-:W-:Y:S05]  /*0c00*/  @P2 BRA `(.L_x_15) ;  /* 0x0000000000142947 */ /* 0x000fea0003800000 */
[----:B------:R-:W-:Y:S01]  /*0c10*/  ISETP.NE.AND P1, PT, R11, RZ, PT ;  /* 0x000000ff0b00720c */ /* 0x000fe20003f25270 */
[----:B-1----:R-:W-:-:S04]  /*0c20*/  IMAD.MOV.U32 R6, RZ, RZ, 0x8000 ;  /* 0x00008000ff067424 */ /* 0x002fc800078e00ff */
[----:B------:R2:W-:Y:S08]  /*0c30*/  SYNCS.ARRIVE.TRANS64 RZ, [R3+URZ+0x22000], R6 ;  /* 0x0220000603ff79a7 */ /* 0x0005f0000800003f */
[----:B------:R-:W-:Y:S05]  /*0c40*/  @!P1 BRA `(.L_x_15) ;  /* 0x0000000000049947 */ /* 0x000fea0003800000 */
[----:B------:R-:W-:Y:S01]  /*0c50*/  BPT.TRAP 0x1 ;  /* 0x000000040000795c */ /* 0x000fe20000300000 */
.L_x_15:
[----:B------:R-:W-:Y:S01]  /*0c60*/  IMAD R4, R5, 0x8000, R4 ;  /* 0x0000800005047824 */ /* 0x000fe200078e0204 */
[----:B------:R-:W-:Y:S01]  /*0c70*/  R2UR UR33, R3 ;  /* 0x00000000032172ca */ /* 0x000fe200000e0000 */
[----:B------:R-:W-:Y:S01]  /*0c80*/  ULDC.64 UR4, c[0x0][0x198] ;  /* 0x0000660000047ab9 */ /* 0x000fe20000000a00 */
[----:B------:R-:W-:Y:S01]  /*0c90*/  UMOV UR6, 0x0 ;  /* 0x0000000000067882 */ /* 0x000fe20000000000 */
[----:B------:R-:W-:Y:S01]  /*0ca0*/  UIADD3 UR4, UP0, UR4, 0x2f0, URZ ;  /* 0x000002f004047890 */ /* 0x000fe2000ff1e03f */
[----:B------:R-:W-:Y:S01]  /*0cb0*/  R2UR UR32, R4 ;  /* 0x00000000042072ca */ /* 0x000fe200000e0000 */
[----:B------:R-:W-:Y:S01]  /*0cc0*/  UMOV UR7, 0x10000000 ;  /* 0x1000000000077882 */ /* 0x000fe20000000000 */
[----:B------:R-:W-:Y:S01]  /*0cd0*/  UMOV UR34, URZ ;  /* 0x0000003f00227c82 */ /* 0x000fe20008000000 */
[----:B------:R-:W-:Y:S01]  /*0ce0*/  UIADD3.X UR5, URZ, UR5, URZ, UP0, !UPT ;  /* 0x000000053f057290 */ /* 0x000fe200087fe43f */
[----:B------:R-:W-:Y:S01]  /*0cf0*/  IADD3 R5, R5, 0x1, RZ ;  /* 0x0000000105057810 */ /* 0x000fe20007ffe0ff */
[----:B------:R-:W-:-:S04]  /*0d00*/  UMOV UR35, URZ ;  /* 0x0000003f00237c82 */ /* 0x000fc80008000000 */
[----:B------:R-:W-:-:S04]  /*0d10*/  UIADD3 UR33, UR33, 0x22000, URZ ;  /* 0x0002200021217890 */ /* 0x000fc8000fffe03f */
[----:B------:R-:W-:-:S09]  /*0d20*/  UIADD3 UR32, UR32, 0x2000, URZ ;  /* 0x0000200020207890 */ /* 0x000fd2000fffe03f */
[----:B------:R3:W-:Y:S02]  /*0d30*/  UTMALDG.4D [UR32], [UR4], desc[UR6] ;  /* 0x00000620040075b4 */ /* 0x0007e40008019000 */
[----:B---3--:R-:W-:Y:S01]  /*0d40*/  NOP ;  /* 0x0000000000007918 */ /* 0x008fe20000000000 */
.L_x_11:
[----:B------:R-:W-:Y:S01]  /*0d50*/  ISETP.GE.AND P1, PT, R2, 0x2, PT ;  /* 0x000000020200780c */ /* 0x000fe20003f26270 */
[----:B-12---:R-:W-:-:S12]  /*0d60*/  IMAD.MOV.U32 R6, RZ, RZ, 0x1 ;  /* 0x00000001ff067424 */ /* 0x006fd800078e00ff */
[----:B------:R-:W-:Y:S05]  /*0d70*/  @!P1 BRA `(.L_x_16) ;  /* 0x0000000400249947 */ /* 0x000fea0003800000 */
[----:B------:R-:W1:Y:S01]  /*0d80*/  S2R R4, SR_CgaCtaId ;  /* 0x0000000000047919 */ /* 0x000e620000008800 */
[----:B------:R-:W-:Y:S01]  /*0d90*/  MOV R3, 0x400 ;  /* 0x0000040000037802 */ /* 0x000fe20000000f00 */
[----:B------:R-:W-:Y:S01]  /*0da0*/  IMAD.MOV.U32 R6, RZ, RZ, 0x1 ;  /* 0x00000001ff067424 */ /* 0x000fe200078e00ff */
[----:B------:R-:W-:-:S04]  /*0db0*/  ISETP.NE.AND P2, PT, R0, RZ, PT ;  /* 0x000000ff0000720c */ /* 0x000fc80003f45270 */
[----:B------:R-:W-:Y:S02]  /*0dc0*/  SHF.L.U32 R6, R6, 0x1f, RZ ;  /* 0x0000001f06067819 */ /* 0x000fe400000006ff */
[----:B-1----:R-:W-:-:S04]  /*0dd0*/  LEA R4, R4, R3, 0x18 ;  /* 0x0000000304047211 */ /* 0x002fc800078ec0ff */
[----:B------:R-:W-:-:S07]  /*0de0*/  LEA R3, R5, R4, 0x3 ;  /* 0x0000000405037211 */ /* 0x000fce00078e18ff */
.L_x_17:
        /* <DEDUP_REMOVED lines=10> */
.L_x_18:
[----:B------:R-:W-:Y:S01]  /*0e90*/  IMAD R4, R5, 0x8000, R4 ;  /* 0x0000800005047824 */ /* 0x000fe200078e0204 */
[----:B------:R-:W-:Y:S01]  /*0ea0*/  R2UR UR33, R3 ;  /* 0x00000000032172ca */ /* 0x000fe200000e0000 */
[----:B------:R-:W-:Y:S01]  /*0eb0*/  ULDC.64 UR4, c[0x0][0x198] ;  /* 0x0000660000047ab9 */ /* 0x000fe20000000a00 */
[----:B------:R-:W-:Y:S01]  /*0ec0*/  R2UR UR35, R9 ;  /* 0x00000000092372ca */ /* 0x000fe200000e0000 */
[----:B------:R-:W-:Y:S01]  /*0ed0*/  UIADD3 UR4, UP0, UR4, 0x1f0, URZ ;  /* 0x000001f004047890 */ /* 0x000fe2000ff1e03f */
[----:B------:R-:W-:Y:S01]  /*0ee0*/  R2UR UR32, R4 ;  /* 0x00000000042072ca */ /* 0x000fe200000e0000 */
[----:B------:R-:W-:Y:S01]  /*0ef0*/  UMOV UR6, 0x0 ;  /* 0x0000000000067882 */ /* 0x000fe20000000000 */
[----:B------:R-:W3:Y:S01]  /*0f00*/  S2R R4, SR_CgaCtaId ;  /* 0x0000000000047919 */ /* 0x000ee20000008800 */
[----:B------:R-:W-:Y:S01]  /*0f10*/  UIADD3.X UR5, URZ, UR5, URZ, UP0, !UPT ;  /* 0x000000053f057290 */ /* 0x000fe200087fe43f */
[----:B------:R-:W-:Y:S01]  /*0f20*/  IADD3 R5, R5, 0x1, RZ ;  /* 0x0000000105057810 */ /* 0x000fe20007ffe0ff */
[----:B------:R-:W-:Y:S01]  /*0f30*/  UMOV UR7, 0x10000000 ;  /* 0x1000000000077882 */ /* 0x000fe20000000000 */
[----:B------:R-:W-:Y:S01]  /*0f40*/  UMOV UR34, URZ ;  /* 0x0000003f00227c82 */ /* 0x000fe20008000000 */
[----:B-12---:R-:W-:-:S02]  /*0f50*/  MOV R3, 0x400 ;  /* 0x0000040000037802 */ /* 0x006fc40000000f00 */
[----:B------:R-:W-:Y:S01]  /*0f60*/  UIADD3 UR33, UR33, 0x22000, URZ ;  /* 0x0002200021217890 */ /* 0x000fe2000fffe03f */
[C---:B------:R-:W-:Y:S01]  /*0f70*/  ISETP.NE.AND P2, PT, R5.reuse, 0x4, PT ;  /* 0x000000040500780c */ /* 0x040fe20003f45270 */
[----:B------:R-:W-:Y:S01]  /*0f80*/  USHF.L.U32 UR35, UR35, 0x8, URZ ;  /* 0x0000000823237899 */ /* 0x000fe2000800063f */
[C---:B------:R-:W-:Y:S01]  /*0f90*/  ISETP.NE.AND P1, PT, R5.reuse, 0x4, PT ;  /* 0x000000040500780c */ /* 0x040fe20003f25270 */
[----:B------:R-:W-:Y:S01]  /*0fa0*/  UIADD3 UR32, UR32, 0x2000, URZ ;  /* 0x0000200020207890 */ /* 0x000fe2000fffe03f */
[----:B------:R-:W-:Y:S02]  /*0fb0*/  SEL R5, R5, RZ, P2 ;  /* 0x000000ff05057207 */ /* 0x000fe40001000000 */
[----:B------:R-:W-:Y:S02]  /*0fc0*/  SEL R6, RZ, 0x1, !P1 ;  /* 0x00000001ff067807 */ /* 0x000fe40004800000 */
[----:B------:R-:W-:-:S04]  /*0fd0*/  ISETP.NE.AND P3, PT, R0, RZ, PT ;  /* 0x000000ff0000720c */ /* 0x000fc80003f65270 */
[----:B------:R1:W-:Y:S01]  /*0fe0*/  UTMALDG.4D [UR32], [UR4], desc[UR6] ;  /* 0x00000620040075b4 */ /* 0x0003e20008019000 */
[----:B---3--:R-:W-:Y:S02]  /*0ff0*/  LEA R4, R4, R3, 0x18 ;  /* 0x0000000304047211 */ /* 0x008fe400078ec0ff */
[----:B------:R-:W-:-:S03]  /*1000*/  SHF.L.U32 R3, R6, 0x1f, RZ ;  /* 0x0000001f06037819 */ /* 0x000fc600000006ff */
[----:B-1----:R-:W-:-:S07]  /*1010*/  IMAD R8, R5, 0x8, R4 ;  /* 0x0000000805087824 */ /* 0x002fce00078e0204 */
.L_x_19:
        /* <DEDUP_REMOVED lines=10> */
.L_x_20:
[----:B------:R-:W-:Y:S01]  /*10c0*/  LEA R4, R5, R4, 0xf ;  /* 0x0000000405047211 */ /* 0x000fe200078e78ff */
[----:B------:R-:W-:Y:S01]  /*10d0*/  ULDC.64 UR4, c[0x0][0x198] ;  /* 0x0000660000047ab9 */ /* 0x000fe20000000a00 */
[----:B------:R-:W-:Y:S01]  /*10e0*/  R2UR UR35, R9 ;  /* 0x00000000092372ca */ /* 0x000fe200000e0000 */
[----:B------:R-:W-:Y:S01]  /*10f0*/  UIADD3 UR4, UP0, UR4, 0x2f0, URZ ;  /* 0x000002f004047890 */ /* 0x000fe2000ff1e03f */
[----:B------:R-:W-:Y:S01]  /*1100*/  R2UR UR33, R8 ;  /* 0x00000000082172ca */ /* 0x000fe200000e0000 */
[----:B------:R-:W-:Y:S01]  /*1110*/  UMOV UR6, 0x0 ;  /* 0x0000000000067882 */ /* 0x000fe20000000000 */
[----:B------:R-:W-:Y:S01]  /*1120*/  R2UR UR32, R4 ;  /* 0x00000000042072ca */ /* 0x000fe200000e0000 */
[----:B------:R-:W-:Y:S01]  /*1130*/  UIADD3.X UR5, URZ, UR5, URZ, UP0, !UPT ;  /* 0x000000053f057290 */ /* 0x000fe200087fe43f */
[----:B------:R-:W-:Y:S01]  /*1140*/  VIADD R5, R5, 0x1 ;  /* 0x0000000105057836 */ /* 0x000fe20000000000 */
[----:B------:R-:W-:Y:S01]  /*1150*/  UMOV UR7, 0x10000000 ;  /* 0x1000000000077882 */ /* 0x000fe20000000000 */
[----:B------:R-:W-:Y:S01]  /*1160*/  UMOV UR34, URZ ;  /* 0x0000003f00227c82 */ /* 0x000fe20008000000 */
[----:B------:R-:W-:-:S02]  /*1170*/  VIADD R9, R9, 0x1 ;  /* 0x0000000109097836 */ /* 0x000fc40000000000 */
[C---:B------:R-:W-:Y:S02]  /*1180*/  ISETP.NE.AND P1, PT, R5.reuse, 0x4, PT ;  /* 0x000000040500780c */ /* 0x040fe40003f25270 */
[----:B------:R-:W-:Y:S02]  /*1190*/  USHF.L.U32 UR35, UR35, 0x8, URZ ;  /* 0x0000000823237899 */ /* 0x000fe4000800063f */
[----:B------:R-:W-:Y:S01]  /*11a0*/  UIADD3 UR33, UR33, 0x22000, URZ ;  /* 0x0002200021217890 */ /* 0x000fe2000fffe03f */
[----:B-12---:R-:W-:Y:S01]  /*11b0*/  SEL R3, RZ, 0x1, P1 ;  /* 0x00000001ff037807 */ /* 0x006fe20000800000 */
[----:B------:R-:W-:Y:S01]  /*11c0*/  UIADD3 UR32, UR32, 0x2000, URZ ;  /* 0x0000200020207890 */ /* 0x000fe2000fffe03f */
[----:B------:R-:W-:Y:S02]  /*11d0*/  SEL R5, R5, RZ, P1 ;  /* 0x000000ff05057207 */ /* 0x000fe40000800000 */
[----:B------:R-:W-:-:S06]  /*11e0*/  LOP3.LUT R6, R6, R3, RZ, 0x3c, !PT ;  /* 0x0000000306067212 */ /* 0x000fcc00078e3cff */
[----:B------:R1:W-:Y:S02]  /*11f0*/  UTMALDG.4D [UR32], [UR4], desc[UR6] ;  /* 0x00000620040075b4 */ /* 0x0003e40008019000 */
[----:B-1----:R-:W-:Y:S01]  /*1200*/  NOP ;  /* 0x0000000000007918 */ /* 0x002fe20000000000 */
.L_x_16:
[----:B------:R-:W-:-:S04]  /*1210*/  SHF.L.U32 R8, R2, 0x1, RZ ;  /* 0x0000000102087819 */ /* 0x000fc800000006ff */
[----:B------:R-:W-:-:S04]  /*1220*/  LOP3.LUT R8, R8, 0xfffffffe, RZ, 0x3c, !PT ;  /* 0xfffffffe08087812 */ /* 0x000fc800078e3cff */
[----:B------:R-:W-:-:S07]  /*1230*/  IADD3 R8, -R8, -0x6, RZ ;  /* 0xfffffffa08087810 */ /* 0x000fce0007ffe1ff */
.L_x_10:
[----:B------:R-:W-:Y:S05]  /*1240*/  BSYNC B0 ;  /* 0x0000000000007941 */ /* 0x000fea0003800000 */
.L_x_9:
[----:B------:R-:W3:Y:S01]  /*1250*/  S2R R11, SR_CgaCtaId ;  /* 0x00000000000b7919 */ /* 0x000ee20000008800 */
[----:B------:R-:W-:Y:S01]  /*1260*/  MOV R2, 0x400 ;  /* 0x0000040000027802 */ /* 0x000fe20000000f00 */
[----:B-12---:R-:W-:Y:S01]  /*1270*/  IMAD.MOV.U32 R4, RZ, RZ, RZ ;  /* 0x000000ffff047224 */ /* 0x006fe200078e00ff */
[----:B------:R-:W-:Y:S02]  /*1280*/  SHF.L.U32 R3, RZ, 0x1f, RZ ;  /* 0x0000001fff037819 */ /* 0x000fe400000006ff */
[----:B---3--:R-:W-:-:S07]  /*1290*/  LEA R2, R11, R2, 0x18 ;  /* 0x000000020b027211 */ /* 0x008fce00078ec0ff */
.L_x_21:
[----:B-1----:R1:W2:Y:S02]  /*12a0*/  SYNCS.PHASECHK.TRANS64.TRYWAIT P1, [R2+URZ+0x22040], R3 ;  /* 0x02204003020075a7 */ /* 0x0022a4000802017f */
[----:B--2---:R-:W-:Y:S05]  /*12b0*/  @!P1 NANOSLEEP.SYNCS 0x989680 ;  /* 0x009896800000995d */ /* 0x004fea0003900000 */
[----:B------:R-:W2:Y:S02]  /*12c0*/  @!P1 SYNCS.PHASECHK.TRANS64 P1, [R2+URZ+0x22040], R3 ;  /* 0x02204003020095a7 */ /* 0x000ea4000802007f */
[----:B--2---:R-:W-:Y:S05]  /*12d0*/  @!P1 BRA `(.L_x_21) ;  /* 0xfffffffc00f09947 */ /* 0x004fea000383ffff */
[----:B------:R-:W2:Y:S01]  /*12e0*/  LDC R11, c[0x0][0x28c] ;  /* 0x0000a300ff0b7b82 */ /* 0x000ea20000000800 */
[----:B-1----:R-:W-:Y:S02]  /*12f0*/  SHF.R.S32.HI R3, RZ, 0x1f, R0 ;  /* 0x0000001fff037819 */ /* 0x002fe40000011400 */
[----:B------:R-:W-:Y:S01]  /*1300*/  SHF.L.U32 R17, RZ, 0x1f, RZ ;  /* 0x0000001fff117819 */ /* 0x000fe200000006ff */
[----:B--2---:R-:W-:Y:S01]  /*1310*/  VIADD R12, R11, 0xff ;  /* 0x000000ff0b0c7836 */ /* 0x004fe20000000000 */
[----:B------:R-:W-:-:S04]  /*1320*/  LEA.HI R11, R3, R0, RZ, 0x5 ;  /* 0x00000000030b7211 */ /* 0x000fc800078f28ff */
[----:B------:R-:W-:Y:S02]  /*1330*/  SHF.R.S32.HI R13, RZ, 0x1f, R12 ;  /* 0x0000001fff0d7819 */ /* 0x000fe4000001140c */
[----:B------:R-:W-:Y:S02]  /*1340*/  SHF.R.S32.HI R11, RZ, 0x5, R11 ;  /* 0x00000005ff0b7819 */ /* 0x000fe4000001140b */
[----:B------:R-:W-:Y:S02]  /*1350*/  LEA.HI R13, R13, R12, RZ, 0x8 ;  /* 0x0000000c0d0d7211 */ /* 0x000fe400078f40ff */
[----:B------:R-:W-:Y:S02]  /*1360*/  LEA R11, R11, UR11, 0x4 ;  /* 0x0000000b0b0b7c11 */ /* 0x000fe4000f8e20ff */
[----:B------:R-:W-:-:S07]  /*1370*/  SHF.R.S32.HI R15, RZ, 0x8, R13 ;  /* 0x00000008ff0f7819 */ /* 0x000fce000001140d */
.L_x_22:
[----:B-1----:R1:W2:Y:S02]  /*1380*/  SYNCS.PHASECHK.TRANS64.TRYWAIT P1, [R2+URZ+0x22000], R17 ;  /* 0x02200011020075a7 */ /* 0x0022a4000802017f */
[----:B--2---:R-:W-:Y:S05]  /*1390*/  @!P1 NANOSLEEP.SYNCS 0x989680 ;  /* 0x009896800000995d */ /* 0x004fea0003900000 */
[----:B------:R-:W2:Y:S02]  /*13a0*/  @!P1 SYNCS.PHASECHK.TRANS64 P1, [R2+URZ+0x22000], R17 ;  /* 0x02200011020095a7 */ /* 0x000ea4000802007f */
[----:B--2---:R-:W-:Y:S05]  /*13b0*/  @!P1 BRA `(.L_x_22) ;  /* 0xfffffffc00f09947 */ /* 0x004fea000383ffff */
[----:B------:R-:W-:Y:S01]  /*13c0*/  LEA.HI R3, R3, R0, RZ, 0x2 ;  /* 0x0000000003037211 */ /* 0x000fe200078f10ff */
[----:B------:R-:W-:Y:S05]  /*13d0*/  WARPSYNC.ALL ;  /* 0x0000000000007948 */ /* 0x000fea0003800000 */
[--C-:B------:R-:W-:Y:S02]  /*13e0*/  SHF.R.S32.HI R14, RZ, 0x2, R3.reuse ;  /* 0x00000002ff0e7819 */ /* 0x100fe40000011403 */
[----:B------:R-:W-:Y:S02]  /*13f0*/  SHF.R.S32.HI R13, RZ, 0x1f, R3 ;  /* 0x0000001fff0d7819 */ /* 0x000fe40000011403 */
[----:B------:R-:W-:-:S02]  /*1400*/  LOP3.LUT R3, R3, 0x7ffffffc, RZ, 0xc0, !PT ;  /* 0x7ffffffc03037812 */ /* 0x000fc400078ec0ff */
[----:B------:R-:W-:Y:S02]  /*1410*/  LEA.HI R13, R13, R14, RZ, 0x3 ;  /* 0x0000000e0d0d7211 */ /* 0x000fe400078f18ff */
[----:B------:R-:W-:Y:S02]  /*1420*/  IADD3 R12, -R3, R0, RZ ;  /* 0x00000000030c7210 */ /* 0x000fe40007ffe1ff */
[----:B------:R-:W-:Y:S02]  /*1430*/  LOP3.LUT R3, R13, 0xfffffff8, RZ, 0xc0, !PT ;  /* 0xfffffff80d037812 */ /* 0x000fe400078ec0ff */
[----:B------:R-:W-:Y:S01]  /*1440*/  VIMNMX R20, R15, R20, PT ;  /* 0x000000140f147248 */ /* 0x000fe20003fe0100 */
[----:B------:R-:W-:Y:S01]  /*1450*/  IMAD.SHL.U32 R12, R12, 0x2, RZ ;  /* 0x000000020c0c7824 */ /* 0x000fe200078e00ff */
[----:B------:R-:W-:Y:S02]  /*1460*/  IADD3 R3, R11, R14, -R3 ;  /* 0x0000000e0b037210 */ /* 0x000fe40007ffe803 */
[C---:B------:R-:W-:Y:S01]  /*1470*/  R2UR UR14, R2.reuse ;  /* 0x00000000020e72ca */ /* 0x040fe200000e0000 */
[----:B------:R-:W-:Y:S01]  /*1480*/  WARPGROUP.ARRIVE ;  /* 0x00000000000079c5 */ /* 0x000fe20000000000 */
[----:B------:R-:W-:Y:S01]  /*1490*/  R2UR UR4, R2 ;  /* 0x00000000020472ca */ /* 0x000fe200000e0000 */
[----:B------:R-:W-:Y:S01]  /*14a0*/  UMOV UR5, 0x40000040 ;  /* 0x4000004000057882 */ /* 0x000fe20000000000 */
[----:B------:R-:W-:Y:S01]  /*14b0*/  UMOV UR7, 0x40000040 ;  /* 0x4000004000077882 */ /* 0x000fe20000000000 */
[----:B------:R-:W-:Y:S01]  /*14c0*/  UMOV UR17, 0x40000040 ;  /* 0x4000004000117882 */ /* 0x000fe20000000000 */
[----:B------:R-:W-:Y:S01]  /*14d0*/  UMOV UR19, 0x40000040 ;  /* 0x4000004000137882 */ /* 0x000fe20000000000 */
[----:B------:R-:W-:Y:S01]  /*14e0*/  UMOV UR21, 0x40000040 ;  /* 0x4000004000157882 */ /* 0x000fe20000000000 */
[----:B------:R-:W-:Y:S01]  /*14f0*/  UMOV UR23, 0x40000040 ;  /* 0x4000004000177882 */ /* 0x000fe20000000000 */
[----:B------:R-:W-:Y:S01]  /*1500*/  UMOV UR25, 0x40000040 ;  /* 0x4000004000197882 */ /* 0x000fe20000000000 */
[----:B------:R-:W-:Y:S01]  /*1510*/  UMOV UR27, 0x40000040 ;  /* 0x40000040001b7882 */ /* 0x000fe20000000000 */
[C---:B------:R-:W-:Y:S01]  /*1520*/  VIADD R14, R12.reuse, 0x8 ;  /* 0x000000080c0e7836 */ /* 0x040fe20000000000 */
[C---:B------:R-:W-:Y:S01]  /*1530*/  IADD3 R18, R12.reuse, 0x9, RZ ;  /* 0x000000090c127810 */ /* 0x040fe20007ffe0ff */
[----:B------:R-:W-:Y:S01]  /*1540*/  UIADD3 UR14, UR14, 0x2000, URZ ;  /* 0x000020000e0e7890 */ /* 0x000fe2000fffe03f */
[C---:B------:R-:W-:Y:S01]  /*1550*/  ISETP.GE.AND P2, PT, R3.reuse, R12, PT ;  /* 0x0000000c0300720c */ /* 0x040fe20003f46270 */
[----:B------:R-:W-:Y:S01]  /*1560*/  USHF.R.U32.HI UR4, URZ, 0x4, UR4 ;  /* 0x000000043f047899 */ /* 0x000fe20008011604 */
[C---:B------:R-:W-:Y:S01]  /*1570*/  ISETP.GE.AND P6, PT, R3.reuse, R18, PT ;  /* 0x000000120300720c */ /* 0x040fe20003fc6270 */
[----:B------:R-:W-:Y:S01]  /*1580*/  USHF.R.U32.HI UR14, URZ, 0x4, UR14 ;  /* 0x000000043f0e7899 */ /* 0x000fe2000801160e */
[C---:B------:R-:W-:Y:S01]  /*1590*/  ISETP.GE.AND P4, PT, R3.reuse, R14, PT ;  /* 0x0000000e0300720c */ /* 0x040fe20003f86270 */
[----:B------:R-:W-:Y:S01]  /*15a0*/  ULOP3.LUT UR4, UR4, 0x3fff, URZ, 0xc0, !UPT ;  /* 0x00003fff04047892 */ /* 0x000fe2000f8ec03f */
[C---:B------:R-:W-:Y:S01]  /*15b0*/  ISETP.GT.AND P1, PT, R3.reuse, R12, PT ;  /* 0x0000000c0300720c */ /* 0x040fe20003f24270 */
[----:B------:R-:W-:Y:S01]  /*15c0*/  ULOP3.LUT UR14, UR14, 0x3fff, URZ, 0xc0, !UPT ;  /* 0x00003fff0e0e7892 */ /* 0x000fe2000f8ec03f */
[C---:B------:R-:W-:Y:S01]  /*15d0*/  VIADD R18, R12.reuse, 0x19 ;  /* 0x000000190c127836 */ /* 0x040fe20000000000 */
[----:B------:R-:W-:Y:S01]  /*15e0*/  ULOP3.LUT UR8, UR4, 0x10000, URZ, 0xfc, !UPT ;  /* 0x0001000004087892 */ /* 0x000fe2000f8efc3f */
[C---:B------:R-:W-:Y:S01]  /*15f0*/  IADD3 R14, R12.reuse, 0x18, RZ ;  /* 0x000000180c0e7810 */ /* 0x040fe20007ffe0ff */
[----:B------:R-:W-:Y:S01]  /*1600*/  ULOP3.LUT UR28, UR14, 0x10000, URZ, 0xfc, !UPT ;  /* 0x000100000e1c7892 */ /* 0x000fe2000f8efc3f */
[C---:B------:R-:W-:Y:S01]  /*1610*/  VIADD R152, R12.reuse, 0x11 ;  /* 0x000000110c987836 */ /* 0x040fe20000000000 */
[----:B------:R-:W-:Y:S01]  /*1620*/  UIADD3 UR16, UR8, 0x2, URZ ;  /* 0x0000000208107890 */ /* 0x000fe2000fffe03f */
[----:B------:R-:W-:Y:S01]  /*1630*/  VIADD R22, R12, 0x10 ;  /* 0x000000100c167836 */ /* 0x000fe20000000000 */
[----:B------:R-:W-:Y:S01]  /*1640*/  UIADD3 UR18, UR28, 0x2, URZ ;  /* 0x000000021c127890 */ /* 0x000fe2000fffe03f */
[C---:B------:R-:W-:Y:S01]  /*1650*/  IADD3 R11, R3.reuse, 0x8, RZ ;  /* 0x00000008030b7810 */ /* 0x040fe20007ffe0ff */
[----:B------:R-:W-:Y:S01]  /*1660*/  UMOV UR4, UR8 ;  /* 0x0000000800047c82 */ /* 0x000fe20008000000 */
[----:B------:R-:W-:Y:S01]  /*1670*/  UMOV UR6, UR28 ;  /* 0x0000001c00067c82 */ /* 0x000fe20008000000 */
[----:B------:R-:W-:Y:S01]  /*1680*/  UIADD3 UR20, UR8, 0x4, URZ ;  /* 0x0000000408147890 */ /* 0x000fe2000fffe03f */
[----:B------:R-:W-:Y:S01]  /*1690*/  HGMMA.64x256x16.F32 R24, gdesc[UR4], RZ, !UPT, gsb0 ;  /* 0x03e00000041879f0 */ /* 0x000fe2000c0008ff */
[----:B------:R-:W-:Y:S01]  /*16a0*/  UIADD3 UR22, UR28, 0x4, URZ ;  /* 0x000000041c167890 */ /* 0x000fe2000fffe03f */
[C---:B------:R-:W-:Y:S01]  /*16b0*/  ISETP.GE.AND P3, PT, R3.reuse, R152, PT ;  /* 0x000000980300720c */ /* 0x040fe20003f66270 */
[----:B------:R-:W-:Y:S01]  /*16c0*/  UIADD3 UR24, UR8, 0x6, URZ ;  /* 0x0000000608187890 */ /* 0x000fe2000fffe03f */
[----:B------:R-:W-:Y:S01]  /*16d0*/  ISETP.GE.AND P5, PT, R3, R22, PT ;  /* 0x000000160300720c */ /* 0x000fe20003fa6270 */
[----:B------:R-:W-:Y:S01]  /*16e0*/  UIADD3 UR26, UR28, 0x6, URZ ;  /* 0x000000061c1a7890 */ /* 0x000fe2000fffe03f */
[----:B------:R-:W-:Y:S01]  /*16f0*/  ULDC UR6, c[0x0][0x604] ;  /* 0x0001810000067ab9 */ /* 0x000fe20000000800 */
        /* <DEDUP_REMOVED lines=8> */
[----:B------:R-:W-:-:S02]  /*1780*/  WARPGROUP.DEPBAR.LE gsb0, 0x0 ;  /* 0x00008000000079c5 */ /* 0x000fc40000010000 */
[----:B------:R-:W-:-:S11]  /*1790*/  WARPGROUP.ARRIVE ;  /* 0x00000000000079c5 */ /* 0x000fd60000000000 */
[----:B------:R-:W-:Y:S03]  /*17a0*/  HGMMA.64x256x16.F32 R24, gdesc[UR16], R24, gsb0 ;  /* 0x03e00000101879f0 */ /* 0x000fe60008000818 */
[----:B------:R-:W-:Y:S02]  /*17b0*/  WARPGROUP.DEPBAR.LE gsb0, 0x0 ;  /* 0x00008000000079c5 */ /* 0x000fe40000010000 */
[----:B------:R-:W-:-:S15]  /*17c0*/  WARPGROUP.ARRIVE ;  /* 0x00000000000079c5 */ /* 0x000fde0000000000 */
[----:B------:R-:W-:-:S08]  /*17d0*/  NOP ;  /* 0x0000000000007918 */ /* 0x000fd00000000000 */
[----:B------:R-:W-:Y:S03]  /*17e0*/  HGMMA.64x256x16.F32 R24, gdesc[UR20], R24, gsb0 ;  /* 0x03e00000141879f0 */ /* 0x000fe60008000818 */
[----:B------:R-:W-:Y:S02]  /*17f0*/  WARPGROUP.DEPBAR.LE gsb0, 0x0 ;  /* 0x00008000000079c5 */ /* 0x000fe40000010000 */
[----:B------:R-:W-:-:S15]  /*1800*/  WARPGROUP.ARRIVE ;  /* 0x00000000000079c5 */ /* 0x000fde0000000000 */
[----:B------:R-:W-:-:S08]  /*1810*/  NOP ;  /* 0x0000000000007918 */ /* 0x000fd00000000000 */
[----:B------:R-:W-:Y:S03]  /*1820*/  HGMMA.64x256x16.F32 R24, gdesc[UR24], R24, gsb0 ;  /* 0x03e00000181879f0 */ /* 0x000fe60008000818 */
[----:B------:R-:W-:Y:S02]  /*1830*/  WARPGROUP.DEPBAR.LE gsb0, 0x0 ;  /* 0x00008000000079c5 */ /* 0x000fe40000010000 */
[----:B------:R-:W-:Y:S02]  /*1840*/  FSEL R24, R24, -INF , P2 ;  /* 0xff80000018187808 */ /* 0x000fe40001000000 */
[----:B------:R-:W-:Y:S02]  /*1850*/  FSEL R30, R30, -INF , P2 ;  /* 0xff8000001e1e7808 */ /* 0x000fe40001000000 */
[----:B------:R-:W-:Y:S02]  /*1860*/  FSEL R25, R25, -INF , P1 ;  /* 0xff80000019197808 */ /* 0x000fe40000800000 */
[----:B------:R-:W-:-:S02]  /*1870*/  FSEL R31, R31, -INF , P1 ;  /* 0xff8000001f1f7808 */ /* 0x000fc40000800000 */
[C---:B------:R-:W-:Y:S01]  /*1880*/  ISETP.GE.AND P2, PT, R3.reuse, R14, PT ;  /* 0x0000000e0300720c */ /* 0x040fe20003f46270 */
[C---:B------:R-:W-:Y:S01]  /*1890*/  VIADD R14, R12.reuse, 0x20 ;  /* 0x000000200c0e7836 */ /* 0x040fe20000000000 */
[----:B------:R-:W-:Y:S02]  /*18a0*/  ISETP.GE.AND P1, PT, R3, R18, PT ;  /* 0x000000120300720c */ /* 0x000fe40003f26270 */
[----:B------:R-:W-:Y:S02]  /*18b0*/  IADD3 R18, R12, 0x21, RZ ;  /* 0x000000210c127810 */ /* 0x000fe40007ffe0ff */
[----:B------:R-:W-:Y:S02]  /*18c0*/  FSEL R29, R29, -INF , P6 ;  /* 0xff8000001d1d7808 */ /* 0x000fe40003000000 */
[----:B------:R-:W-:Y:S02]  /*18d0*/  FSEL R35, R35, -INF , P6 ;  /* 0xff80000023237808 */ /* 0x000fe40003000000 */
[----:B------:R-:W-:-:S02]  /*18e0*/  FSEL R28, R28, -INF , P4 ;  /* 0xff8000001c1c7808 */ /* 0x000fc40002000000 */
[----:B------:R-:W-:Y:S02]  /*18f0*/  FSEL R34, R34, -INF , P4 ;  /* 0xff80000022227808 */ /* 0x000fe40002000000 */
[C---:B------:R-:W-:Y:S01]  /*1900*/  ISETP.GE.AND P6, PT, R3.reuse, R18, PT ;  /* 0x000000120300720c */ /* 0x040fe20003fc6270 */
[C---:B------:R-:W-:Y:S01]  /*1910*/  VIADD R18, R12.reuse, 0x29 ;  /* 0x000000290c127836 */ /* 0x040fe20000000000 */
[----:B------:R-:W-:Y:S01]  /*1920*/  ISETP.GE.AND P4, PT, R3, R14, PT ;  /* 0x0000000e0300720c */ /* 0x000fe20003f86270 */
[----:B------:R-:W-:Y:S01]  /*1930*/  VIADD R14, R12, 0x28 ;  /* 0x000000280c0e7836 */ /* 0x000fe20000000000 */
[----:B------:R-:W-:Y:S02]  /*1940*/  FSEL R33, R33, -INF , P3 ;  /* 0xff80000021217808 */ /* 0x000fe40001800000 */
[----:B------:R-:W-:Y:S02]  /*1950*/  FSEL R39, R39, -INF , P3 ;  /* 0xff80000027277808 */ /* 0x000fe40001800000 */
[----:B------:R-:W-:-:S02]  /*1960*/  FSEL R32, R32, -INF , P5 ;  /* 0xff80000020207808 */ /* 0x000fc40002800000 */
[----:B------:R-:W-:Y:S02]  /*1970*/  FSEL R38, R38, -INF , P5 ;  /* 0xff80000026267808 */ /* 0x000fe40002800000 */
[C---:B------:R-:W-:Y:S01]  /*1980*/  ISETP.GE.AND P3, PT, R3.reuse, R18, PT ;  /* 0x000000120300720c */ /* 0x040fe20003f66270 */
[C---:B------:R-:W-:Y:S01]  /*1990*/  VIADD R18, R12.reuse, 0x31 ;  /* 0x000000310c127836 */ /* 0x040fe20000000000 */
[----:B------:R-:W-:Y:S02]  /*19a0*/  ISETP.GE.AND P5, PT, R3, R14, PT ;  /* 0x0000000e0300720c */ /* 0x000fe40003fa6270 */
[----:B------:R-:W-:Y:S02]  /*19b0*/  IADD3 R14, R12, 0x30, RZ ;  /* 0x000000300c0e7810 */ /* 0x000fe40007ffe0ff */
[----:B------:R-:W-:Y:S02]  /*19c0*/  FSEL R36, R36, -INF , P2 ;  /* 0xff80000024247808 */ /* 0x000fe40001000000 */
[----:B------:R-:W-:-:S02]  /*19d0*/  FSEL R42, R42, -INF , P2 ;  /* 0xff8000002a2a7808 */ /* 0x000fc40001000000 */
[----:B------:R-:W-:Y:S02]  /*19e0*/  FSEL R37, R37, -INF , P1 ;  /* 0xff80000025257808 */ /* 0x000fe40000800000 */
[----:B------:R-:W-:Y:S02]  /*19f0*/  FSEL R43, R43, -INF , P1 ;  /* 0xff8000002b2b7808 */ /* 0x000fe40000800000 */
[C---:B------:R-:W-:Y:S01]  /*1a00*/  ISETP.GE.AND P2, PT, R3.reuse, R14, PT ;  /* 0x0000000e0300720c */ /* 0x040fe20003f46270 */
[C---:B------:R-:W-:Y:S01]  /*1a10*/  VIADD R14, R12.reuse, 0x38 ;  /* 0x000000380c0e7836 */ /* 0x040fe20000000000 */
[----:B------:R-:W-:Y:S02]  /*1a20*/  ISETP.GE.AND P1, PT, R3, R18, PT ;  /* 0x000000120300720c */ /* 0x000fe40003f26270 */
[----:B------:R-:W-:Y:S02]  /*1a30*/  IADD3 R18, R12, 0x39, RZ ;  /* 0x000000390c127810 */ /* 0x000fe40007ffe0ff */
[----:B------:R-:W-:-:S02]  /*1a40*/  FSEL R41, R41, -INF , P6 ;  /* 0xff80000029297808 */ /* 0x000fc40003000000 */
[----:B------:R-:W-:Y:S02]  /*1a50*/  FSEL R47, R47, -INF , P6 ;  /* 0xff8000002f2f7808 */ /* 0x000fe40003000000 */
[----:B------:R-:W-:Y:S02]  /*1a60*/  FSEL R40, R40, -INF , P4 ;  /* 0xff80000028287808 */ /* 0x000fe40002000000 */
[----:B------:R-:W-:Y:S02]  /*1a70*/  FSEL R46, R46, -INF , P4 ;  /* 0xff8000002e2e7808 */ /* 0x000fe40002000000 */
[C---:B------:R-:W-:Y:S01]  /*1a80*/  ISETP.GE.AND P6, PT, R3.reuse, R18, PT ;  /* 0x000000120300720c */ /* 0x040fe20003fc6270 */
[C---:B------:R-:W-:Y:S01]  /*1a90*/  VIADD R18, R12.reuse, 0x41 ;  /* 0x000000410c127836 */ /* 0x040fe20000000000 */
[----:B------:R-:W-:Y:S01]  /*1aa0*/  ISETP.GE.AND P4, PT, R3, R14, PT ;  /* 0x0000000e0300720c */ /* 0x000fe20003f86270 */
[----:B------:R-:W-:Y:S01]  /*1ab0*/  VIADD R14, R12, 0x40 ;  /* 0x000000400c0e7836 */ /* 0x000fe20000000000 */
[----:B------:R-:W-:-:S02]  /*1ac0*/  FSEL R45, R45, -INF , P3 ;  /* 0xff8000002d2d7808 */ /* 0x000fc40001800000 */
[----:B------:R-:W-:Y:S02]  /*1ad0*/  FSEL R51, R51, -INF , P3 ;  /* 0xff80000033337808 */ /* 0x000fe40001800000 */
[----:B------:R-:W-:Y:S02]  /*1ae0*/  FSEL R44, R44, -INF , P5 ;  /* 0xff8000002c2c7808 */ /* 0x000fe40002800000 */
[----:B------:R-:W-:Y:S02]  /*1af0*/  FSEL R50, R50, -INF , P5 ;  /* 0xff80000032327808 */ /* 0x000fe40002800000 */
[C---:B------:R-:W-:Y:S01]  /*1b00*/  ISETP.GE.AND P3, PT, R3.reuse, R18, PT ;  /* 0x000000120300720c */ /* 0x040fe20003f66270 */
[C---:B------:R-:W-:Y:S01]  /*1b10*/  VIADD R18, R12.reuse, 0x49 ;  /* 0x000000490c127836 */ /* 0x040fe20000000000 */
[----:B------:R-:W-:Y:S02]  /*1b20*/  ISETP.GE.AND P5, PT, R3, R14, PT ;  /* 0x0000000e0300720c */ /* 0x000fe40003fa6270 */
[----:B------:R-:W-:-:S02]  /*1b30*/  IADD3 R14, R12, 0x48, RZ ;  /* 0x000000480c0e7810 */ /* 0x000fc40007ffe0ff */
[----:B------:R-:W-:Y:S02]  /*1b40*/  FSEL R48, R48, -INF , P2 ;  /* 0xff80000030307808 */ /* 0x000fe40001000000 */
[----:B------:R-:W-:Y:S02]  /*1b50*/  FSEL R54, R54, -INF , P2 ;  /* 0xff80000036367808 */ /* 0x000fe40001000000 */
[----:B------:R-:W-:Y:S02]  /*1b60*/  FSEL R49, R49, -INF , P1 ;  /* 0xff80000031317808 */ /* 0x000fe40000800000 */
[----:B------:R-:W-:Y:S02]  /*1b70*/  FSEL R55, R55, -INF , P1 ;  /* 0xff80000037377808 */ /* 0x000fe40000800000 */
[C---:B------:R-:W-:Y:S01]  /*1b80*/  ISETP.GE.AND P2, PT, R3.reuse, R14, PT ;  /* 0x0000000e0300720c */ /* 0x040fe20003f46270 */
[----:B------:R-:W-:Y:S01]  /*1b90*/  VIADD R14, R12, 0x50 ;  /* 0x000000500c0e7836 */ /* 0x000fe20000000000 */
[----:B------:R-:W-:-:S02]  /*1ba0*/  ISETP.GE.AND P1, PT, R3, R18, PT ;  /* 0x000000120300720c */ /* 0x000fc40003f26270 */
[----:B------:R-:W-:Y:S02]  /*1bb0*/  IADD3 R18, R12, 0x51, RZ ;  /* 0x000000510c127810 */ /* 0x000fe40007ffe0ff */
[----:B------:R-:W-:Y:S02]  /*1bc0*/  FSEL R53, R53, -INF , P6 ;  /* 0xff80000035357808 */ /* 0x000fe40003000000 */
        /* <DEDUP_REMOVED lines=12> */
[----:B------:R-:W-:Y:S01]  /*1c90*/  VIADD R18, R12, 0x61 ;  /* 0x000000610c127836 */ /* 0x000fe20000000000 */
[----:B------:R-:W-:Y:S02]  /*1ca0*/  ISETP.GE.AND P5, PT, R3, R14, PT ;  /* 0x0000000e0300720c */ /* 0x000fe40003fa6270 */
[----:B------:R-:W-:-:S02]  /*1cb0*/  FSEL R61, R61, -INF , P1 ;  /* 0xff8000003d3d7808 */ /* 0x000fc40000800000 */
[----:B------:R-:W-:Y:S02]  /*1cc0*/  FSEL R67, R67, -INF , P1 ;  /* 0xff80000043437808 */ /* 0x000fe40000800000 */
[----:B------:R-:W-:Y:S02]  /*1cd0*/  FSEL R68, R68, -INF , P5 ;  /* 0xff80000044447808 */ /* 0x000fe40002800000 */
[----:B------:R-:W-:Y:S02]  /*1ce0*/  FSEL R74, R74, -INF , P5 ;  /* 0xff8000004a4a7808 */ /* 0x000fe40002800000 */
[----:B------:R-:W-:Y:S02]  /*1cf0*/  FSEL R69, R69, -INF , P3 ;  /* 0xff80000045457808 */ /* 0x000fe40001800000 */
[----:B------:R-:W-:Y:S02]  /*1d00*/  FSEL R75, R75, -INF , P3 ;  /* 0xff8000004b4b7808 */ /* 0x000fe40001800000 */
[----:B------:R-:W-:Y:S01]  /*1d10*/  ISETP.GE.AND P1, PT, R3, R18, PT ;  /* 0x000000120300720c */ /* 0x000fe20003f26270 */
[----:B------:R-:W-:Y:S01]  /*1d20*/  VIADD R18, R12, 0x69 ;  /* 0x000000690c127836 */ /* 0x000fe20000000000 */
[----:B------:R-:W-:-:S02]  /*1d30*/  ISETP.GE.AND P5, PT, R11, R12, PT ;  /* 0x0000000c0b00720c */ /* 0x000fc40003fa6270 */
[----:B------:R-:W-:Y:S02]  /*1d40*/  ISETP.GT.AND P3, PT, R11, R12, PT ;  /* 0x0000000c0b00720c */ /* 0x000fe40003f64270 */
[----:B------:R-:W-:Y:S02]  /*1d50*/  FSEL R26, R26, -INF , P5 ;  /* 0xff8000001a1a7808 */ /* 0x000fe40002800000 */
[----:B------:R-:W-:Y:S02]  /*1d60*/  FSEL R27, R27, -INF , P3 ;  /* 0xff8000001b1b7808 */ /* 0x000fe40001800000 */
[----:B------:R-:W-:Y:S02]  /*1d70*/  FSEL R65, R65, -INF , P6 ;  /* 0xff80000041417808 */ /* 0x000fe40003000000 */
[----:B------:R-:W-:Y:S02]  /*1d80*/  FSEL R71, R71, -INF , P6 ;  /* 0xff80000047477808 */ /* 0x000fe40003000000 */
[----:B------:R-:W-:-:S02]  /*1d90*/  ISETP.GE.AND P6, PT, R3, R18, PT ;  /* 0x000000120300720c */ /* 0x000fc40003fc6270 */
[----:B------:R-:W-:Y:S02]  /*1da0*/  IADD3 R18, R12, 0x71, RZ ;  /* 0x000000710c127810 */ /* 0x000fe40007ffe0ff */
[----:B------:R-:W-:Y:S02]  /*1db0*/  FMNMX R13, R26, R27, !PT ;  /* 0x0000001b1a0d7209 */ /* 0x000fe40007800000 */
[----:B------:R-:W-:Y:S02]  /*1dc0*/  ISETP.GE.AND P3, PT, R3, R18, PT ;  /* 0x000000120300720c */ /* 0x000fe40003f66270 */
[----:B------:R-:W-:Y:S02]  /*1dd0*/  FMNMX R18, R30, R13, !PT ;  /* 0x0000000d1e127209 */ /* 0x000fe40007800000 */
[----:B------:R-:W-:Y:S02]  /*1de0*/  IADD3 R14, R12, 0x60, RZ ;  /* 0x000000600c0e7810 */ /* 0x000fe40007ffe0ff */
[----:B------:R-:W-:-:S02]  /*1df0*/  FMNMX R13, R31, R18, !PT ;  /* 0x000000121f0d7209 */ /* 0x000fc40007800000 */
[----:B------:R-:W-:Y:S02]  /*1e00*/  FSEL R60, R60, -INF , P2 ;  /* 0xff8000003c3c7808 */ /* 0x000fe40001000000 */
[----:B------:R-:W-:Y:S02]  /*1e10*/  FMNMX R18, R34, R13, !PT ;  /* 0x0000000d22127209 */ /* 0x000fe40007800000 */
[----:B------:R-:W-:Y:S02]  /*1e20*/  FSEL R66, R66, -INF , P2 ;  /* 0xff80000042427808 */ /* 0x000fe40001000000 */
[----:B------:R-:W-:Y:S02]  /*1e30*/  FMNMX R13, R35, R18, !PT ;  /* 0x00000012230d7209 */ /* 0x000fe40007800000 */
[----:B------:R-:W-:Y:S02]  /*1e40*/  ISETP.GE.AND P2, PT, R3, R14, PT ;  /* 0x0000000e0300720c */ /* 0x000fe40003f46270 */
[----:B------:R-:W-:-:S02]  /*1e50*/  FMNMX R18, R38, R13, !PT ;  /* 0x0000000d26127209 */ /* 0x000fc40007800000 */
[----:B------:R-:W-:Y:S02]  /*1e60*/  IADD3 R14, R12, 0x68, RZ ;  /* 0x000000680c0e7810 */ /* 0x000fe40007ffe0ff */
[----:B------:R-:W-:Y:S02]  /*1e70*/  FMNMX R13, R39, R18, !PT ;  /* 0x00000012270d7209 */ /* 0x000fe40007800000 */
[----:B------:R-:W-:Y:S02]  /*1e80*/  FSEL R64, R64, -INF , P4 ;  /* 0xff80000040407808 */ /* 0x000fe40002000000 */
[----:B------:R-:W-:Y:S02]  /*1e90*/  FMNMX R18, R42, R13, !PT ;  /* 0x0000000d2a127209 */ /* 0x000fe40007800000 */
[----:B------:R-:W-:Y:S02]  /*1ea0*/  FSEL R70, R70, -INF , P4 ;  /* 0xff80000046467808 */ /* 0x000fe40002000000 */
[----:B------:R-:W-:-:S02]  /*1eb0*/  FMNMX R13, R43, R18, !PT ;  /* 0x000000122b0d7209 */ /* 0x000fc40007800000 */
[----:B------:R-:W-:Y:S01]  /*1ec0*/  ISETP.GE.AND P4, PT, R3, R14, PT ;  /* 0x0000000e0300720c */ /* 0x000fe20003f86270 */
[----:B------:R-:W-:Y:S01]  /*1ed0*/  VIADD R14, R12, 0x70 ;  /* 0x000000700c0e7836 */ /* 0x000fe20000000000 */
[----:B------:R-:W-:Y:S02]  /*1ee0*/  FMNMX R18, R46, R13, !PT ;  /* 0x0000000d2e127209 */ /* 0x000fe40007800000 */
[----:B------:R-:W-:Y:S02]  /*1ef0*/  FSEL R72, R72, -INF , P2 ;  /* 0xff80000048487808 */ /* 0x000fe40001000000 */
[----:B------:R-:W-:Y:S02]  /*1f00*/  FMNMX R13, R47, R18, !PT ;  /* 0x000000122f0d7209 */ /* 0x000fe40007800000 */
[----:B------:R-:W-:Y:S01]  /*1f10*/  ISETP.GE.AND P5, PT, R3, R14, PT ;  /* 0x0000000e0300720c */ /* 0x000fe20003fa6270 */
[----:B------:R-:W-:Y:S01]  /*1f20*/  VIADD R14, R12, 0x78 ;  /* 0x000000780c0e7836 */ /* 0x000fe20000000000 */
[----:B------:R-:W-:-:S02]  /*1f30*/  FMNMX R18, R50, R13, !PT ;  /* 0x0000000d32127209 */ /* 0x000fc40007800000 */
[----:B------:R-:W-:Y:S02]  /*1f40*/  FMNMX R13, R24, R25, !PT ;  /* 0x00000019180d7209 */ /* 0x000fe40007800000 */
[----:B------:R-:W-:Y:S02]  /*1f50*/  FMNMX R15, R51, R18, !PT ;  /* 0x00000012330f7209 */ /* 0x000fe40007800000 */
[----:B------:R-:W-:Y:S02]  /*1f60*/  FMNMX R18, R28, R13, !PT ;  /* 0x0000000d1c127209 */ /* 0x000fe40007800000 */
[----:B------:R-:W-:Y:S02]  /*1f70*/  FMNMX R22, R54, R15, !PT ;  /* 0x0000000f36167209 */ /* 0x000fe40007800000 */
[----:B------:R-:W-:Y:S02]  /*1f80*/  FMNMX R13, R29, R18, !PT ;  /* 0x000000121d0d7209 */ /* 0x000fe40007800000 */
[----:B------:R-:W-:-:S02]  /*1f90*/  FMNMX R15, R55, R22, !PT ;  /* 0x00000016370f7209 */ /* 0x000fc40007800000 */
[----:B------:R-:W-:Y:S02]  /*1fa0*/  FMNMX R18, R32, R13, !PT ;  /* 0x0000000d20127209 */ /* 0x000fe40007800000 */
[----:B------:R-:W-:Y:S02]  /*1fb0*/  FMNMX R22, R58, R15, !PT ;  /* 0x0000000f3a167209 */ /* 0x000fe40007800000 */
[----:B------:R-:W-:Y:S02]  /*1fc0*/  FMNMX R13, R33, R18, !PT ;  /* 0x00000012210d7209 */ /* 0x000fe40007800000 */
[----:B------:R-:W-:Y:S02]  /*1fd0*/  FMNMX R15, R59, R22, !PT ;  /* 0x000000163b0f7209 */ /* 0x000fe40007800000 */
[----:B------:R-:W-:Y:S02]  /*1fe0*/  FMNMX R18, R36, R13, !PT ;  /* 0x0000000d24127209 */ /* 0x000fe40007800000 */
[----:B------:R-:W-:-:S02]  /*1ff0*/  FMNMX R22, R62, R15, !PT ;  /* 0x0000000f3e167209 */ /* 0x000fc40007800000 */
[----:B------:R-:W-:Y:S02]  /*2000*/  FSEL R78, R78, -INF , P2 ;  /* 0xff8000004e4e7808 */ /* 0x000fe40001000000 */
[----:B------:R-:W-:Y:S02]  /*2010*/  ISETP.GE.AND P2, PT, R3, R14, PT ;  /* 0x0000000e0300720c */ /* 0x000fe40003f46270 */
[----:B------:R-:W-:Y:S02]  /*2020*/  IADD3 R14, R12, 0x79, RZ ;  /* 0x000000790c0e7810 */ /* 0x000fe40007ffe0ff */
[----:B------:R-:W-:Y:S02]  /*2030*/  FMNMX R13, R37, R18, !PT ;  /* 0x00000012250d7209 */ /* 0x000fe40007800000 */
[----:B------:R-:W-:Y:S02]  /*2040*/  FMNMX R15, R63, R22, !PT ;  /* 0x000000163f0f7209 */ /* 0x000fe40007800000 */
[----:B------:R-:W-:-:S02]  /*2050*/  FSEL R73, R73, -INF , P1 ;  /* 0xff80000049497808 */ /* 0x000fc40000800000 */
[----:B------:R-:W-:Y:S02]  /*2060*/  FSEL R79, R79, -INF , P1 ;  /* 0xff8000004f4f7808 */ /* 0x000fe40000800000 */
[----:B------:R-:W-:Y:S01]  /*2070*/  ISETP.GE.AND P1, PT, R3, R14, PT ;  /* 0x0000000e0300720c */ /* 0x000fe20003f26270 */
[----:B------:R-:W-:Y:S01]  /*2080*/  VIADD R14, R12, 0x80 ;  /* 0x000000800c0e7836 */ /* 0x000fe20000000000 */
[----:B------:R-:W-:Y:S02]  /*2090*/  FMNMX R18, R40, R13, !PT ;  /* 0x0000000d28127209 */ /* 0x000fe40007800000 */
[----:B------:R-:W-:Y:S02]  /*20a0*/  FMNMX R22, R66, R15, !PT ;  /* 0x0000000f42167209 */ /* 0x000fe40007800000 */
[----:B------:R-:W-:Y:S02]  /*20b0*/  FSEL R76, R76, -INF , P4 ;  /* 0xff8000004c4c7808 */ /* 0x000fe40002000000 */
[----:B------:R-:W-:-:S02]  /*20c0*/  FSEL R82, R82, -INF , P4 ;  /* 0xff80000052527808 */ /* 0x000fc40002000000 */
[----:B------:R-:W-:Y:S02]  /*20d0*/  FMNMX R13, R41, R18, !PT ;  /* 0x00000012290d7209 */ /* 0x000fe40007800000 */
[----:B------:R-:W-:Y:S02]  /*20e0*/  FMNMX R15, R67, R22, !PT ;  /* 0x00000016430f7209 */ /* 0x000fe40007800000 */
[----:B------:R-:W-:Y:S02]  /*20f0*/  ISETP.GE.AND P4, PT, R3, R14, PT ;  /* 0x0000000e0300720c */ /* 0x000fe40003f86270 */
[----:B------:R-:W-:Y:S02]  /*2100*/  IADD3 R14, R12, 0x81, RZ ;  /* 0x000000810c0e7810 */ /* 0x000fe40007ffe0ff */
[----:B------:R-:W-:Y:S02]  /*2110*/  FMNMX R18, R44, R13, !PT ;  /* 0x0000000d2c127209 */ /* 0x000fe40007800000 */
[----:B------:R-:W-:-:S02]  /*2120*/  FMNMX R22, R70, R15, !PT ;  /* 0x0000000f46167209 */ /* 0x000fc40007800000 */
[----:B------:R-:W-:Y:S02]  /*2130*/  FSEL R77, R77, -INF , P6 ;  /* 0xff8000004d4d7808 */ /* 0x000fe40003000000 */
[----:B------:R-:W-:Y:S02]  /*2140*/  FSEL R83, R83, -INF , P6 ;  /* 0xff80000053537808 */ /* 0x000fe40003000000 */
[----:B------:R-:W-:Y:S01]  /*2150*/  ISETP.GE.AND P6, PT, R3, R14, PT ;  /* 0x0000000e0300720c */ /* 0x000fe20003fc6270 */
[----:B------:R-:W-:Y:S01]  /*2160*/  VIADD R14, R12, 0x88 ;  /* 0x000000880c0e7836 */ /* 0x000fe20000000000 */
[----:B------:R-:W-:Y:S02]  /*2170*/  FMNMX R13, R45, R18, !PT ;  /* 0x000000122d0d7209 */ /* 0x000fe40007800000 */
[----:B------:R-:W-:Y:S02]  /*2180*/  FMNMX R15, R71, R22, !PT ;  /* 0x00000016470f7209 */ /* 0x000fe40007800000 */
[----:B------:R-:W-:-:S02]  /*2190*/  FSEL R80, R80, -INF , P5 ;  /* 0xff80000050507808 */ /* 0x000fc40002800000 */
[----:B------:R-:W-:Y:S02]  /*21a0*/  FSEL R86, R86, -INF , P5 ;  /* 0xff80000056567808 */ /* 0x000fe40002800000 */
[----:B------:R-:W-:Y:S02]  /*21b0*/  ISETP.GE.AND P5, PT, R3, R14, PT ;  /* 0x0000000e0300720c */ /* 0x000fe40003fa6270 */
[----:B------:R-:W-:Y:S02]  /*21c0*/  FMNMX R18, R48, R13, !PT ;  /* 0x0000000d30127209 */ /* 0x000fe40007800000 */
[----:B------:R-:W-:Y:S02]  /*21d0*/  FMNMX R22, R74, R15, !PT ;  /* 0x0000000f4a167209 */ /* 0x000fe40007800000 */
[----:B------:R-:W-:Y:S02]  /*21e0*/  IADD3 R14, R12, 0x89, RZ ;  /* 0x000000890c0e7810 */ /* 0x000fe40007ffe0ff */
[----:B------:R-:W-:-:S02]  /*21f0*/  FSEL R81, R81, -INF , P3 ;  /* 0xff80000051517808 */ /* 0x000fc40001800000 */
[----:B------:R-:W-:Y:S02]  /*2200*/  FSEL R87, R87, -INF , P3 ;  /* 0xff80000057577808 */ /* 0x000fe40001800000 */
[----:B------:R-:W-:Y:S02]  /*2210*/  FMNMX R13, R49, R18, !PT ;  /* 0x00000012310d7209 */ /* 0x000fe40007800000 */
[----:B------:R-:W-:Y:S02]  /*2220*/  FMNMX R15, R75, R22, !PT ;  /* 0x000000164b0f7209 */ /* 0x000fe40007800000 */
[----:B------:R-:W-:Y:S01]  /*2230*/  ISETP.GE.AND P3, PT, R3, R14, PT ;  /* 0x0000000e0300720c */ /* 0x000fe20003f66270 */
[----:B------:R-:W-:Y:S01]  /*2240*/  VIADD R14, R12, 0x90 ;  /* 0x000000900c0e7836 */ /* 0x000fe20000000000 */
[----:B------:R-:W-:Y:S02]  /*2250*/  FMNMX R18, R52, R13, !PT ;  /* 0x0000000d34127209 */ /* 0x000fe40007800000 */
[----:B------:R-:W-:-:S02]  /*2260*/  FMNMX R22, R78, R15, !PT ;  /* 0x0000000f4e167209 */ /* 0x000fc40007800000 */
[----:B------:R-:W-:Y:S02]  /*2270*/  FSEL R84, R84, -INF , P2 ;  /* 0xff80000054547808 */ /* 0x000fe40001000000 */
[----:B------:R-:W-:Y:S02]  /*2280*/  FSEL R90, R90, -INF , P2 ;  /* 0xff8000005a5a7808 */ /* 0x000fe40001000000 */
        /* <DEDUP_REMOVED lines=10> */
[----:B------:R-:W-:-:S02]  /*2330*/  FMNMX R13, R57, R18, !PT ;  /* 0x00000012390d7209 */ /* 0x000fc40007800000 */
[----:B------:R-:W-:Y:S02]  /*2340*/  FMNMX R15, R83, R22, !PT ;  /* 0x00000016530f7209 */ /* 0x000fe40007800000 */
[----:B------:R-:W-:Y:S02]  /*2350*/  FSEL R88, R88, -INF , P4 ;  /* 0xff80000058587808 */ /* 0x000fe40002000000 */
[----:B------:R-:W-:Y:S02]  /*2360*/  FSEL R94, R94, -INF , P4 ;  /* 0xff8000005e5e7808 */ /* 0x000fe40002000000 */
[----:B------:R-:W-:Y:S02]  /*2370*/  ISETP.GE.AND P4, PT, R3, R14, PT ;  /* 0x0000000e0300720c */ /* 0x000fe40003f86270 */
[----:B------:R-:W-:Y:S02]  /*2380*/  IADD3 R14, R12, 0x99, RZ ;  /* 0x000000990c0e7810 */ /* 0x000fe40007ffe0ff */
[----:B------:R-:W-:-:S02]  /*2390*/  FMNMX R18, R60, R13, !PT ;  /* 0x0000000d3c127209 */ /* 0x000fc40007800000 */
[----:B------:R-:W-:Y:S02]  /*23a0*/  FMNMX R22, R86, R15, !PT ;  /* 0x0000000f56167209 */ /* 0x000fe40007800000 */
[----:B------:R-:W-:Y:S02]  /*23b0*/  FSEL R89, R89, -INF , P6 ;  /* 0xff80000059597808 */ /* 0x000fe40003000000 */
[----:B------:R-:W-:Y:S02]  /*23c0*/  FSEL R95, R95, -INF , P6 ;  /* 0xff8000005f5f7808 */ /* 0x000fe40003000000 */
[----:B------:R-:W-:Y:S01]  /*23d0*/  ISETP.GE.AND P6, PT, R3, R14, PT ;  /* 0x0000000e0300720c */ /* 0x000fe20003fc6270 */
[----:B------:R-:W-:Y:S01]  /*23e0*/  VIADD R14, R12, 0xa0 ;  /* 0x000000a00c0e7836 */ /* 0x000fe20000000000 */
[----:B------:R-:W-:Y:S02]  /*23f0*/  FMNMX R13, R61, R18, !PT ;  /* 0x000000123d0d7209 */ /* 0x000fe40007800000 */
[----:B------:R-:W-:-:S02]  /*2400*/  FMNMX R15, R87, R22, !PT ;  /* 0x00000016570f7209 */ /* 0x000fc40007800000 */
[----:B------:R-:W-:Y:S02]  /*2410*/  FSEL R92, R92, -INF , P5 ;  /* 0xff8000005c5c7808 */ /* 0x000fe40002800000 */
[----:B------:R-:W-:Y:S02]  /*2420*/  FSEL R98, R98, -INF , P5 ;  /* 0xff80000062627808 */ /* 0x000fe40002800000 */
[----:B------:R-:W-:Y:S02]  /*2430*/  FMNMX R18, R64, R13, !PT ;  /* 0x0000000d40127209 */ /* 0x000fe40007800000 */
[----:B------:R-:W-:Y:S02]  /*2440*/  FMNMX R22, R90, R15, !PT ;  /* 0x0000000f5a167209 */ /* 0x000fe40007800000 */
[----:B------:R-:W-:Y:S02]  /*2450*/  ISETP.GE.AND P5, PT, R3, R14, PT ;  /* 0x0000000e0300720c */ /* 0x000fe40003fa6270 */
[----:B------:R-:W-:-:S02]  /*2460*/  IADD3 R14, R12, 0xa1, RZ ;  /* 0x000000a10c0e7810 */ /* 0x000fc40007ffe0ff */
[----:B------:R-:W-:Y:S02]  /*2470*/  FMNMX R13, R65, R18, !PT ;  /* 0x00000012410d7209 */ /* 0x000fe40007800000 */
[----:B------:R-:W-:Y:S02]  /*2480*/  FMNMX R15, R91, R22, !PT ;  /* 0x000000165b0f7209 */ /* 0x000fe40007800000 */
[----:B------:R-:W-:Y:S02]  /*2490*/  FSEL R93, R93, -INF , P3 ;  /* 0xff8000005d5d7808 */ /* 0x000fe40001800000 */
[----:B------:R-:W-:Y:S02]  /*24a0*/  FSEL R99, R99, -INF , P3 ;  /* 0xff80000063637808 */ /* 0x000fe40001800000 */
[----:B------:R-:W-:Y:S01]  /*24b0*/  ISETP.GE.AND P3, PT, R3, R14, PT ;  /* 0x0000000e0300720c */ /* 0x000fe20003f66270 */
[----:B------:R-:W-:Y:S01]  /*24c0*/  VIADD R14, R12, 0xa8 ;  /* 0x000000a80c0e7836 */ /* 0x000fe20000000000 */
[----:B------:R-:W-:-:S02]  /*24d0*/  FMNMX R18, R68, R13, !PT ;  /* 0x0000000d44127209 */ /* 0x000fc40007800000 */
[----:B------:R-:W-:Y:S02]  /*24e0*/  FMNMX R22, R94, R15, !PT ;  /* 0x0000000f5e167209 */ /* 0x000fe40007800000 */
[----:B------:R-:W-:Y:S02]  /*24f0*/  FSEL R96, R96, -INF , P2 ;  /* 0xff80000060607808 */ /* 0x000fe40001000000 */
[----:B------:R-:W-:Y:S02]  /*2500*/  FSEL R102, R102, -INF , P2 ;  /* 0xff80000066667808 */ /* 0x000fe40001000000 */
[----:B------:R-:W-:Y:S02]  /*2510*/  ISETP.GE.AND P2, PT, R3, R14, PT ;  /* 0x0000000e0300720c */ /* 0x000fe40003f46270 */
[----:B------:R-:W-:Y:S02]  /*2520*/  FMNMX R13, R69, R18, !PT ;  /* 0x00000012450d7209 */ /* 0x000fe40007800000 */
[----:B------:R-:W-:-:S02]  /*2530*/  FMNMX R15, R95, R22, !PT ;  /* 0x000000165f0f7209 */ /* 0x000fc40007800000 */
[----:B------:R-:W-:Y:S02]  /*2540*/  IADD3 R14, R12, 0xa9, RZ ;  /* 0x000000a90c0e7810 */ /* 0x000fe40007ffe0ff */
[----:B------:R-:W-:Y:S02]  /*2550*/  FSEL R97, R97, -INF , P1 ;  /* 0xff80000061617808 */ /* 0x000fe40000800000 */
[----:B------:R-:W-:Y:S02]  /*2560*/  FSEL R103, R103, -INF , P1 ;  /* 0xff80000067677808 */ /* 0x000fe40000800000 */
[----:B------:R-:W-:Y:S02]  /*2570*/  FMNMX R18, R72, R13, !PT ;  /* 0x0000000d48127209 */ /* 0x000fe40007800000 */
[----:B------:R-:W-:Y:S02]  /*2580*/  FMNMX R22, R98, R15, !PT ;  /* 0x0000000f62167209 */ /* 0x000fe40007800000 */
[----:B------:R-:W-:Y:S01]  /*2590*/  ISETP.GE.AND P1, PT, R3, R14, PT ;  /* 0x0000000e0300720c */ /* 0x000fe20003f26270 */
[----:B------:R-:W-:Y:S01]  /*25a0*/  VIADD R14, R12, 0xb0 ;  /* 0x000000b00c0e7836 */ /* 0x000fe20000000000 */
        /* <DEDUP_REMOVED lines=14> */
[----:B------:R-:W-:Y:S02]  /*2690*/  FMNMX R18, R80, R13, !PT ;  /* 0x0000000d50127209 */ /* 0x000fe40007800000 */
[----:B------:R-:W-:Y:S02]  /*26a0*/  FMNMX R22, R106, R15, !PT ;  /* 0x0000000f6a167209 */ /* 0x000fe40007800000 */
[----:B------:R-:W-:Y:S02]  /*26b0*/  FSEL R104, R104, -INF , P5 ;  /* 0xff80000068687808 */ /* 0x000fe40002800000 */
[----:B------:R-:W-:Y:S02]  /*26c0*/  FSEL R110, R110, -INF , P5 ;  /* 0xff8000006e6e7808 */ /* 0x000fe40002800000 */
        /* <DEDUP_REMOVED lines=12> */
[----:B------:R-:W-:Y:S02]  /*2790*/  FMNMX R13, R85, R18, !PT ;  /* 0x00000012550d7209 */ /* 0x000fe40007800000 */
[----:B------:R-:W-:Y:S02]  /*27a0*/  FMNMX R15, R111, R22, !PT ;  /* 0x000000166f0f7209 */ /* 0x000fe40007800000 */
[----:B------:R-:W-:-:S02]  /*27b0*/  ISETP.GE.AND P2, PT, R3, R14, PT ;  /* 0x0000000e0300720c */ /* 0x000fc40003f46270 */
[----:B------:R-:W-:Y:S02]  /*27c0*/  IADD3 R14, R12, 0xc1, RZ ;  /* 0x000000c10c0e7810 */ /* 0x000fe40007ffe0ff */
[----:B------:R-:W-:Y:S02]  /*27d0*/  FSEL R115, R115, -INF , P1 ;  /* 0xff80000073737808 */ /* 0x000fe40000800000 */
[----:B------:R-:W-:Y:S02]  /*27e0*/  FMNMX R18, R88, R13, !PT ;  /* 0x0000000d58127209 */ /* 0x000fe40007800000 */
[----:B------:R-:W-:Y:S02]  /*27f0*/  FMNMX R22, R114, R15, !PT ;  /* 0x0000000f72167209 */ /* 0x000fe40007800000 */
[----:B------:R-:W-:Y:S02]  /*2800*/  FSEL R109, R109, -INF , P1 ;  /* 0xff8000006d6d7808 */ /* 0x000fe40000800000 */
[----:B------:R-:W-:Y:S01]  /*2810*/  ISETP.GE.AND P1, PT, R3, R14, PT ;  /* 0x0000000e0300720c */ /* 0x000fe20003f26270 */
[----:B------:R-:W-:Y:S01]  /*2820*/  VIADD R14, R12, 0xc8 ;  /* 0x000000c80c0e7836 */ /* 0x000fe20000000000 */
[----:B------:R-:W-:-:S02]  /*2830*/  FSEL R118, R118, -INF , P4 ;  /* 0xff80000076767808 */ /* 0x000fc40002000000 */
[----:B------:R-:W-:Y:S02]  /*2840*/  FMNMX R13, R89, R18, !PT ;  /* 0x00000012590d7209 */ /* 0x000fe40007800000 */
[----:B------:R-:W-:Y:S02]  /*2850*/  FMNMX R15, R115, R22, !PT ;  /* 0x00000016730f7209 */ /* 0x000fe40007800000 */
[----:B------:R-:W-:Y:S02]  /*2860*/  FSEL R112, R112, -INF , P4 ;  /* 0xff80000070707808 */ /* 0x000fe40002000000 */
[----:B------:R-:W-:Y:S02]  /*2870*/  ISETP.GE.AND P4, PT, R3, R14, PT ;  /* 0x0000000e0300720c */ /* 0x000fe40003f86270 */
[----:B------:R-:W-:Y:S02]  /*2880*/  FSEL R119, R119, -INF , P6 ;  /* 0xff80000077777808 */ /* 0x000fe40003000000 */
[----:B------:R-:W-:-:S02]  /*2890*/  FMNMX R18, R92, R13, !PT ;  /* 0x0000000d5c127209 */ /* 0x000fc40007800000 */
[----:B------:R-:W-:Y:S02]  /*28a0*/  FMNMX R22, R118, R15, !PT ;  /* 0x0000000f76167209 */ /* 0x000fe40007800000 */
[----:B------:R-:W-:Y:S02]  /*28b0*/  IADD3 R14, R12, 0xc9, RZ ;  /* 0x000000c90c0e7810 */ /* 0x000fe40007ffe0ff */
[----:B------:R-:W-:Y:S02]  /*28c0*/  FSEL R113, R113, -INF , P6 ;  /* 0xff80000071717808 */ /* 0x000fe40003000000 */
[----:B------:R-:W-:Y:S02]  /*28d0*/  FSEL R122, R122, -INF , P5 ;  /* 0xff8000007a7a7808 */ /* 0x000fe40002800000 */
[----:B------:R-:W-:Y:S02]  /*28e0*/  FMNMX R13, R93, R18, !PT ;  /* 0x000000125d0d7209 */ /* 0x000fe40007800000 */
[----:B------:R-:W-:-:S02]  /*28f0*/  FMNMX R15, R119, R22, !PT ;  /* 0x00000016770f7209 */ /* 0x000fc40007800000 */
[----:B------:R-:W-:Y:S01]  /*2900*/  ISETP.GE.AND P6, PT, R3, R14, PT ;  /* 0x0000000e0300720c */ /* 0x000fe20003fc6270 */
[----:B------:R-:W-:Y:S01]  /*2910*/  VIADD R14, R12, 0xd0 ;  /* 0x000000d00c0e7836 */ /* 0x000fe20000000000 */
[----:B------:R-:W-:Y:S02]  /*2920*/  FSEL R123, R123, -INF , P3 ;  /* 0xff8000007b7b7808 */ /* 0x000fe40001800000 */
[----:B------:R-:W-:Y:S02]  /*2930*/  FMNMX R18, R96, R13, !PT ;  /* 0x0000000d60127209 */ /* 0x000fe40007800000 */
[----:B------:R-:W-:Y:S02]  /*2940*/  FMNMX R22, R122, R15, !PT ;  /* 0x0000000f7a167209 */ /* 0x000fe40007800000 */
[----:B------:R-:W-:Y:S02]  /*2950*/  FSEL R116, R116, -INF , P5 ;  /* 0xff80000074747808 */ /* 0x000fe40002800000 */
        /* <DEDUP_REMOVED lines=12> */
[----:B------:R-:W-:Y:S02]  /*2a20*/  FMNMX R13, R101, R18, !PT ;  /* 0x00000012650d7209 */ /* 0x000fe40007800000 */
[----:B------:R-:W-:Y:S02]  /*2a30*/  FMNMX R15, R127, R22, !PT ;  /* 0x000000167f0f7209 */ /* 0x000fe40007800000 */
[----:B------:R-:W-:-:S02]  /*2a40*/  FSEL R120, R120, -INF , P2 ;  /* 0xff80000078787808 */ /* 0x000fc40001000000 */
[----:B------:R-:W-:Y:S02]  /*2a50*/  ISETP.GE.AND P2, PT, R3, R14, PT ;  /* 0x0000000e0300720c */ /* 0x000fe40003f46270 */
[----:B------:R-:W-:Y:S02]  /*2a60*/  IADD3 R14, R12, 0xd9, RZ ;  /* 0x000000d90c0e7810 */ /* 0x000fe40007ffe0ff */
[----:B------:R-:W-:Y:S02]  /*2a70*/  FSEL R131, R131, -INF , P6 ;  /* 0xff80000083837808 */ /* 0x000fe40003000000 */
[----:B------:R-:W-:Y:S02]  /*2a80*/  FMNMX R18, R104, R13, !PT ;  /* 0x0000000d68127209 */ /* 0x000fe40007800000 */
[----:B------:R-:W-:Y:S02]  /*2a90*/  FMNMX R22, R130, R15, !PT ;  /* 0x0000000f82167209 */ /* 0x000fe40007800000 */
[----:B------:R-:W-:-:S02]  /*2aa0*/  FSEL R121, R121, -INF , P1 ;  /* 0xff80000079797808 */ /* 0x000fc40000800000 */
[----:B------:R-:W-:Y:S01]  /*2ab0*/  ISETP.GE.AND P1, PT, R3, R14, PT ;  /* 0x0000000e0300720c */ /* 0x000fe20003f26270 */
[----:B------:R-:W-:Y:S01]  /*2ac0*/  VIADD R14, R12, 0xe0 ;  /* 0x000000e00c0e7836 */ /* 0x000fe20000000000 */
[----:B------:R-:W-:Y:S02]  /*2ad0*/  FSEL R134, R134, -INF , P5 ;  /* 0xff80000086867808 */ /* 0x000fe40002800000 */
        /* <DEDUP_REMOVED lines=8> */
[----:B------:R-:W-:Y:S02]  /*2b60*/  FSEL R138, R138, -INF , P2 ;  /* 0xff8000008a8a7808 */ /* 0x000fe40001000000 */
[----:B------:R-:W-:-:S02]  /*2b70*/  FMNMX R13, R109, R18, !PT ;  /* 0x000000126d0d7209 */ /* 0x000fc40007800000 */
[----:B------:R-:W-:Y:S02]  /*2b80*/  FMNMX R15, R135, R22, !PT ;  /* 0x00000016870f7209 */ /* 0x000fe40007800000 */
[----:B------:R-:W-:Y:S02]  /*2b90*/  FSEL R125, R125, -INF , P6 ;  /* 0xff8000007d7d7808 */ /* 0x000fe40003000000 */
[----:B------:R-:W-:Y:S01]  /*2ba0*/  ISETP.GE.AND P6, PT, R3, R14, PT ;  /* 0x0000000e0300720c */ /* 0x000fe20003fc6270 */
[----:B------:R-:W-:Y:S01]  /*2bb0*/  VIADD R14, R12, 0xe8 ;  /* 0x000000e80c0e7836 */ /* 0x000fe20000000000 */
[----:B------:R-:W-:Y:S02]  /*2bc0*/  FSEL R139, R139, -INF , P1 ;  /* 0xff8000008b8b7808 */ /* 0x000fe40000800000 */
[----:B------:R-:W-:Y:S02]  /*2bd0*/  FMNMX R18, R112, R13, !PT ;  /* 0x0000000d70127209 */ /* 0x000fe40007800000 */
[----:B------:R-:W-:-:S02]  /*2be0*/  FMNMX R22, R138, R15, !PT ;  /* 0x0000000f8a167209 */ /* 0x000fc40007800000 */
[----:B------:R-:W-:Y:S02]  /*2bf0*/  FSEL R128, R128, -INF , P5 ;  /* 0xff80000080807808 */ /* 0x000fe40002800000 */
[----:B------:R-:W-:Y:S02]  /*2c00*/  ISETP.GE.AND P5, PT, R3, R14, PT ;  /* 0x0000000e0300720c */ /* 0x000fe40003fa6270 */
[----:B------:R-:W-:Y:S02]  /*2c10*/  FSEL R142, R142, -INF , P4 ;  /* 0xff8000008e8e7808 */ /* 0x000fe40002000000 */
[----:B------:R-:W-:Y:S02]  /*2c20*/  FMNMX R13, R113, R18, !PT ;  /* 0x00000012710d7209 */ /* 0x000fe40007800000 */
[----:B------:R-:W-:Y:S02]  /*2c30*/  FMNMX R15, R139, R22, !PT ;  /* 0x000000168b0f7209 */ /* 0x000fe40007800000 */
[----:B------:R-:W-:-:S02]  /*2c40*/  IADD3 R14, R12, 0xe9, RZ ;  /* 0x000000e90c0e7810 */ /* 0x000fc40007ffe0ff */
[----:B------:R-:W-:Y:S02]  /*2c50*/  FSEL R129, R129, -INF , P3 ;  /* 0xff80000081817808 */ /* 0x000fe40001800000 */
[----:B------:R-:W-:Y:S02]  /*2c60*/  FSEL R143, R143, -INF , P6 ;  /* 0xff8000008f8f7808 */ /* 0x000fe40003000000 */
[----:B------:R-:W-:Y:S02]  /*2c70*/  FMNMX R18, R116, R13, !PT ;  /* 0x0000000d74127209 */ /* 0x000fe40007800000 */
[----:B------:R-:W-:Y:S02]  /*2c80*/  FMNMX R22, R142, R15, !PT ;  /* 0x0000000f8e167209 */ /* 0x000fe40007800000 */
[----:B------:R-:W-:Y:S01]  /*2c90*/  ISETP.GE.AND P3, PT, R3, R14, PT ;  /* 0x0000000e0300720c */ /* 0x000fe20003f66270 */
[----:B------:R-:W-:Y:S01]  /*2ca0*/  VIADD R14, R12, 0xf0 ;  /* 0x000000f00c0e7836 */ /* 0x000fe20000000000 */
[----:B------:R-:W-:-:S02]  /*2cb0*/  FSEL R146, R146, -INF , P5 ;  /* 0xff80000092927808 */ /* 0x000fc40002800000 */
[----:B------:R-:W-:Y:S02]  /*2cc0*/  FMNMX R13, R117, R18, !PT ;  /* 0x00000012750d7209 */ /* 0x000fe40007800000 */
[----:B------:R-:W-:Y:S02]  /*2cd0*/  FMNMX R15, R143, R22, !PT ;  /* 0x000000168f0f7209 */ /* 0x000fe40007800000 */
[----:B------:R-:W-:Y:S02]  /*2ce0*/  FSEL R132, R132, -INF , P2 ;  /* 0xff80000084847808 */ /* 0x000fe40001000000 */
[----:B------:R-:W-:Y:S02]  /*2cf0*/  ISETP.GE.AND P2, PT, R3, R14, PT ;  /* 0x0000000e0300720c */ /* 0x000fe40003f46270 */
[----:B------:R-:W-:Y:S02]  /*2d00*/  IADD3 R14, R12, 0xf1, RZ ;  /* 0x000000f10c0e7810 */ /* 0x000fe40007ffe0ff */
        /* <DEDUP_REMOVED lines=8> */
[----:B------:R-:W-:Y:S02]  /*2d90*/  FSEL R151, R151, -INF , P1 ;  /* 0xff80000097977808 */ /* 0x000fe40000800000 */
[----:B------:R-:W-:Y:S02]  /*2da0*/  FMNMX R14, R124, R13, !PT ;  /* 0x0000000d7c0e7209 */ /* 0x000fe40007800000 */
[----:B------:R-:W-:Y:S02]  /*2db0*/  FMNMX R18, R150, R15, !PT ;  /* 0x0000000f96127209 */ /* 0x000fe40007800000 */
[----:B------:R-:W-:Y:S02]  /*2dc0*/  FMNMX R13, R125, R14, !PT ;  /* 0x0000000e7d0d7209 */ /* 0x000fe40007800000 */
[----:B------:R-:W-:-:S02]  /*2dd0*/  FMNMX R15, R151, R18, !PT ;  /* 0x00000012970f7209 */ /* 0x000fc40007800000 */
[----:B------:R-:W-:Y:S02]  /*2de0*/  FMNMX R14, R128, R13, !PT ;  /* 0x0000000d800e7209 */ /* 0x000fe40007800000 */
[----:B------:R-:W-:Y:S01]  /*2df0*/  FSEL R136, R136, -INF , P4 ;  /* 0xff80000088887808 */ /* 0x000fe20002000000 */
[----:B------:R-:W2:Y:S01]  /*2e00*/  SHFL.BFLY PT, R22, R15, 0x1, 0x1f ;  /* 0x0c201f000f167f89 */ /* 0x000ea200000e0000 */
[----:B------:R-:W-:Y:S02]  /*2e10*/  FMNMX R13, R129, R14, !PT ;  /* 0x0000000e810d7209 */ /* 0x000fe40007800000 */
[----:B------:R-:W-:Y:S02]  /*2e20*/  FSEL R137, R137, -INF , P6 ;  /* 0xff80000089897808 */ /* 0x000fe40003000000 */
[----:B------:R-:W-:Y:S02]  /*2e30*/  FMNMX R14, R132, R13, !PT ;  /* 0x0000000d840e7209 */ /* 0x000fe40007800000 */
[----:B------:R-:W-:-:S02]  /*2e40*/  FSEL R140, R140, -INF , P5 ;  /* 0xff8000008c8c7808 */ /* 0x000fc40002800000 */
[----:B------:R-:W-:Y:S02]  /*2e50*/  FMNMX R13, R133, R14, !PT ;  /* 0x0000000e850d7209 */ /* 0x000fe40007800000 */
[----:B------:R-:W-:Y:S02]  /*2e60*/  FSEL R141, R141, -INF , P3 ;  /* 0xff8000008d8d7808 */ /* 0x000fe40001800000 */
[----:B------:R-:W-:Y:S02]  /*2e70*/  FMNMX R14, R136, R13, !PT ;  /* 0x0000000d880e7209 */ /* 0x000fe40007800000 */
[----:B------:R-:W-:Y:S02]  /*2e80*/  FSEL R144, R144, -INF , P2 ;  /* 0xff80000090907808 */ /* 0x000fe40001000000 */
[----:B------:R-:W-:Y:S01]  /*2e90*/  FMNMX R13, R137, R14, !PT ;  /* 0x0000000e890d7209 */ /* 0x000fe20007800000 */
[----:B------:R-:W-:Y:S01]  /*2ea0*/  VIADD R14, R12, 0xf8 ;  /* 0x000000f80c0e7836 */ /* 0x000fe20000000000 */
[----:B------:R-:W-:-:S02]  /*2eb0*/  FSEL R145, R145, -INF , P1 ;  /* 0xff80000091917808 */ /* 0x000fc40000800000 */
[----:B------:R-:W-:Y:S02]  /*2ec0*/  FMNMX R18, R140, R13, !PT ;  /* 0x0000000d8c127209 */ /* 0x000fe40007800000 */
[----:B------:R-:W-:Y:S02]  /*2ed0*/  ISETP.GE.AND P2, PT, R3, R14, PT ;  /* 0x0000000e0300720c */ /* 0x000fe40003f46270 */
[----:B--2---:R-:W-:Y:S02]  /*2ee0*/  FMNMX R22, R15, R22, !PT ;  /* 0x000000160f167209 */ /* 0x004fe40007800000 */
[----:B------:R-:W-:Y:S02]  /*2ef0*/  FMNMX R13, R141, R18, !PT ;  /* 0x000000128d0d7209 */ /* 0x000fe40007800000 */
[----:B------:R-:W-:Y:S01]  /*2f00*/  IADD3 R14, R12, 0xf9, RZ ;  /* 0x000000f90c0e7810 */ /* 0x000fe20007ffe0ff */
[----:B------:R-:W2:Y:S01]  /*2f10*/  SHFL.BFLY PT, R19, R22, 0x2, 0x1f ;  /* 0x0c401f0016137f89 */ /* 0x000ea200000e0000 */
[----:B------:R-:W-:-:S02]  /*2f20*/  FMNMX R18, R144, R13, !PT ;  /* 0x0000000d90127209 */ /* 0x000fc40007800000 */
[----:B------:R-:W-:Y:S02]  /*2f30*/  ISETP.GE.AND P1, PT, R3, R14, PT ;  /* 0x0000000e0300720c */ /* 0x000fe40003f26270 */
[----:B------:R-:W-:Y:S02]  /*2f40*/  FSEL R148, R148, -INF , P2 ;  /* 0xff80000094947808 */ /* 0x000fe40001000000 */
[----:B------:R-:W-:Y:S02]  /*2f50*/  FMNMX R13, R145, R18, !PT ;  /* 0x00000012910d7209 */ /* 0x000fe40007800000 */
[----:B------:R-:W-:Y:S02]  /*2f60*/  FSEL R149, R149, -INF , P1 ;  /* 0xff80000095957808 */ /* 0x000fe40000800000 */
[----:B------:R-:W-:-:S04]  /*2f70*/  FMNMX R14, R148, R13, !PT ;  /* 0x0000000d940e7209 */ /* 0x000fc80007800000 */
[----:B------:R-:W-:-:S05]  /*2f80*/  FMNMX R14, R149, R14, !PT ;  /* 0x0000000e950e7209 */ /* 0x000fca0007800000 */
[----:B------:R-:W3:Y:S01]  /*2f90*/  SHFL.BFLY PT, R15, R14, 0x1, 0x1f ;  /* 0x0c201f000e0f7f89 */ /* 0x000ee200000e0000 */
[----:B--2---:R-:W-:-:S04]  /*2fa0*/  FMNMX R19, R22, R19, !PT ;  /* 0x0000001316137209 */ /* 0x004fc80007800000 */
[----:B------:R-:W-:-:S04]  /*2fb0*/  FSETP.NEU.AND P1, PT, R19, -INF , PT ;  /* 0xff8000001300780b */ /* 0x000fc80003f2d000 */
[----:B------:R-:W-:-:S05]  /*2fc0*/  FSEL R13, R19, RZ, P1 ;  /* 0x000000ff130d7208 */ /* 0x000fca0000800000 */
[----:B------:R-:W-:Y:S01]  /*2fd0*/  FMUL R13, R13, UR6 ;  /* 0x000000060d0d7c20 */ /* 0x000fe20008400000 */
[----:B------:R-:W-:-:S03]  /*2fe0*/  ULDC UR6, c[0x0][0x604] ;  /* 0x0001810000067ab9 */ /* 0x000fc60000000800 */
[--C-:B------:R-:W-:Y:S01]  /*2ff0*/  FFMA R26, R26, UR6, -R13.reuse ;  /* 0x000000061a1a7c23 */ /* 0x100fe2000800080d */
[----:B------:R-:W-:Y:S01]  /*3000*/  ULDC UR6, c[0x0][0x604] ;  /* 0x0001810000067ab9 */ /* 0x000fe20000000800 */
[----:B---3--:R-:W-:Y:S01]  /*3010*/  FMNMX R18, R14, R15, !PT ;  /* 0x0000000f0e127209 */ /* 0x008fe20007800000 */
[--C-:B------:R-:W-:Y:S02]  /*3020*/  FFMA R15, R27, UR6, -R13.reuse ;  /* 0x000000061b0f7c23 */ /* 0x100fe4000800080d */
[----:B------:R-:W-:Y:S01]  /*3030*/  FSETP.GEU.AND P6, PT, R26, -126, PT ;  /* 0xc2fc00001a00780b */ /* 0x000fe20003fce000 */
[----:B------:R-:W-:Y:S01]  /*3040*/  ULDC UR6, c[0x0][0x604] ;  /* 0x0001810000067ab9 */ /* 0x000fe20000000800 */
[----:B-1----:R-:W1:Y:S01]  /*3050*/  SHFL.BFLY PT, R17, R18, 0x2, 0x1f ;  /* 0x0c401f0012117f89 */ /* 0x002e6200000e0000 */
[----:B------:R-:W-:Y:S01]  /*3060*/  FSETP.GEU.AND P5, PT, R15, -126, PT ;  /* 0xc2fc00000f00780b */ /* 0x000fe20003fae000 */
[----:B------:R-:W-:Y:S01]  /*3070*/  FFMA R27, R30, UR6, -R13 ;  /* 0x000000061e1b7c23 */ /* 0x000fe2000800080d */
[----:B------:R-:W-:-:S02]  /*3080*/  ULDC UR6, c[0x0][0x604] ;  /* 0x0001810000067ab9 */ /* 0x000fc40000000800 */
[--C-:B------:R-:W-:Y:S01]  /*3090*/  FFMA R22, R31, UR6, -R13.reuse ;  /* 0x000000061f167c23 */ /* 0x100fe2000800080d */
[----:B------:R-:W-:Y:S01]  /*30a0*/  ULDC UR6, c[0x0][0x604] ;  /* 0x0001810000067ab9 */ /* 0x000fe20000000800 */
[----:B------:R-:W-:Y:S01]  /*30b0*/  FSETP.GEU.AND P3, PT, R27, -126, PT ;  /* 0xc2fc00001b00780b */ /* 0x000fe20003f6e000 */
[----:B------:R-:W-:Y:S01]  /*30c0*/  FFMA R34, R34, UR6, -R13 ;  /* 0x0000000622227c23 */ /* 0x000fe2000800080d */
[----:B------:R-:W-:Y:S02]  /*30d0*/  ULDC UR6, c[0x0][0x604] ;  /* 0x0001810000067ab9 */ /* 0x000fe40000000800 */
[----:B------:R-:W-:Y:S01]  /*30e0*/  @!P6 FMUL R26, R26, 0.5 ;  /* 0x3f0000001a1ae820 */ /* 0x000fe20000400000 */
[----:B------:R-:W-:Y:S02]  /*30f0*/  FSETP.GEU.AND P2, PT, R22, -126, PT ;  /* 0xc2fc00001600780b */ /* 0x000fe40003f4e000 */
[----:B------:R-:W-:Y:S01]  /*3100*/  FSETP.GEU.AND P4, PT, R34, -126, PT ;  /* 0xc2fc00002200780b */ /* 0x000fe20003f8e000 */
[----:B------:R-:W-:Y:S01]  /*3110*/  @!P5 FMUL R15, R15, 0.5 ;  /* 0x3f0000000f0fd820 */ /* 0x000fe20000400000 */
[----:B------:R2:W3:Y:S04]  /*3120*/  MUFU.EX2 R14, R26 ;  /* 0x0000001a000e7308 */ /* 0x0004e80000000800 */
[----:B------:R-:W-:-:S04]  /*3130*/  @!P3 FMUL R27, R27, 0.5 ;  /* 0x3f0000001b1bb820 */ /* 0x000fc80000400000 */
[----:B------:R-:W4:Y:S01]  /*3140*/  MUFU.EX2 R15, R15 ;  /* 0x0000000f000f7308 */ /* 0x000f220000000800 */
[----:B-1----:R-:W-:Y:S01]  /*3150*/  FMNMX R18, R18, R17, !PT ;  /* 0x0000001112127209 */ /* 0x002fe20007800000 */
[--C-:B--2---:R-:W-:Y:S01]  /*3160*/  FFMA R26, R35, UR6, -R13.reuse ;  /* 0x00000006231a7c23 */ /* 0x104fe2000800080d */
[----:B------:R-:W-:Y:S01]  /*3170*/  ULDC UR6, c[0x0][0x604] ;  /* 0x0001810000067ab9 */ /* 0x000fe20000000800 */
[----:B------:R-:W-:Y:S01]  /*3180*/  @!P2 FMUL R22, R22, 0.5 ;  /* 0x3f0000001616a820 */ /* 0x000fe20000400000 */
[--C-:B------:R-:W-:Y:S01]  /*3190*/  FFMA R31, R38, UR6, -R13.reuse ;  /* 0x00000006261f7c23 */ /* 0x100fe2000800080d */
[C---:B------:R-:W-:Y:S01]  /*31a0*/  FSETP.NEU.AND P1, PT, R18.reuse, -INF , PT ;  /* 0xff8000001200780b */ /* 0x040fe20003f2d000 */
[----:B------:R-:W-:Y:S01]  /*31b0*/  ULDC UR6, c[0x0][0x604] ;  /* 0x0001810000067ab9 */ /* 0x000fe20000000800 */
[----:B------:R-:W1:Y:S01]  /*31c0*/  MUFU.EX2 R27, R27 ;  /* 0x0000001b001b7308 */ /* 0x000e620000000800 */
[--C-:B------:R-:W-:Y:S01]  /*31d0*/  FFMA R30, R39, UR6, -R13.reuse ;  /* 0x00000006271e7c23 */ /* 0x100fe2000800080d */
[----:B------:R-:W-:Y:S01]  /*31e0*/  FSEL R152, R18, RZ, P1 ;  /* 0x000000ff12987208 */ /* 0x000fe20000800000 */
[----:B---3--:R-:W-:Y:S01]  /*31f0*/  @!P6 FMUL R14, R14, R14 ;  /* 0x0000000e0e0ee220 */ /* 0x008fe20000400000 */
[----:B------:R-:W-:Y:S01]  /*3200*/  FSETP.GEU.AND P1, PT, R26, -126, PT ;  /* 0xc2fc00001a00780b */ /* 0x000fe20003f2e000 */
[----:B------:R-:W-:Y:S01]  /*3210*/  ULDC UR6, c[0x0][0x604] ;  /* 0x0001810000067ab9 */ /* 0x000fe20000000800 */
[----:B------:R-:W-:Y:S01]  /*3220*/  FSETP.GEU.AND P6, PT, R31, -126, PT ;  /* 0xc2fc00001f00780b */ /* 0x000fe20003fce000 */
[----:B------:R-:W-:Y:S01]  /*3230*/  FFMA R21, R42, UR6, -R13 ;  /* 0x000000062a157c23 */ /* 0x000fe2000800080d */
[----:B------:R-:W2:Y:S01]  /*3240*/  MUFU.EX2 R22, R22 ;  /* 0x0000001600167308 */ /* 0x000ea20000000800 */
[----:B----4-:R-:W-:Y:S01]  /*3250*/  @!P5 FMUL R15, R15, R15 ;  /* 0x0000000f0f0fd220 */ /* 0x010fe20000400000 */
[----:B------:R-:W-:Y:S01]  /*3260*/  FSETP.GEU.AND P5, PT, R30, -126, PT ;  /* 0xc2fc00001e00780b */ /* 0x000fe20003fae000 */
[----:B------:R-:W-:Y:S01]  /*3270*/  @!P4 FMUL R34, R34, 0.5 ;  /* 0x3f0000002222c820 */ /* 0x000fe20000400000 */
[----:B------:R-:W-:-:S04]  /*3280*/  ULDC UR6, c[0x0][0x604] ;  /* 0x0001810000067ab9 */ /* 0x000fc80000000800 */
[----:B------:R3:W4:Y:S01]  /*3290*/  MUFU.EX2 R17, R34 ;  /* 0x0000002200117308 */ /* 0x0007220000000800 */
[----:B------:R-:W-:Y:S01]  /*32a0*/  @!P1 FMUL R26, R26, 0.5 ;  /* 0x3f0000001a1a9820 */ /* 0x000fe20000400000 */
[----:B-1----:R-:W-:Y:S01]  /*32b0*/  @!P3 FMUL R27, R27, R27 ;  /* 0x0000001b1b1bb220 */ /* 0x002fe20000400000 */
[----:B------:R-:W-:Y:S01]  /*32c0*/  FSETP.GEU.AND P3, PT, R21, -126, PT ;  /* 0xc2fc00001500780b */ /* 0x000fe20003f6e000 */
[----:B------:R-:W-:-:S03]  /*32d0*/  @!P6 FMUL R31, R31, 0.5 ;  /* 0x3f0000001f1fe820 */ /* 0x000fc60000400000 */
[----:B------:R-:W-:Y:S01]  /*32e0*/  @!P5 FMUL R30, R30, 0.5 ;  /* 0x3f0000001e1ed820 */ /* 0x000fe20000400000 */
[----:B------:R-:W1:Y:S01]  /*32f0*/  MUFU.EX2 R26, R26 ;  /* 0x0000001a001a7308 */ /* 0x000e620000000800 */
[--C-:B---3--:R-:W-:Y:S01]  /*3300*/  FFMA R34, R43, UR6, -R13.reuse ;  /* 0x000000062b227c23 */ /* 0x108fe2000800080d */
[----:B------:R-:W-:Y:S01]  /*3310*/  ULDC UR6, c[0x0][0x604] ;  /* 0x0001810000067ab9 */ /* 0x000fe20000000800 */
[----:B--2---:R-:W-:Y:S01]  /*3320*/  @!P2 FMUL R22, R22, R22 ;  /* 0x000000161616a220 */ /* 0x004fe20000400000 */
[--C-:B------:R-:W-:Y:S01]  /*3330*/  FFMA R35, R46, UR6, -R13.reuse ;  /* 0x000000062e237c23 */ /* 0x100fe2000800080d */
[----:B------:R-:W-:Y:S01]  /*3340*/  ULDC UR6, c[0x0][0x604] ;  /* 0x0001810000067ab9 */ /* 0x000fe20000000800 */
[----:B------:R-:W-:Y:S01]  /*3350*/  FSETP.GEU.AND P2, PT, R34, -126, PT ;  /* 0xc2fc00002200780b */ /* 0x000fe20003f4e000 */
[--C-:B------:R-:W-:Y:S01]  /*3360*/  FFMA R38, R47, UR6, -R13.reuse ;  /* 0x000000062f267c23 */ /* 0x100fe2000800080d */
[----:B------:R-:W2:Y:S01]  /*3370*/  MUFU.EX2 R30, R30 ;  /* 0x0000001e001e7308 */ /* 0x000ea20000000800 */
[----:B------:R-:W-:Y:S01]  /*3380*/  @!P3 FMUL R21, R21, 0.5 ;  /* 0x3f0000001515b820 */ /* 0x000fe20000400000 */
[----:B------:R-:W-:Y:S01]  /*3390*/  ULDC UR6, c[0x0][0x604] ;  /* 0x0001810000067ab9 */ /* 0x000fe20000000800 */
[----:B----4-:R-:W-:Y:S01]  /*33a0*/  @!P4 FMUL R17, R17, R17 ;  /* 0x000000111111c220 */ /* 0x010fe20000400000 */
[--C-:B------:R-:W-:Y:S01]  /*33b0*/  FFMA R23, R50, UR6, -R13.reuse ;  /* 0x0000000632177c23 */ /* 0x100fe2000800080d */
[----:B------:R-:W-:Y:S01]  /*33c0*/  ULDC UR6, c[0x0][0x604] ;  /* 0x0001810000067ab9 */ /* 0x000fe20000000800 */
[----:B------:R-:W-:Y:S01]  /*33d0*/  FSETP.GEU.AND P4, PT, R35, -126, PT ;  /* 0xc2fc00002300780b */ /* 0x000fe20003f8e000 */
[----:B------:R-:W-:Y:S01]  /*33e0*/  FFMA R42, R51, UR6, -R13 ;  /* 0x00000006332a7c23 */ /* 0x000fe2000800080d */
[----:B------:R-:W3:Y:S01]  /*33f0*/  MUFU.EX2 R31, R31 ;  /* 0x0000001f001f7308 */ /* 0x000ee20000000800 */
[----:B-1----:R-:W-:Y:S01]  /*3400*/  @!P1 FMUL R26, R26, R26 ;  /* 0x0000001a1a1a9220 */ /* 0x002fe20000400000 */
[----:B------:R-:W-:Y:S01]  /*3410*/  FSETP.GEU.AND P1, PT, R38, -126, PT ;  /* 0xc2fc00002600780b */ /* 0x000fe20003f2e000 */
[----:B------:R-:W-:Y:S01]  /*3420*/  @!P2 FMUL R34, R34, 0.5 ;  /* 0x3f0000002222a820 */ /* 0x000fe20000400000 */
[----:B------:R-:W-:-:S02]  /*3430*/  ULDC UR6, c[0x0][0x604] ;  /* 0x0001810000067ab9 */ /* 0x000fc40000000800 */
[--C-:B------:R-:W-:Y:S01]  /*3440*/  FFMA R39, R54, UR6, -R13.reuse ;  /* 0x0000000636277c23 */ /* 0x100fe2000800080d */
[----:B------:R-:W-:Y:S01]  /*3450*/  ULDC UR6, c[0x0][0x604] ;  /* 0x0001810000067ab9 */ /* 0x000fe20000000800 */
[----:B------:R-:W1:Y:S01]  /*3460*/  MUFU.EX2 R21, R21 ;  /* 0x0000001500157308 */ /* 0x000e620000000800 */
[----:B--2---:R-:W-:Y:S01]  /*3470*/  @!P5 FMUL R30, R30, R30 ;  /* 0x0000001e1e1ed220 */ /* 0x004fe20000400000 */
[----:B------:R-:W-:Y:S01]  /*3480*/  FSETP.GEU.AND P5, PT, R42, -126, PT ;  /* 0xc2fc00002a00780b */ /* 0x000fe20003fae000 */
[----:B------:R-:W-:Y:S01]  /*3490*/  @!P4 FMUL R35, R35, 0.5 ;  /* 0x3f0000002323c820 */ /* 0x000fe20000400000 */
[--C-:B------:R-:W-:Y:S01]  /*34a0*/  FFMA R46, R55, UR6, -R13.reuse ;  /* 0x00000006372e7c23 */ /* 0x100fe2000800080d */
[----:B------:R-:W-:Y:S02]  /*34b0*/  ULDC UR6, c[0x0][0x604] ;  /* 0x0001810000067ab9 */ /* 0x000fe40000000800 */
[----:B------:R-:W-:Y:S01]  /*34c0*/  @!P1 FMUL R38, R38, 0.5 ;  /* 0x3f00000026269820 */ /* 0x000fe20000400000 */
[----:B------:R-:W2:Y:S01]  /*34d0*/  MUFU.EX2 R34, R34 ;  /* 0x0000002200227308 */ /* 0x000ea20000000800 */
[----:B---3--:R-:W-:Y:S01]  /*34e0*/  @!P6 FMUL R31, R31, R31 ;  /* 0x0000001f1f1fe220 */ /* 0x008fe20000400000 */
[----:B------:R-:W-:Y:S01]  /*34f0*/  FSETP.GEU.AND P6, PT, R23, -126, PT ;  /* 0xc2fc00001700780b */ /* 0x000fe20003fce000 */
[----:B------:R-:W-:Y:S01]  /*3500*/  FFMA R43, R58, UR6, -R13 ;  /* 0x000000063a2b7c23 */ /* 0x000fe2000800080d */
[----:B------:R-:W-:-:S02]  /*3510*/  ULDC UR6, c[0x0][0x604] ;  /* 0x0001810000067ab9 */ /* 0x000fc40000000800 */
[--C-:B------:R-:W-:Y:S01]  /*3520*/  FFMA R50, R59, UR6, -R13.reuse ;  /* 0x000000063b327c23 */ /* 0x100fe2000800080d */
[----:B------:R-:W-:Y:S01]  /*3530*/  @!P5 FMUL R42, R42, 0.5 ;  /* 0x3f0000002a2ad820 */ /* 0x000fe20000400000 */
[----:B------:R-:W3:Y:S01]  /*3540*/  MUFU.EX2 R38, R38 ;  /* 0x0000002600267308 */ /* 0x000ee20000000800 */
[----:B-1----:R-:W-:Y:S01]  /*3550*/  @!P3 FMUL R21, R21, R21 ;  /* 0x000000151515b220 */ /* 0x002fe20000400000 */
[----:B------:R-:W-:Y:S01]  /*3560*/  FSETP.GEU.AND P3, PT, R39, -126, PT ;  /* 0xc2fc00002700780b */ /* 0x000fe20003f6e000 */
[----:B------:R-:W-:Y:S02]  /*3570*/  ULDC UR6, c[0x0][0x604] ;  /* 0x0001810000067ab9 */ /* 0x000fe40000000800 */
[--C-:B------:R-:W-:Y:S01]  /*3580*/  FFMA R47, R62, UR6, -R13.reuse ;  /* 0x000000063e2f7c23 */ /* 0x100fe2000800080d */
[----:B------:R-:W-:Y:S01]  /*3590*/  ULDC UR6, c[0x0][0x604] ;  /* 0x0001810000067ab9 */ /* 0x000fe20000000800 */
[----:B------:R-:W-:Y:S01]  /*35a0*/  @!P6 FMUL R23, R23, 0.5 ;  /* 0x3f0000001717e820 */ /* 0x000fe20000400000 */
[----:B------:R-:W1:Y:S01]  /*35b0*/  MUFU.EX2 R35, R35 ;  /* 0x0000002300237308 */ /* 0x000e620000000800 */
[----:B--2---:R-:W-:Y:S01]  /*35c0*/  @!P2 FMUL R34, R34, R34 ;  /* 0x000000222222a220 */ /* 0x004fe20000400000 */
[----:B------:R-:W-:Y:S01]  /*35d0*/  FSETP.GEU.AND P2, PT, R46, -126, PT ;  /* 0xc2fc00002e00780b */ /* 0x000fe20003f4e000 */
[----:B------:R-:W-:Y:S01]  /*35e0*/  FFMA R54, R63, UR6, -R13 ;  /* 0x000000063f367c23 */ /* 0x000fe2000800080d */
[----:B------:R-:W-:-:S02]  /*35f0*/  ULDC UR6, c[0x0][0x604] ;  /* 0x0001810000067ab9 */ /* 0x000fc40000000800 */
[--C-:B------:R-:W-:Y:S01]  /*3600*/  FFMA R51, R66, UR6, -R13.reuse ;  /* 0x0000000642337c23 */ /* 0x100fe2000800080d */
[----:B------:R-:W-:Y:S01]  /*3610*/  @!P3 FMUL R39, R39, 0.5 ;  /* 0x3f0000002727b820 */ /* 0x000fe20000400000 */
[----:B------:R-:W2:Y:S01]  /*3620*/  MUFU.EX2 R42, R42 ;  /* 0x0000002a002a7308 */ /* 0x000ea20000000800 */
[----:B---3--:R-:W-:Y:S01]  /*3630*/  @!P1 FMUL R38, R38, R38 ;  /* 0x0000002626269220 */ /* 0x008fe20000400000 */
[----:B------:R-:W-:Y:S01]  /*3640*/  FSETP.GEU.AND P1, PT, R50, -126, PT ;  /* 0xc2fc00003200780b */ /* 0x000fe20003f2e000 */
[----:B------:R-:W-:Y:S02]  /*3650*/  ULDC UR6, c[0x0][0x604] ;  /* 0x0001810000067ab9 */ /* 0x000fe40000000800 */
[--C-:B------:R-:W-:Y:S01]  /*3660*/  FFMA R58, R67, UR6, -R13.reuse ;  /* 0x00000006433a7c23 */ /* 0x100fe2000800080d */
[----:B------:R-:W-:Y:S01]  /*3670*/  ULDC UR6, c[0x0][0x604] ;  /* 0x0001810000067ab9 */ /* 0x000fe20000000800 */
[----:B------:R-:W-:Y:S01]  /*3680*/  @!P2 FMUL R46, R46, 0.5 ;  /* 0x3f0000002e2ea820 */ /* 0x000fe20000400000 */
[----:B------:R-:W3:Y:S01]  /*3690*/  MUFU.EX2 R23, R23 ;  /* 0x0000001700177308 */ /* 0x000ee20000000800 */
[----:B-1----:R-:W-:Y:S01]  /*36a0*/  @!P4 FMUL R35, R35, R35 ;  /* 0x000000232323c220 */ /* 0x002fe20000400000 */
[----:B------:R-:W-:Y:S01]  /*36b0*/  FSETP.GEU.AND P4, PT, R43, -126, PT ;  /* 0xc2fc00002b00780b */ /* 0x000fe20003f8e000 */
[----:B------:R-:W-:Y:S01]  /*36c0*/  FFMA R55, R70, UR6, -R13 ;  /* 0x0000000646377c23 */ /* 0x000fe2000800080d */
[----:B------:R-:W-:-:S02]  /*36d0*/  ULDC UR6, c[0x0][0x604] ;  /* 0x0001810000067ab9 */ /* 0x000fc40000000800 */
[--C-:B------:R-:W-:Y:S01]  /*36e0*/  FFMA R62, R71, UR6, -R13.reuse ;  /* 0x00000006473e7c23 */ /* 0x100fe2000800080d */
[----:B------:R-:W-:Y:S01]  /*36f0*/  @!P1 FMUL R50, R50, 0.5 ;  /* 0x3f00000032329820 */ /* 0x000fe20000400000 */
[----:B------:R-:W1:Y:S01]  /*3700*/  MUFU.EX2 R39, R39 ;  /* 0x0000002700277308 */ /* 0x000e620000000800 */
[----:B--2---:R-:W-:Y:S01]  /*3710*/  @!P5 FMUL R42, R42, R42 ;  /* 0x0000002a2a2ad220 */ /* 0x004fe20000400000 */
[----:B------:R-:W-:Y:S01]  /*3720*/  FSETP.GEU.AND P5, PT, R54, -126, PT ;  /* 0xc2fc00003600780b */ /* 0x000fe20003fae000 */
[----:B------:R-:W-:Y:S02]  /*3730*/  ULDC UR6, c[0x0][0x604] ;  /* 0x0001810000067ab9 */ /* 0x000fe40000000800 */
[--C-:B------:R-:W-:Y:S01]  /*3740*/  FFMA R59, R74, UR6, -R13.reuse ;  /* 0x000000064a3b7c23 */ /* 0x100fe2000800080d */
[----:B------:R-:W-:Y:S01]  /*3750*/  ULDC UR6, c[0x0][0x604] ;  /* 0x0001810000067ab9 */ /* 0x000fe20000000800 */
        /* <DEDUP_REMOVED lines=180> */
[----:B------:R-:W-:Y:S01]  /*42a0*/  FFMA R135, R151, UR6, -R13 ;  /* 0x0000000697877c23 */ /* 0x000fe2000800080d */
[----:B------:R-:W-:Y:S01]  /*42b0*/  ULDC UR6, c[0x0][0x604] ;  /* 0x0001810000067ab9 */ /* 0x000fe20000000800 */
[----:B------:R-:W-:Y:S01]  /*42c0*/  @!P6 FMUL R102, R102, 0.5 ;  /* 0x3f0000006666e820 */ /* 0x000fe20000400000 */
[----:B------:R-:W1:Y:S01]  /*42d0*/  MUFU.EX2 R98, R98 ;  /* 0x0000006200627308 */ /* 0x000e620000000800 */
[----:B--2---:R-:W-:Y:S01]  /*42e0*/  @!P2 FMUL R87, R87, R87 ;  /* 0x000000575757a220 */ /* 0x004fe20000400000 */
[----:B------:R-:W-:Y:S01]  /*42f0*/  FSETP.GEU.AND P2, PT, R99, -126, PT ;  /* 0xc2fc00006300780b */ /* 0x000fe20003f4e000 */
[----:B------:R-:W-:Y:S01]  /*4300*/  FMUL R13, R152, UR6 ;  /* 0x00000006980d7c20 */ /* 0x000fe20008400000 */
[----:B------:R-:W-:-:S03]  /*4310*/  ULDC UR6, c[0x0][0x604] ;  /* 0x0001810000067ab9 */ /* 0x000fc60000000800 */
[----:B------:R-:W-:Y:S01]  /*4320*/  @!P3 FMUL R106, R106, 0.5 ;  /* 0x3f0000006a6ab820 */ /* 0x000fe20000400000 */
[----:B------:R-:W2:Y:S01]  /*4330*/  MUFU.EX2 R95, R95 ;  /* 0x0000005f005f7308 */ /* 0x000ea20000000800 */
[----:B---3--:R-:W-:Y:S01]  /*4340*/  @!P1 FMUL R91, R91, R91 ;  /* 0x0000005b5b5b9220 */ /* 0x008fe20000400000 */
[----:B------:R-:W-:Y:S01]  /*4350*/  FSETP.GEU.AND P1, PT, R103, -126, PT ;  /* 0xc2fc00006700780b */ /* 0x000fe20003f2e000 */
[--C-:B------:R-:W-:Y:S01]  /*4360*/  FFMA R25, R25, UR6, -R13.reuse ;  /* 0x0000000619197c23 */ /* 0x100fe2000800080d */
[----:B------:R-:W-:Y:S01]  /*4370*/  ULDC UR6, c[0x0][0x604] ;  /* 0x0001810000067ab9 */ /* 0x000fe20000000800 */
[--C-:B------:R-:W-:Y:S01]  /*4380*/  FFMA R142, R24, UR7, -R13.reuse ;  /* 0x00000007188e7c23 */ /* 0x100fe2000800080d */
[--C-:B------:R-:W-:Y:S01]  /*4390*/  FFMA R146, R28, UR6, -R13.reuse ;  /* 0x000000061c927c23 */ /* 0x100fe2000800080d */
[----:B------:R-:W-:Y:S01]  /*43a0*/  @!P2 FMUL R99, R99, 0.5 ;  /* 0x3f0000006363a820 */ /* 0x000fe20000400000 */
[----:B------:R-:W3:Y:S01]  /*43b0*/  MUFU.EX2 R102, R102 ;  /* 0x0000006600667308 */ /* 0x000ee20000000800 */
[----:B-1----:R-:W-:Y:S01]  /*43c0*/  @!P4 FMUL R98, R98, R98 ;  /* 0x000000626262c220 */ /* 0x002fe20000400000 */
[----:B------:R-:W-:Y:S01]  /*43d0*/  FSETP.GEU.AND P4, PT, R110, -126, PT ;  /* 0xc2fc00006e00780b */ /* 0x000fe20003f8e000 */
[----:B------:R-:W-:Y:S01]  /*43e0*/  ULDC UR6, c[0x0][0x604] ;  /* 0x0001810000067ab9 */ /* 0x000fe20000000800 */
[----:B------:R-:W-:Y:S01]  /*43f0*/  ULDC UR7, c[0x0][0x604] ;  /* 0x0001810000077ab9 */ /* 0x000fe20000000800 */
[----:B------:R-:W-:Y:S01]  /*4400*/  FFMA R29, R29, UR6, -R13 ;  /* 0x000000061d1d7c23 */ /* 0x000fe2000800080d */
[----:B------:R-:W-:Y:S01]  /*4410*/  ULDC UR6, c[0x0][0x604] ;  /* 0x0001810000067ab9 */ /* 0x000fe20000000800 */
[----:B------:R-:W-:Y:S01]  /*4420*/  @!P1 FMUL R103, R103, 0.5 ;  /* 0x3f00000067679820 */ /* 0x000fe20000400000 */
[----:B------:R-:W1:Y:S01]  /*4430*/  MUFU.EX2 R106, R106 ;  /* 0x0000006a006a7308 */ /* 0x000e620000000800 */
[----:B--2---:R-:W-:Y:S01]  /*4440*/  @!P5 FMUL R95, R95, R95 ;  /* 0x0000005f5f5fd220 */ /* 0x004fe20000400000 */
[----:B------:R-:W-:-:S05]  /*4450*/  FSETP.GEU.AND P5, PT, R107, -126, PT ;  /* 0xc2fc00006b00780b */ /* 0x000fca0003fae000 */
[----:B------:R-:W-:Y:S01]  /*4460*/  @!P4 FMUL R110, R110, 0.5 ;  /* 0x3f0000006e6ec820 */ /* 0x000fe20000400000 */
[----:B------:R-:W2:Y:S01]  /*4470*/  MUFU.EX2 R99, R99 ;  /* 0x0000006300637308 */ /* 0x000ea20000000800 */
[----:B---3--:R-:W-:Y:S01]  /*4480*/  @!P6 FMUL R102, R102, R102 ;  /* 0x000000666666e220 */ /* 0x008fe20000400000 */
[----:B------:R-:W-:-:S05]  /*4490*/  FSETP.GEU.AND P6, PT, R114, -126, PT ;  /* 0xc2fc00007200780b */ /* 0x000fca0003fce000 */
[----:B------:R-:W-:Y:S01]  /*44a0*/  @!P5 FMUL R107, R107, 0.5 ;  /* 0x3f0000006b6bd820 */ /* 0x000fe20000400000 */
[----:B------:R-:W3:Y:S01]  /*44b0*/  MUFU.EX2 R103, R103 ;  /* 0x0000006700677308 */ /* 0x000ee20000000800 */
[----:B-1----:R-:W-:Y:S01]  /*44c0*/  @!P3 FMUL R106, R106, R106 ;  /* 0x0000006a6a6ab220 */ /* 0x002fe20000400000 */
[----:B------:R-:W-:-:S05]  /*44d0*/  FSETP.GEU.AND P3, PT, R118, -126, PT ;  /* 0xc2fc00007600780b */ /* 0x000fca0003f6e000 */
        /* <DEDUP_REMOVED lines=61> */
[----:B------:R1:W4:Y:S01]  /*48b0*/  MUFU.EX2 R24, R150 ;  /* 0x0000009600187308 */ /* 0x0003220000000800 */
[----:B--2---:R-:W-:Y:S01]  /*48c0*/  @!P5 FMUL R131, R131, R131 ;  /* 0x000000838383d220 */ /* 0x004fe20000400000 */
[----:B------:R-:W-:-:S05]  /*48d0*/  FSETP.GEU.AND P5, PT, R29, -126, PT ;  /* 0xc2fc00001d00780b */ /* 0x000fca0003fae000 */
[----:B------:R-:W-:Y:S01]  /*48e0*/  @!P4 FMUL R142, R142, 0.5 ;  /* 0x3f0000008e8ec820 */ /* 0x000fe20000400000 */
[----:B------:R-:W2:Y:S01]  /*48f0*/  MUFU.EX2 R135, R135 ;  /* 0x0000008700877308 */ /* 0x000ea20000000800 */
[----:B---3--:R-:W-:Y:S01]  /*4900*/  @!P6 FMUL R138, R138, R138 ;  /* 0x0000008a8a8ae220 */ /* 0x008fe20000400000 */
[----:B------:R-:W-:Y:S01]  /*4910*/  FSETP.GEU.AND P6, PT, R146, -126, PT ;  /* 0xc2fc00009200780b */ /* 0x000fe20003fce000 */
[--C-:B-1----:R-:W-:Y:S01]  /*4920*/  FFMA R150, R32, UR6, -R13.reuse ;  /* 0x0000000620967c23 */ /* 0x102fe2000800080d */
[----:B------:R-:W-:Y:S02]  /*4930*/  ULDC UR6, c[0x0][0x604] ;  /* 0x0001810000067ab9 */ /* 0x000fe40000000800 */
[----:B------:R-:W-:Y:S01]  /*4940*/  FFMA R33, R33, UR6, -R13 ;  /* 0x0000000621217c23 */ /* 0x000fe2000800080d */
[----:B------:R-:W-:Y:S01]  /*4950*/  @!P5 FMUL R29, R29, 0.5 ;  /* 0x3f0000001d1dd820 */ /* 0x000fe20000400000 */
[----:B------:R1:W3:Y:S01]  /*4960*/  MUFU.EX2 R139, R25 ;  /* 0x00000019008b7308 */ /* 0x0002e20000000800 */
[----:B----4-:R-:W-:Y:S01]  /*4970*/  @!P3 FMUL R24, R24, R24 ;  /* 0x000000181818b220 */ /* 0x010fe20000400000 */
[----:B------:R-:W-:Y:S01]  /*4980*/  FSETP.GEU.AND P3, PT, R150, -126, PT ;  /* 0xc2fc00009600780b */ /* 0x000fe20003f6e000 */
[----:B------:R-:W-:-:S04]  /*4990*/  ULDC UR6, c[0x0][0x604] ;  /* 0x0001810000067ab9 */ /* 0x000fc80000000800 */
[----:B------:R-:W-:Y:S01]  /*49a0*/  @!P6 FMUL R146, R146, 0.5 ;  /* 0x3f0000009292e820 */ /* 0x000fe20000400000 */
[----:B------:R4:W5:Y:S01]  /*49b0*/  MUFU.EX2 R28, R142 ;  /* 0x0000008e001c7308 */ /* 0x0009620000000800 */
[--C-:B-1----:R-:W-:Y:S01]  /*49c0*/  FFMA R25, R36, UR6, -R13.reuse ;  /* 0x0000000624197c23 */ /* 0x102fe2000800080d */
[----:B------:R-:W-:Y:S01]  /*49d0*/  ULDC UR6, c[0x0][0x604] ;  /* 0x0001810000067ab9 */ /* 0x000fe20000000800 */
[----:B--2---:R-:W-:Y:S01]  /*49e0*/  @!P2 FMUL R135, R135, R135 ;  /* 0x000000878787a220 */ /* 0x004fe20000400000 */
[----:B------:R-:W-:Y:S01]  /*49f0*/  FSETP.GEU.AND P2, PT, R33, -126, PT ;  /* 0xc2fc00002100780b */ /* 0x000fe20003f4e000 */
[--C-:B------:R-:W-:Y:S01]  /*4a00*/  FFMA R37, R37, UR6, -R13.reuse ;  /* 0x0000000625257c23 */ /* 0x100fe2000800080d */
[----:B------:R-:W-:Y:S01]  /*4a10*/  ULDC UR6, c[0x0][0x604] ;  /* 0x0001810000067ab9 */ /* 0x000fe20000000800 */
[----:B------:R-:W-:Y:S01]  /*4a20*/  @!P3 FMUL R150, R150, 0.5 ;  /* 0x3f0000009696b820 */ /* 0x000fe20000400000 */
[----:B------:R1:W2:Y:S01]  /*4a30*/  MUFU.EX2 R143, R29 ;  /* 0x0000001d008f7308 */ /* 0x0002a20000000800 */
[----:B---3--:R-:W-:Y:S01]  /*4a40*/  @!P1 FMUL R139, R139, R139 ;  /* 0x0000008b8b8b9220 */ /* 0x008fe20000400000 */
[----:B------:R-:W-:Y:S01]  /*4a50*/  FSETP.GEU.AND P1, PT, R37, -126, PT ;  /* 0xc2fc00002500780b */ /* 0x000fe20003f2e000 */
[--C-:B----4-:R-:W-:Y:S01]  /*4a60*/  FFMA R142, R145, UR13, -R13.reuse ;  /* 0x0000000d918e7c23 */ /* 0x110fe2000800080d */
[----:B------:R-:W-:Y:S01]  /*4a70*/  FFMA R145, R148, UR15, -R13 ;  /* 0x0000000f94917c23 */ /* 0x000fe2000800080d */
[----:B------:R-:W-:-:S03]  /*4a80*/  FADD R148, R63, R134 ;  /* 0x000000863f947221 */ /* 0x000fc60000000000 */
[----:B------:R3:W4:Y:S01]  /*4a90*/  MUFU.EX2 R32, R146 ;  /* 0x0000009200207308 */ /* 0x0007220000000800 */
[--C-:B-1----:R-:W-:Y:S01]  /*4aa0*/  FFMA R29, R40, UR6, -R13.reuse ;  /* 0x00000006281d7c23 */ /* 0x102fe2000800080d */
[----:B------:R-:W-:Y:S01]  /*4ab0*/  ULDC UR6, c[0x0][0x604] ;  /* 0x0001810000067ab9 */ /* 0x000fe20000000800 */
[----:B-----5:R-:W-:Y:S01]  /*4ac0*/  @!P4 FMUL R28, R28, R28 ;  /* 0x0000001c1c1cc220 */ /* 0x020fe20000400000 */
[----:B------:R-:W-:Y:S01]  /*4ad0*/  FFMA R41, R41, UR6, -R13 ;  /* 0x0000000629297c23 */ /* 0x000fe2000800080d */
[----:B------:R-:W-:Y:S01]  /*4ae0*/  FSETP.GEU.AND P4, PT, R25, -126, PT ;  /* 0xc2fc00001900780b */ /* 0x000fe20003f8e000 */
[----:B------:R-:W-:Y:S01]  /*4af0*/  @!P2 FMUL R33, R33, 0.5 ;  /* 0x3f0000002121a820 */ /* 0x000fe20000400000 */
[----:B------:R-:W-:Y:S01]  /*4b00*/  ULDC UR6, c[0x0][0x604] ;  /* 0x0001810000067ab9 */ /* 0x000fe20000000800 */
[----:B------:R-:W1:Y:S01]  /*4b10*/  MUFU.EX2 R36, R150 ;  /* 0x0000009600247308 */ /* 0x000e620000000800 */
[----:B--2---:R-:W-:Y:S01]  /*4b20*/  @!P5 FMUL R143, R143, R143 ;  /* 0x0000008f8f8fd220 */ /* 0x004fe20000400000 */
[----:B------:R-:W-:Y:S01]  /*4b30*/  FSETP.GEU.AND P5, PT, R41, -126, PT ;  /* 0xc2fc00002900780b */ /* 0x000fe20003fae000 */
[----:B------:R-:W-:Y:S01]  /*4b40*/  @!P1 FMUL R37, R37, 0.5 ;  /* 0x3f00000025259820 */ /* 0x000fe20000400000 */
[----:B---3--:R-:W-:-:S04]  /*4b50*/  FADD R146, R59, R130 ;  /* 0x000000823b927221 */ /* 0x008fc80000000000 */
[----:B------:R2:W3:Y:S01]  /*4b60*/  MUFU.EX2 R147, R33 ;  /* 0x0000002100937308 */ /* 0x0004e20000000800 */
[----:B----4-:R-:W-:Y:S01]  /*4b70*/  @!P6 FMUL R32, R32, R32 ;  /* 0x000000202020e220 */ /* 0x010fe20000400000 */
[----:B------:R-:W-:Y:S01]  /*4b80*/  FSETP.GEU.AND P6, PT, R29, -126, PT ;  /* 0xc2fc00001d00780b */ /* 0x000fe20003fce000 */
[----:B------:R-:W-:-:S04]  /*4b90*/  @!P4 FMUL R25, R25, 0.5 ;  /* 0x3f0000001919c820 */ /* 0x000fc80000400000 */
[----:B------:R-:W-:Y:S01]  /*4ba0*/  @!P5 FMUL R41, R41, 0.5 ;  /* 0x3f0000002929d820 */ /* 0x000fe20000400000 */
[----:B------:R-:W4:Y:S01]  /*4bb0*/  MUFU.EX2 R151, R37 ;  /* 0x0000002500977308 */ /* 0x000f220000000800 */
[--C-:B--2---:R-:W-:Y:S01]  /*4bc0*/  FFMA R33, R44, UR6, -R13.reuse ;  /* 0x000000062c217c23 */ /* 0x104fe2000800080d */
[----:B-1----:R-:W-:Y:S01]  /*4bd0*/  @!P3 FMUL R36, R36, R36 ;  /* 0x000000242424b220 */ /* 0x002fe20000400000 */
[----:B------:R-:W-:Y:S02]  /*4be0*/  ULDC UR6, c[0x0][0x604] ;  /* 0x0001810000067ab9 */ /* 0x000fe40000000800 */
[----:B------:R-:W-:Y:S01]  /*4bf0*/  FFMA R45, R45, UR6, -R13 ;  /* 0x000000062d2d7c23 */ /* 0x000fe2000800080d */
[----:B------:R-:W-:Y:S01]  /*4c00*/  FSETP.GEU.AND P3, PT, R33, -126, PT ;  /* 0xc2fc00002100780b */ /* 0x000fe20003f6e000 */
[----:B------:R-:W-:Y:S01]  /*4c10*/  @!P6 FMUL R29, R29, 0.5 ;  /* 0x3f0000001d1de820 */ /* 0x000fe20000400000 */
[----:B------:R1:W2:Y:S01]  /*4c20*/  MUFU.EX2 R40, R25 ;  /* 0x0000001900287308 */ /* 0x0002a20000000800 */
[----:B------:R-:W-:Y:S01]  /*4c30*/  ULDC UR6, c[0x0][0x604] ;  /* 0x0001810000067ab9 */ /* 0x000fe20000000800 */
[----:B---3--:R-:W-:Y:S01]  /*4c40*/  @!P2 FMUL R147, R147, R147 ;  /* 0x000000939393a220 */ /* 0x008fe20000400000 */
[----:B------:R-:W-:-:S05]  /*4c50*/  FSETP.GEU.AND P2, PT, R45, -126, PT ;  /* 0xc2fc00002d00780b */ /* 0x000fca0003f4e000 */
[----:B------:R-:W3:Y:S01]  /*4c60*/  MUFU.EX2 R153, R41 ;  /* 0x0000002900997308 */ /* 0x000ee20000000800 */
[--C-:B-1----:R-:W-:Y:S01]  /*4c70*/  FFMA R25, R48, UR6, -R13.reuse ;  /* 0x0000000630197c23 */ /* 0x102fe2000800080d */
[----:B------:R-:W-:Y:S01]  /*4c80*/  ULDC UR6, c[0x0][0x604] ;  /* 0x0001810000067ab9 */ /* 0x000fe20000000800 */
[----:B------:R-:W-:Y:S01]  /*4c90*/  @!P3 FMUL R33, R33, 0.5 ;  /* 0x3f0000002121b820 */ /* 0x000fe20000400000 */
[----:B------:R-:W-:Y:S01]  /*4ca0*/  FFMA R49, R49, UR6, -R13 ;  /* 0x0000000631317c23 */ /* 0x000fe2000800080d */
[----:B------:R-:W-:Y:S01]  /*4cb0*/  ULDC UR6, c[0x0][0x604] ;  /* 0x0001810000067ab9 */ /* 0x000fe20000000800 */
[----:B----4-:R-:W-:Y:S02]  /*4cc0*/  @!P1 FMUL R151, R151, R151 ;  /* 0x0000009797979220 */ /* 0x010fe40000400000 */
[----:B------:R1:W4:Y:S01]  /*4cd0*/  MUFU.EX2 R44, R29 ;  /* 0x0000001d002c7308 */ /* 0x0003220000000800 */
[----:B------:R-:W-:Y:S01]  /*4ce0*/  FSETP.GEU.AND P1, PT, R49, -126, PT ;  /* 0xc2fc00003100780b */ /* 0x000fe20003f2e000 */
[----:B--2---:R-:W-:Y:S01]  /*4cf0*/  @!P4 FMUL R40, R40, R40 ;  /* 0x000000282828c220 */ /* 0x004fe20000400000 */
[----:B------:R-:W-:Y:S01]  /*4d00*/  FSETP.GEU.AND P4, PT, R25, -126, PT ;  /* 0xc2fc00001900780b */ /* 0x000fe20003f8e000 */
[----:B------:R-:W-:-:S04]  /*4d10*/  @!P2 FMUL R45, R45, 0.5 ;  /* 0x3f0000002d2da820 */ /* 0x000fc80000400000 */
[----:B------:R2:W5:Y:S01]  /*4d20*/  MUFU.EX2 R48, R33 ;  /* 0x0000002100307308 */ /* 0x0005620000000800 */
[--C-:B-1----:R-:W-:Y:S01]  /*4d30*/  FFMA R29, R52, UR6, -R13.reuse ;  /* 0x00000006341d7c23 */ /* 0x102fe2000800080d */
[----:B------:R-:W-:Y:S01]  /*4d40*/  ULDC UR6, c[0x0][0x604] ;  /* 0x0001810000067ab9 */ /* 0x000fe20000000800 */
[----:B---3--:R-:W-:Y:S01]  /*4d50*/  @!P5 FMUL R153, R153, R153 ;  /* 0x000000999999d220 */ /* 0x008fe20000400000 */
[--C-:B------:R-:W-:Y:S01]  /*4d60*/  FFMA R53, R53, UR6, -R13.reuse ;  /* 0x0000000635357c23 */ /* 0x100fe2000800080d */
[----:B------:R-:W-:Y:S01]  /*4d70*/  ULDC UR6, c[0x0][0x604] ;  /* 0x0001810000067ab9 */ /* 0x000fe20000000800 */
[----:B------:R-:W-:Y:S02]  /*4d80*/  @!P1 FMUL R49, R49, 0.5 ;  /* 0x3f00000031319820 */ /* 0x000fe40000400000 */
[----:B------:R-:W1:Y:S01]  /*4d90*/  MUFU.EX2 R155, R45 ;  /* 0x0000002d009b7308 */ /* 0x000e620000000800 */
[----:B------:R-:W-:Y:S01]  /*4da0*/  FSETP.GEU.AND P5, PT, R53, -126, PT ;  /* 0xc2fc00003500780b */ /* 0x000fe20003fae000 */
[----:B----4-:R-:W-:Y:S01]  /*4db0*/  @!P6 FMUL R44, R44, R44 ;  /* 0x0000002c2c2ce220 */ /* 0x010fe20000400000 */
[----:B------:R-:W-:Y:S01]  /*4dc0*/  FSETP.GEU.AND P6, PT, R29, -126, PT ;  /* 0xc2fc00001d00780b */ /* 0x000fe20003fce000 */
[----:B--2---:R-:W-:Y:S01]  /*4dd0*/  FFMA R33, R56, UR6, -R13 ;  /* 0x0000000638217c23 */ /* 0x004fe2000800080d */
[----:B------:R-:W-:Y:S01]  /*4de0*/  @!P4 FMUL R25, R25, 0.5 ;  /* 0x3f0000001919c820 */ /* 0x000fe20000400000 */
[----:B------:R-:W-:-:S02]  /*4df0*/  ULDC UR6, c[0x0][0x604] ;  /* 0x0001810000067ab9 */ /* 0x000fc40000000800 */
[----:B------:R-:W2:Y:S01]  /*4e00*/  MUFU.EX2 R157, R49 ;  /* 0x00000031009d7308 */ /* 0x000ea20000000800 */
[----:B-----5:R-:W-:Y:S01]  /*4e10*/  @!P3 FMUL R48, R48, R48 ;  /* 0x000000303030b220 */ /* 0x020fe20000400000 */
[----:B------:R-:W-:Y:S01]  /*4e20*/  FSETP.GEU.AND P3, PT, R33, -126, PT ;  /* 0xc2fc00002100780b */ /* 0x000fe20003f6e000 */
[----:B------:R-:W-:Y:S01]  /*4e30*/  FFMA R57, R57, UR6, -R13 ;  /* 0x0000000639397c23 */ /* 0x000fe2000800080d */
[----:B------:R-:W-:Y:S02]  /*4e40*/  ULDC UR6, c[0x0][0x604] ;  /* 0x0001810000067ab9 */ /* 0x000fe40000000800 */
[----:B------:R-:W-:Y:S02]  /*4e50*/  @!P5 FMUL R53, R53, 0.5 ;  /* 0x3f0000003535d820 */ /* 0x000fe40000400000 */
[----:B------:R3:W4:Y:S01]  /*4e60*/  MUFU.EX2 R52, R25 ;  /* 0x0000001900347308 */ /* 0x0007220000000800 */
[----:B------:R-:W-:Y:S01]  /*4e70*/  @!P6 FMUL R29, R29, 0.5 ;  /* 0x3f0000001d1de820 */ /* 0x000fe20000400000 */
[----:B-1----:R-:W-:Y:S01]  /*4e80*/  @!P2 FMUL R155, R155, R155 ;  /* 0x0000009b9b9ba220 */ /* 0x002fe20000400000 */
[----:B------:R-:W-:-:S04]  /*4e90*/  FSETP.GEU.AND P2, PT, R57, -126, PT ;  /* 0xc2fc00003900780b */ /* 0x000fc80003f4e000 */
[----:B------:R-:W-:Y:S01]  /*4ea0*/  @!P3 FMUL R33, R33, 0.5 ;  /* 0x3f0000002121b820 */ /* 0x000fe20000400000 */
[----:B------:R-:W1:Y:S01]  /*4eb0*/  MUFU.EX2 R159, R53 ;  /* 0x00000035009f7308 */ /* 0x000e620000000800 */
[--C-:B---3--:R-:W-:Y:S01]  /*4ec0*/  FFMA R25, R60, UR6, -R13.reuse ;  /* 0x000000063c197c23 */ /* 0x108fe2000800080d */
[----:B------:R-:W-:Y:S01]  /*4ed0*/  ULDC UR6, c[0x0][0x604] ;  /* 0x0001810000067ab9 */ /* 0x000fe20000000800 */
[----:B--2---:R-:W-:Y:S01]  /*4ee0*/  @!P1 FMUL R157, R157, R157 ;  /* 0x0000009d9d9d9220 */ /* 0x004fe20000400000 */
[----:B------:R-:W-:Y:S01]  /*4ef0*/  FFMA R61, R61, UR6, -R13 ;  /* 0x000000063d3d7c23 */ /* 0x000fe2000800080d */
[----:B------:R-:W-:-:S03]  /*4f00*/  ULDC UR6, c[0x0][0x604] ;  /* 0x0001810000067ab9 */ /* 0x000fc60000000800 */
[----:B------:R2:W3:Y:S01]  /*4f10*/  MUFU.EX2 R56, R29 ;  /* 0x0000001d00387308 */ /* 0x0004e20000000800 */
[----:B------:R-:W-:Y:S01]  /*4f20*/  FSETP.GEU.AND P1, PT, R61, -126, PT ;  /* 0xc2fc00003d00780b */ /* 0x000fe20003f2e000 */
[----:B----4-:R-:W-:Y:S01]  /*4f30*/  @!P4 FMUL R52, R52, R52 ;  /* 0x000000343434c220 */ /* 0x010fe20000400000 */
[----:B------:R-:W-:Y:S01]  /*4f40*/  FSETP.GEU.AND P4, PT, R25, -126, PT ;  /* 0xc2fc00001900780b */ /* 0x000fe20003f8e000 */
[----:B------:R-:W-:-:S04]  /*4f50*/  @!P2 FMUL R57, R57, 0.5 ;  /* 0x3f0000003939a820 */ /* 0x000fc80000400000 */
[----:B------:R4:W5:Y:S01]  /*4f60*/  MUFU.EX2 R60, R33 ;  /* 0x00000021003c7308 */ /* 0x0009620000000800 */
[--C-:B--2---:R-:W-:Y:S01]  /*4f70*/  FFMA R29, R64, UR6, -R13.reuse ;  /* 0x00000006401d7c23 */ /* 0x104fe2000800080d */
[----:B------:R-:W-:Y:S01]  /*4f80*/  ULDC UR6, c[0x0][0x604] ;  /* 0x0001810000067ab9 */ /* 0x000fe20000000800 */
[----:B-1----:R-:W-:Y:S01]  /*4f90*/  @!P5 FMUL R159, R159, R159 ;  /* 0x0000009f9f9fd220 */ /* 0x002fe20000400000 */
[--C-:B------:R-:W-:Y:S01]  /*4fa0*/  FFMA R65, R65, UR6, -R13.reuse ;  /* 0x0000000641417c23 */ /* 0x100fe2000800080d */
[----:B------:R-:W-:Y:S01]  /*4fb0*/  ULDC UR6, c[0x0][0x604] ;  /* 0x0001810000067ab9 */ /* 0x000fe20000000800 */
[----:B------:R-:W-:Y:S02]  /*4fc0*/  @!P1 FMUL R61, R61, 0.5 ;  /* 0x3f0000003d3d9820 */ /* 0x000fe40000400000 */
[----:B------:R-:W1:Y:S01]  /*4fd0*/  MUFU.EX2 R161, R57 ;  /* 0x0000003900a17308 */ /* 0x000e620000000800 */
[----:B------:R-:W-:Y:S01]  /*4fe0*/  FSETP.GEU.AND P5, PT, R65, -126, PT ;  /* 0xc2fc00004100780b */ /* 0x000fe20003fae000 */
[----:B---3--:R-:W-:Y:S01]  /*4ff0*/  @!P6 FMUL R56, R56, R56 ;  /* 0x000000383838e220 */ /* 0x008fe20000400000 */
[----:B------:R-:W-:Y:S01]  /*5000*/  FSETP.GEU.AND P6, PT, R29, -126, PT ;  /* 0xc2fc00001d00780b */ /* 0x000fe20003fce000 */
[----:B----4-:R-:W-:Y:S01]  /*5010*/  FFMA R33, R68, UR6, -R13 ;  /* 0x0000000644217c23 */ /* 0x010fe2000800080d */
        /* <DEDUP_REMOVED lines=53> */
[--C-:B------:R-:W-:Y:S01]  /*5370*/  FFMA R85, R85, UR6, -R13.reuse ;  /* 0x0000000655557c23 */ /* 0x100fe2000800080d */
[----:B------:R-:W-:Y:S02]  /*5380*/  ULDC UR6, c[0x0][0x604] ;  /* 0x0001810000067ab9 */ /* 0x000fe40000000800 */
[----:B------:R-:W-:Y:S01]  /*5390*/  FFMA R175, R88, UR6, -R13 ;  /* 0x0000000658af7c23 */ /* 0x000fe2000800080d */
[----:B------:R2:W3:Y:S01]  /*53a0*/  MUFU.EX2 R80, R29 ;  /* 0x0000001d00507308 */ /* 0x0004e20000000800 */
[----:B------:R-:W-:Y:S01]  /*53b0*/  ULDC UR6, c[0x0][0x604] ;  /* 0x0001810000067ab9 */ /* 0x000fe20000000800 */
[----:B------:R-:W-:Y:S01]  /*53c0*/  FSETP.GEU.AND P1, PT, R85, -126, PT ;  /* 0xc2fc00005500780b */ /* 0x000fe20003f2e000 */
[----:B----4-:R-:W-:Y:S01]  /*53d0*/  @!P4 FMUL R76, R76, R76 ;  /* 0x0000004c4c4cc220 */ /* 0x010fe20000400000 */
[----:B------:R-:W-:Y:S01]  /*53e0*/  FSETP.GEU.AND P4, PT, R25, -126, PT ;  /* 0xc2fc00001900780b */ /* 0x000fe20003f8e000 */
[----:B------:R-:W-:-:S03]  /*53f0*/  @!P2 FMUL R81, R81, 0.5 ;  /* 0x3f0000005151a820 */ /* 0x000fc60000400000 */
[----:B------:R4:W5:Y:S01]  /*5400*/  MUFU.EX2 R84, R33 ;  /* 0x0000002100547308 */ /* 0x0009620000000800 */
[----:B--2---:R-:W-:Y:S01]  /*5410*/  FFMA R29, R89, UR6, -R13 ;  /* 0x00000006591d7c23 */ /* 0x004fe2000800080d */
[----:B-1----:R-:W-:Y:S01]  /*5420*/  @!P5 FMUL R171, R171, R171 ;  /* 0x000000abababd220 */ /* 0x002fe20000400000 */
[----:B------:R-:W-:-:S03]  /*5430*/  ULDC UR6, c[0x0][0x604] ;  /* 0x0001810000067ab9 */ /* 0x000fc60000000800 */
[----:B------:R-:W-:Y:S01]  /*5440*/  FSETP.GEU.AND P5, PT, R29, -126, PT ;  /* 0xc2fc00001d00780b */ /* 0x000fe20003fae000 */
[----:B------:R-:W-:Y:S01]  /*5450*/  @!P1 FMUL R85, R85, 0.5 ;  /* 0x3f00000055559820 */ /* 0x000fe20000400000 */
[----:B------:R-:W1:Y:S01]  /*5460*/  MUFU.EX2 R173, R81 ;  /* 0x0000005100ad7308 */ /* 0x000e620000000800 */
[----:B---3--:R-:W-:Y:S01]  /*5470*/  @!P6 FMUL R80, R80, R80 ;  /* 0x000000505050e220 */ /* 0x008fe20000400000 */
[----:B------:R-:W-:Y:S01]  /*5480*/  FSETP.GEU.AND P6, PT, R175, -126, PT ;  /* 0xc2fc0000af00780b */ /* 0x000fe20003fce000 */
[----:B----4-:R-:W-:Y:S01]  /*5490*/  FFMA R33, R92, UR6, -R13 ;  /* 0x000000065c217c23 */ /* 0x010fe2000800080d */
[----:B------:R-:W-:Y:S01]  /*54a0*/  @!P4 FMUL R25, R25, 0.5 ;  /* 0x3f0000001919c820 */ /* 0x000fe20000400000 */
[----:B------:R-:W-:-:S03]  /*54b0*/  ULDC UR6, c[0x0][0x604] ;  /* 0x0001810000067ab9 */ /* 0x000fc60000000800 */
[----:B------:R-:W2:Y:S01]  /*54c0*/  MUFU.EX2 R89, R85 ;  /* 0x0000005500597308 */ /* 0x000ea20000000800 */
[----:B-----5:R-:W-:Y:S01]  /*54d0*/  @!P3 FMUL R84, R84, R84 ;  /* 0x000000545454b220 */ /* 0x020fe20000400000 */
[----:B------:R-:W-:Y:S01]  /*54e0*/  FSETP.GEU.AND P3, PT, R33, -126, PT ;  /* 0xc2fc00002100780b */ /* 0x000fe20003f6e000 */
[----:B------:R-:W-:-:S04]  /*54f0*/  @!P5 FMUL R29, R29, 0.5 ;  /* 0x3f0000001d1dd820 */ /* 0x000fc80000400000 */
[----:B------:R-:W-:Y:S01]  /*5500*/  @!P6 FMUL R175, R175, 0.5 ;  /* 0x3f000000afafe820 */ /* 0x000fe20000400000 */
[----:B------:R3:W4:Y:S01]  /*5510*/  MUFU.EX2 R88, R25 ;  /* 0x0000001900587308 */ /* 0x0007220000000800 */
[----:B-1----:R-:W-:-:S06]  /*5520*/  @!P2 FMUL R173, R173, R173 ;  /* 0x000000adadada220 */ /* 0x002fcc0000400000 */
[----:B------:R-:W-:Y:S01]  /*5530*/  @!P3 FMUL R33, R33, 0.5 ;  /* 0x3f0000002121b820 */ /* 0x000fe20000400000 */
[----:B------:R1:W5:Y:S01]  /*5540*/  MUFU.EX2 R92, R29 ;  /* 0x0000001d005c7308 */ /* 0x0003620000000800 */
        /* <DEDUP_REMOVED lines=8> */
[----:B------:R-:W-:Y:S01]  /*55d0*/  ULDC UR6, c[0x0][0x604] ;  /* 0x0001810000067ab9 */ /* 0x000fe20000000800 */
[----:B----4-:R-:W-:Y:S01]  /*55e0*/  @!P4 FMUL R88, R88, R88 ;  /* 0x000000585858c220 */ /* 0x010fe20000400000 */
[----:B-1----:R-:W-:Y:S01]  /*55f0*/  FFMA R29, R100, UR6, -R13 ;  /* 0x00000006641d7c23 */ /* 0x002fe2000800080d */
[----:B------:R-:W-:Y:S01]  /*5600*/  ULDC UR6, c[0x0][0x604] ;  /* 0x0001810000067ab9 */ /* 0x000fe20000000800 */
[----:B------:R-:W-:-:S02]  /*5610*/  FSETP.GEU.AND P1, PT, R41, -126, PT ;  /* 0xc2fc00002900780b */ /* 0x000fc40003f2e000 */
[----:B------:R-:W-:Y:S01]  /*5620*/  FSETP.GEU.AND P4, PT, R37, -126, PT ;  /* 0xc2fc00002500780b */ /* 0x000fe20003f8e000 */
[----:B------:R1:W3:Y:S01]  /*5630*/  MUFU.EX2 R93, R33 ;  /* 0x00000021005d7308 */ /* 0x0002e20000000800 */
[----:B-----5:R-:W-:Y:S02]  /*5640*/  @!P5 FMUL R92, R92, R92 ;  /* 0x0000005c5c5cd220 */ /* 0x020fe40000400000 */
[----:B------:R-:W-:-:S05]  /*5650*/  @!P2 FMUL R25, R25, 0.5 ;  /* 0x3f0000001919a820 */ /* 0x000fca0000400000 */
[----:B------:R4:W5:Y:S01]  /*5660*/  MUFU.EX2 R96, R25 ;  /* 0x0000001900607308 */ /* 0x0009620000000800 */
[--C-:B-1----:R-:W-:Y:S01]  /*5670*/  FFMA R33, R101, UR6, -R13.reuse ;  /* 0x0000000665217c23 */ /* 0x102fe2000800080d */
[----:B--2---:R-:W-:Y:S01]  /*5680*/  @!P6 FMUL R175, R175, R175 ;  /* 0x000000afafafe220 */ /* 0x004fe20000400000 */
[----:B------:R-:W-:Y:S01]  /*5690*/  ULDC UR6, c[0x0][0x604] ;  /* 0x0001810000067ab9 */ /* 0x000fe20000000800 */
[----:B------:R-:W-:Y:S01]  /*56a0*/  FSETP.GEU.AND P6, PT, R29, -126, PT ;  /* 0xc2fc00001d00780b */ /* 0x000fe20003fce000 */
[----:B------:R-:W-:Y:S01]  /*56b0*/  @!P1 FMUL R41, R41, 0.5 ;  /* 0x3f00000029299820 */ /* 0x000fe20000400000 */
[----:B------:R-:W-:Y:S01]  /*56c0*/  FSETP.GEU.AND P5, PT, R33, -126, PT ;  /* 0xc2fc00002100780b */ /* 0x000fe20003fae000 */
[----:B------:R-:W-:Y:S01]  /*56d0*/  @!P4 FMUL R37, R37, 0.5 ;  /* 0x3f0000002525c820 */ /* 0x000fe20000400000 */
[----:B----4-:R-:W-:Y:S01]  /*56e0*/  FFMA R25, R104, UR6, -R13 ;  /* 0x0000000668197c23 */ /* 0x010fe2000800080d */
[----:B---3--:R-:W-:Y:S01]  /*56f0*/  @!P3 FMUL R93, R93, R93 ;  /* 0x0000005d5d5db220 */ /* 0x008fe20000400000 */
[----:B------:R-:W1:Y:S01]  /*5700*/  MUFU.EX2 R100, R41 ;  /* 0x0000002900647308 */ /* 0x000e620000000800 */
[----:B------:R-:W-:-:S02]  /*5710*/  ULDC UR6, c[0x0][0x604] ;  /* 0x0001810000067ab9 */ /* 0x000fc40000000800 */
[----:B------:R-:W-:-:S04]  /*5720*/  FSETP.GEU.AND P3, PT, R25, -126, PT ;  /* 0xc2fc00001900780b */ /* 0x000fc80003f6e000 */
[----:B------:R-:W-:Y:S01]  /*5730*/  @!P6 FMUL R29, R29, 0.5 ;  /* 0x3f0000001d1de820 */ /* 0x000fe20000400000 */
[----:B-----5:R-:W-:Y:S01]  /*5740*/  @!P2 FMUL R96, R96, R96 ;  /* 0x000000606060a220 */ /* 0x020fe20000400000 */
[----:B------:R-:W-:Y:S01]  /*5750*/  @!P5 FMUL R33, R33, 0.5 ;  /* 0x3f0000002121d820 */ /* 0x000fe20000400000 */
[----:B------:R2:W3:Y:S06]  /*5760*/  MUFU.EX2 R97, R37 ;  /* 0x0000002500617308 */ /* 0x0004ec0000000800 */
[----:B------:R-:W-:Y:S02]  /*5770*/  @!P3 FMUL R25, R25, 0.5 ;  /* 0x3f0000001919b820 */ /* 0x000fe40000400000 */
[----:B------:R-:W4:Y:S01]  /*5780*/  MUFU.EX2 R104, R33 ;  /* 0x0000002100687308 */ /* 0x000f220000000800 */
[--C-:B--2---:R-:W-:Y:S01]  /*5790*/  FFMA R37, R105, UR6, -R13.reuse ;  /* 0x0000000669257c23 */ /* 0x104fe2000800080d */
[----:B------:R-:W-:Y:S01]  /*57a0*/  ULDC UR6, c[0x0][0x604] ;  /* 0x0001810000067ab9 */ /* 0x000fe20000000800 */
[----:B-1----:R-:W-:Y:S01]  /*57b0*/  @!P1 FMUL R100, R100, R100 ;  /* 0x0000006464649220 */ /* 0x002fe20000400000 */
[----:B------:R-:W-:Y:S01]  /*57c0*/  FFMA R41, R108, UR6, -R13 ;  /* 0x000000066c297c23 */ /* 0x000fe2000800080d */
[----:B------:R-:W-:Y:S01]  /*57d0*/  ULDC UR6, c[0x0][0x604] ;  /* 0x0001810000067ab9 */ /* 0x000fe20000000800 */
[----:B------:R-:W-:-:S02]  /*57e0*/  FSETP.GEU.AND P2, PT, R37, -126, PT ;  /* 0xc2fc00002500780b */ /* 0x000fc40003f4e000 */
[----:B------:R1:W2:Y:S01]  /*57f0*/  MUFU.EX2 R101, R29 ;  /* 0x0000001d00657308 */ /* 0x0002a20000000800 */
[----:B---3--:R-:W-:Y:S01]  /*5800*/  @!P4 FMUL R97, R97, R97 ;  /* 0x000000616161c220 */ /* 0x008fe20000400000 */
[----:B------:R-:W-:-:S06]  /*5810*/  FSETP.GEU.AND P4, PT, R41, -126, PT ;  /* 0xc2fc00002900780b */ /* 0x000fcc0003f8e000 */
[----:B------:R3:W5:Y:S01]  /*5820*/  MUFU.EX2 R105, R25 ;  /* 0x0000001900697308 */ /* 0x0007620000000800 */
[--C-:B-1----:R-:W-:Y:S01]  /*5830*/  FFMA R29, R109, UR6, -R13.reuse ;  /* 0x000000066d1d7c23 */ /* 0x102fe2000800080d */
[----:B------:R-:W-:Y:S01]  /*5840*/  ULDC UR6, c[0x0][0x604] ;  /* 0x0001810000067ab9 */ /* 0x000fe20000000800 */
[----:B----4-:R-:W-:Y:S01]  /*5850*/  @!P5 FMUL R104, R104, R104 ;  /* 0x000000686868d220 */ /* 0x010fe20000400000 */
[--C-:B------:R-:W-:Y:S01]  /*5860*/  FFMA R33, R112, UR6, -R13.reuse ;  /* 0x0000000670217c23 */ /* 0x100fe2000800080d */
[----:B------:R-:W-:Y:S01]  /*5870*/  ULDC UR6, c[0x0][0x604] ;  /* 0x0001810000067ab9 */ /* 0x000fe20000000800 */
[----:B------:R-:W-:Y:S01]  /*5880*/  FSETP.GEU.AND P1, PT, R29, -126, PT ;  /* 0xc2fc00001d00780b */ /* 0x000fe20003f2e000 */
[----:B------:R-:W-:Y:S01]  /*5890*/  @!P2 FMUL R37, R37, 0.5 ;  /* 0x3f0000002525a820 */ /* 0x000fe20000400000 */
[----:B------:R-:W-:Y:S01]  /*58a0*/  @!P4 FMUL R41, R41, 0.5 ;  /* 0x3f0000002929c820 */ /* 0x000fe20000400000 */
[----:B---3--:R-:W-:Y:S01]  /*58b0*/  FFMA R25, R113, UR6, -R13 ;  /* 0x0000000671197c23 */ /* 0x008fe2000800080d */
[----:B------:R-:W-:Y:S01]  /*58c0*/  ULDC UR6, c[0x0][0x604] ;  /* 0x0001810000067ab9 */ /* 0x000fe20000000800 */
[----:B------:R1:W3:Y:S01]  /*58d0*/  MUFU.EX2 R108, R37 ;  /* 0x00000025006c7308 */ /* 0x0002e20000000800 */
[----:B--2---:R-:W-:Y:S01]  /*58e0*/  @!P6 FMUL R101, R101, R101 ;  /* 0x000000656565e220 */ /* 0x004fe20000400000 */
[----:B------:R-:W-:-:S02]  /*58f0*/  FSETP.GEU.AND P6, PT, R33, -126, PT ;  /* 0xc2fc00002100780b */ /* 0x000fc40003fce000 */
[----:B------:R-:W-:Y:S01]  /*5900*/  FSETP.GEU.AND P5, PT, R25, -126, PT ;  /* 0xc2fc00001900780b */ /* 0x000fe20003fae000 */
[----:B-----5:R-:W-:-:S03]  /*5910*/  @!P3 FMUL R105, R105, R105 ;  /* 0x000000696969b220 */ /* 0x020fc60000400000 */
[----:B------:R-:W-:Y:S01]  /*5920*/  @!P1 FMUL R29, R29, 0.5 ;  /* 0x3f0000001d1d9820 */ /* 0x000fe20000400000 */
[--C-:B-1----:R-:W-:Y:S01]  /*5930*/  FFMA R37, R116, UR6, -R13.reuse ;  /* 0x0000000674257c23 */ /* 0x102fe2000800080d */
[----:B------:R-:W-:Y:S01]  /*5940*/  ULDC UR6, c[0x0][0x604] ;  /* 0x0001810000067ab9 */ /* 0x000fe20000000800 */
[----:B------:R1:W2:Y:S01]  /*5950*/  MUFU.EX2 R109, R41 ;  /* 0x00000029006d7308 */ /* 0x0002a20000000800 */
[--C-:B------:R-:W-:Y:S01]  /*5960*/  FFMA R177, R120, UR6, -R13.reuse ;  /* 0x0000000678b17c23 */ /* 0x100fe2000800080d */
[----:B------:R-:W-:Y:S01]  /*5970*/  ULDC UR6, c[0x0][0x604] ;  /* 0x0001810000067ab9 */ /* 0x000fe20000000800 */
[----:B------:R-:W-:Y:S01]  /*5980*/  FSETP.GEU.AND P3, PT, R37, -126, PT ;  /* 0xc2fc00002500780b */ /* 0x000fe20003f6e000 */
[----:B------:R-:W-:Y:S01]  /*5990*/  FFMA R120, R121, UR6, -R13 ;  /* 0x0000000679787c23 */ /* 0x000fe2000800080d */
[----:B------:R-:W-:Y:S01]  /*59a0*/  ULDC UR6, c[0x0][0x604] ;  /* 0x0001810000067ab9 */ /* 0x000fe20000000800 */
[----:B------:R-:W-:Y:S01]  /*59b0*/  @!P5 FMUL R25, R25, 0.5 ;  /* 0x3f0000001919d820 */ /* 0x000fe20000400000 */
[----:B---3--:R-:W-:Y:S01]  /*59c0*/  @!P2 FMUL R108, R108, R108 ;  /* 0x0000006c6c6ca220 */ /* 0x008fe20000400000 */
[----:B------:R3:W4:Y:S01]  /*59d0*/  MUFU.EX2 R112, R29 ;  /* 0x0000001d00707308 */ /* 0x0007220000000800 */
[----:B------:R-:W-:Y:S01]  /*59e0*/  FSETP.GEU.AND P2, PT, R177, -126, PT ;  /* 0xc2fc0000b100780b */ /* 0x000fe20003f4e000 */
[----:B------:R-:W-:Y:S01]  /*59f0*/  @!P6 FMUL R33, R33, 0.5 ;  /* 0x3f0000002121e820 */ /* 0x000fe20000400000 */
[----:B-1----:R-:W-:Y:S01]  /*5a00*/  FADD R41, R35, R102 ;  /* 0x0000006623297221 */ /* 0x002fe20000000000 */
[----:B------:R-:W-:-:S03]  /*5a10*/  F2FP.F16.F32.PACK_AB R35, R38, R35 ;  /* 0x000000232623723e */ /* 0x000fc600000000ff */
[----:B------:R-:W-:Y:S01]  /*5a20*/  FADD R174, R41, R148 ;  /* 0x0000009429ae7221 */ /* 0x000fe20000000000 */
[----:B------:R1:W5:Y:S01]  /*5a30*/  MUFU.EX2 R116, R25 ;  /* 0x0000001900747308 */ /* 0x0003620000000800 */
[--C-:B---3--:R-:W-:Y:S01]  /*5a40*/  FFMA R29, R124, UR6, -R13.reuse ;  /* 0x000000067c1d7c23 */ /* 0x108fe2000800080d */
[----:B------:R-:W-:Y:S01]  /*5a50*/  ULDC UR6, c[0x0][0x604] ;  /* 0x0001810000067ab9 */ /* 0x000fe20000000800 */
[----:B--2---:R-:W-:Y:S01]  /*5a60*/  @!P4 FMUL R109, R109, R109 ;  /* 0x0000006d6d6dc220 */ /* 0x004fe20000400000 */
[--C-:B------:R-:W-:Y:S01]  /*5a70*/  FFMA R124, R117, UR6, -R13.reuse ;  /* 0x00000006757c7c23 */ /* 0x100fe2000800080d */
[----:B------:R-:W-:Y:S01]  /*5a80*/  ULDC UR6, c[0x0][0x604] ;  /* 0x0001810000067ab9 */ /* 0x000fe20000000800 */
[----:B------:R-:W-:Y:S01]  /*5a90*/  FSETP.GEU.AND P4, PT, R120, -126, PT ;  /* 0xc2fc00007800780b */ /* 0x000fe20003f8e000 */
[----:B------:R-:W-:Y:S01]  /*5aa0*/  @!P2 FMUL R177, R177, 0.5 ;  /* 0x3f000000b1b1a820 */ /* 0x000fe20000400000 */
[----:B------:R2:W3:Y:S01]  /*5ab0*/  MUFU.EX2 R113, R33 ;  /* 0x0000002100717308 */ /* 0x0004e20000000800 */
[--C-:B-1----:R-:W-:Y:S01]  /*5ac0*/  FFMA R25, R125, UR6, -R13.reuse ;  /* 0x000000067d197c23 */ /* 0x102fe2000800080d */
[----:B----4-:R-:W-:Y:S01]  /*5ad0*/  @!P1 FMUL R112, R112, R112 ;  /* 0x0000007070709220 */ /* 0x010fe20000400000 */
[----:B------:R-:W-:Y:S01]  /*5ae0*/  FSETP.GEU.AND P1, PT, R29, -126, PT ;  /* 0xc2fc00001d00780b */ /* 0x000fe20003f2e000 */
[--C-:B------:R-:W-:Y:S01]  /*5af0*/  FFMA R125, R128, UR7, -R13.reuse ;  /* 0x00000007807d7c23 */ /* 0x100fe2000800080d */
[----:B------:R-:W-:Y:S01]  /*5b00*/  ULDC UR7, c[0x0][0x604] ;  /* 0x0001810000077ab9 */ /* 0x000fe20000000800 */
[----:B------:R-:W-:Y:S01]  /*5b10*/  ULDC UR6, c[0x0][0x604] ;  /* 0x0001810000067ab9 */ /* 0x000fe20000000800 */
[----:B------:R-:W-:Y:S01]  /*5b20*/  @!P3 FMUL R37, R37, 0.5 ;  /* 0x3f0000002525b820 */ /* 0x000fe20000400000 */
[----:B------:R-:W1:Y:S01]  /*5b30*/  MUFU.EX2 R177, R177 ;  /* 0x000000b100b17308 */ /* 0x000e620000000800 */
[----:B-----5:R-:W-:Y:S01]  /*5b40*/  @!P5 FMUL R116, R116, R116 ;  /* 0x000000747474d220 */ /* 0x020fe20000400000 */
[----:B------:R-:W-:Y:S01]  /*5b50*/  FSETP.GEU.AND P5, PT, R25, -126, PT ;  /* 0xc2fc00001900780b */ /* 0x000fe20003fae000 */
[----:B------:R-:W-:Y:S01]  /*5b60*/  @!P4 FMUL R120, R120, 0.5 ;  /* 0x3f0000007878c820 */ /* 0x000fe20000400000 */
[--C-:B--2---:R-:W-:Y:S01]  /*5b70*/  FFMA R33, R129, UR8, -R13.reuse ;  /* 0x0000000881217c23 */ /* 0x104fe2000800080d */
[--C-:B------:R-:W-:Y:S01]  /*5b80*/  FFMA R129, R136, UR10, -R13.reuse ;  /* 0x0000000a88817c23 */ /* 0x100fe2000800080d */
[--C-:B------:R-:W-:Y:S01]  /*5b90*/  FFMA R136, R137, UR7, -R13.reuse ;  /* 0x0000000789887c23 */ /* 0x100fe2000800080d */
[----:B------:R-:W-:Y:S01]  /*5ba0*/  ULDC UR8, c[0x0][0x604] ;  /* 0x0001810000087ab9 */ /* 0x000fe20000000800 */
[----:B------:R-:W-:Y:S01]  /*5bb0*/  @!P1 FMUL R29, R29, 0.5 ;  /* 0x3f0000001d1d9820 */ /* 0x000fe20000400000 */
[----:B------:R-:W2:Y:S01]  /*5bc0*/  MUFU.EX2 R120, R120 ;  /* 0x0000007800787308 */ /* 0x000ea20000000800 */
[----:B------:R-:W-:Y:S01]  /*5bd0*/  FFMA R137, R144, UR8, -R13 ;  /* 0x0000000890897c23 */ /* 0x000fe2000800080d */
[----:B------:R-:W-:Y:S01]  /*5be0*/  FADD R144, R43, R114 ;  /* 0x000000722b907221 */ /* 0x000fe20000000000 */
[----:B------:R-:W-:Y:S01]  /*5bf0*/  ULDC UR10, c[0x0][0x604] ;  /* 0x00018100000a7ab9 */ /* 0x000fe20000000800 */
[----:B------:R-:W-:Y:S01]  /*5c00*/  FADD R41, R23, R106 ;  /* 0x0000006a17297221 */ /* 0x000fe20000000000 */
[----:B------:R-:W-:Y:S01]  /*5c10*/  FADD R148, R67, R138 ;  /* 0x0000008a43947221 */ /* 0x000fe20000000000 */
[----:B------:R-:W-:Y:S01]  /*5c20*/  @!P5 FMUL R25, R25, 0.5 ;  /* 0x3f0000001919d820 */ /* 0x000fe20000400000 */
[----:B---3--:R-:W-:Y:S01]  /*5c30*/  @!P6 FMUL R113, R113, R113 ;  /* 0x000000717171e220 */ /* 0x008fe20000400000 */
[----:B------:R3:W4:Y:S01]  /*5c40*/  MUFU.EX2 R117, R29 ;  /* 0x0000001d00757308 */ /* 0x0007220000000800 */
[----:B-1----:R-:W-:Y:S01]  /*5c50*/  @!P2 FMUL R177, R177, R177 ;  /* 0x000000b1b1b1a220 */ /* 0x002fe20000400000 */
[----:B------:R-:W-:Y:S01]  /*5c60*/  FSETP.GEU.AND P2, PT, R125, -126, PT ;  /* 0xc2fc00007d00780b */ /* 0x000fe20003f4e000 */
[----:B------:R-:W-:Y:S01]  /*5c70*/  FADD R178, R41, R148 ;  /* 0x0000009429b27221 */ /* 0x000fe20000000000 */
[----:B------:R-:W-:Y:S01]  /*5c80*/  FSETP.GEU.AND P6, PT, R124, -126, PT ;  /* 0xc2fc00007c00780b */ /* 0x000fe20003fce000 */
[----:B------:R-:W-:Y:S01]  /*5c90*/  FADD R41, R46, R103 ;  /* 0x000000672e297221 */ /* 0x000fe20000000000 */
[----:B------:R-:W-:-:S02]  /*5ca0*/  FADD R148, R78, R135 ;  /* 0x000000874e947221 */ /* 0x000fc40000000000 */
[----:B------:R1:W5:Y:S01]  /*5cb0*/  MUFU.EX2 R128, R25 ;  /* 0x0000001900807308 */ /* 0x0003620000000800 */
[----:B--2---:R-:W-:Y:S01]  /*5cc0*/  @!P4 FMUL R120, R120, R120 ;  /* 0x000000787878c220 */ /* 0x004fe20000400000 */
[----:B------:R-:W-:Y:S01]  /*5cd0*/  FSETP.GEU.AND P4, PT, R33, -126, PT ;  /* 0xc2fc00002100780b */ /* 0x000fe20003f8e000 */
[----:B---3--:R-:W-:Y:S01]  /*5ce0*/  FFMA R29, R132, UR6, -R13 ;  /* 0x00000006841d7c23 */ /* 0x008fe2000800080d */
[----:B------:R-:W-:-:S03]  /*5cf0*/  FADD R179, R41, R148 ;  /* 0x0000009429b37221 */ /* 0x000fc60000000000 */
[----:B------:R-:W-:Y:S01]  /*5d00*/  @!P2 FMUL R125, R125, 0.5 ;  /* 0x3f0000007d7da820 */ /* 0x000fe20000400000 */
[----:B------:R2:W3:Y:S01]  /*5d10*/  MUFU.EX2 R121, R37 ;  /* 0x0000002500797308 */ /* 0x0004e20000000800 */
[----:B----4-:R-:W-:Y:S01]  /*5d20*/  @!P1 FMUL R117, R117, R117 ;  /* 0x0000007575759220 */ /* 0x010fe20000400000 */
[----:B------:R-:W-:Y:S01]  /*5d30*/  FSETP.GEU.AND P1, PT, R129, -126, PT ;  /* 0xc2fc00008100780b */ /* 0x000fe20003f2e000 */
[----:B-1----:R-:W-:Y:S01]  /*5d40*/  FADD R25, R14, R75 ;  /* 0x0000004b0e197221 */ /* 0x002fe20000000000 */
[----:B------:R-:W-:Y:S01]  /*5d50*/  @!P6 FMUL R124, R124, 0.5 ;  /* 0x3f0000007c7ce820 */ /* 0x000fe20000400000 */
[----:B------:R-:W-:Y:S02]  /*5d60*/  FADD R148, R64, R117 ;  /* 0x0000007540947221 */ /* 0x000fe40000000000 */
[----:B------:R-:W-:Y:S01]  /*5d70*/  @!P4 FMUL R33, R33, 0.5 ;  /* 0x3f0000002121c820 */ /* 0x000fe20000400000 */
[----:B------:R-:W1:Y:S01]  /*5d80*/  MUFU.EX2 R125, R125 ;  /* 0x0000007d007d7308 */ /* 0x000e620000000800 */
[----:B-----5:R-:W-:Y:S01]  /*5d90*/  @!P5 FMUL R128, R128, R128 ;  /* 0x000000808080d220 */ /* 0x020fe20000400000 */
[----:B------:R-:W-:Y:S01]  /*5da0*/  FSETP.GEU.AND P5, PT, R136, -126, PT ;  /* 0xc2fc00008800780b */ /* 0x000fe20003fae000 */
[--C-:B--2---:R-:W-:Y:S01]  /*5db0*/  FFMA R37, R133, UR9, -R13.reuse ;  /* 0x0000000985257c23 */ /* 0x104fe2000800080d */
[--C-:B------:R-:W-:Y:S01]  /*5dc0*/  FFMA R133, R140, UR11, -R13.reuse ;  /* 0x0000000b8c857c23 */ /* 0x100fe2000800080d */
[----:B------:R-:W-:Y:S01]  /*5dd0*/  FFMA R140, R141, UR12, -R13 ;  /* 0x0000000c8d8c7c23 */ /* 0x000fe2000800080d */
[----:B------:R-:W-:Y:S01]  /*5de0*/  FADD R65, R25, R144 ;  /* 0x0000009019417221 */ /* 0x000fe20000000000 */
[----:B------:R-:W-:Y:S01]  /*5df0*/  @!P1 FMUL R129, R129, 0.5 ;  /* 0x3f00000081819820 */ /* 0x000fe20000400000 */
[----:B------:R2:W4:Y:S01]  /*5e00*/  MUFU.EX2 R132, R33 ;  /* 0x0000002100847308 */ /* 0x0005220000000800 */
[----:B------:R-:W-:Y:S01]  /*5e10*/  FADD R25, R15, R82 ;  /* 0x000000520f197221 */ /* 0x000fe20000000000 */
[----:B------:R-:W-:Y:S01]  /*5e20*/  FADD R144, R50, R107 ;  /* 0x0000006b32907221 */ /* 0x000fe20000000000 */
[----:B------:R-:W-:Y:S01]  /*5e30*/  FFMA R13, R149, UR10, -R13 ;  /* 0x0000000a950d7c23 */ /* 0x000fe2000800080d */
[----:B---3--:R-:W-:-:S02]  /*5e40*/  @!P3 FMUL R121, R121, R121 ;  /* 0x000000797979b220 */ /* 0x008fc40000400000 */
[----:B------:R-:W-:Y:S01]  /*5e50*/  FADD R69, R25, R144 ;  /* 0x0000009019457221 */ /* 0x000fe20000000000 */
[----:B------:R-:W-:Y:S01]  /*5e60*/  @!P5 FMUL R136, R136, 0.5 ;  /* 0x3f0000008888d820 */ /* 0x000fe20000400000 */
[----:B------:R-:W3:Y:S01]  /*5e70*/  MUFU.EX2 R129, R129 ;  /* 0x0000008100817308 */ /* 0x000ee20000000800 */
[----:B-1----:R-:W-:Y:S01]  /*5e80*/  @!P2 FMUL R125, R125, R125 ;  /* 0x0000007d7d7da220 */ /* 0x002fe20000400000 */
[----:B------:R-:W-:Y:S01]  /*5e90*/  FSETP.GEU.AND P2, PT, R133, -126, PT ;  /* 0xc2fc00008500780b */ /* 0x000fe20003f4e000 */
[----:B--2---:R-:W-:Y:S01]  /*5ea0*/  FADD R33, R21, R98 ;  /* 0x0000006215217221 */ /* 0x004fe20000000000 */
[----:B------:R-:W-:Y:S01]  /*5eb0*/  FADD R25, R27, R86 ;  /* 0x000000561b197221 */ /* 0x000fe20000000000 */
[----:B------:R-:W-:Y:S01]  /*5ec0*/  FADD R144, R47, R118 ;  /* 0x000000762f907221 */ /* 0x000fe20000000000 */
[----:B------:R-:W-:Y:S01]  /*5ed0*/  F2FP.F16.F32.PACK_AB R27, R22, R27 ;  /* 0x0000001b161b723e */ /* 0x000fe200000000ff */
[----:B------:R-:W-:Y:S01]  /*5ee0*/  FADD R170, R33, R146 ;  /* 0x0000009221aa7221 */ /* 0x000fe20000000000 */
[----:B------:R-:W1:Y:S01]  /*5ef0*/  MUFU.EX2 R136, R136 ;  /* 0x0000008800887308 */ /* 0x000e620000000800 */
[----:B----4-:R-:W-:Y:S01]  /*5f00*/  @!P4 FMUL R132, R132, R132 ;  /* 0x000000848484c220 */ /* 0x010fe20000400000 */
[----:B------:R-:W-:Y:S01]  /*5f10*/  FSETP.GEU.AND P4, PT, R140, -126, PT ;  /* 0xc2fc00008c00780b */ /* 0x000fe20003f8e000 */
[----:B------:R-:W-:Y:S01]  /*5f20*/  FADD R33, R34, R91 ;  /* 0x0000005b22217221 */ /* 0x000fe20000000000 */
[----:B------:R-:W-:Y:S01]  /*5f30*/  FADD R146, R66, R123 ;  /* 0x0000007b42927221 */ /* 0x000fe20000000000 */
[----:B------:R-:W-:Y:S01]  /*5f40*/  FADD R73, R25, R144 ;  /* 0x0000009019497221 */ /* 0x000fe20000000000 */
[----:B------:R-:W-:Y:S01]  /*5f50*/  FADD R25, R22, R79 ;  /* 0x0000004f16197221 */ /* 0x000fe20000000000 */
[----:B------:R-:W-:Y:S01]  /*5f60*/  @!P2 FMUL R133, R133, 0.5 ;  /* 0x3f0000008585a820 */ /* 0x000fe20000400000 */
[----:B------:R-:W-:Y:S01]  /*5f70*/  FADD R172, R33, R146 ;  /* 0x0000009221ac7221 */ /* 0x000fe20000000000 */
[----:B---3--:R-:W-:Y:S01]  /*5f80*/  @!P1 FMUL R129, R129, R129 ;  /* 0x0000008181819220 */ /* 0x008fe20000400000 */
[----:B------:R-:W-:Y:S01]  /*5f90*/  FSETP.GEU.AND P1, PT, R137, -126, PT ;  /* 0xc2fc00008900780b */ /* 0x000fe20003f2e000 */
[----:B------:R-:W-:Y:S01]  /*5fa0*/  FADD R144, R54, R111 ;  /* 0x0000006f36907221 */ /* 0x000fe20000000000 */
[----:B------:R-:W-:Y:S01]  /*5fb0*/  FADD R33, R38, R95 ;  /* 0x0000005f26217221 */ /* 0x000fe20000000000 */
[----:B------:R-:W-:Y:S01]  /*5fc0*/  FADD R146, R70, R127 ;  /* 0x0000007f46927221 */ /* 0x000fe20000000000 */
[----:B------:R-:W2:Y:S01]  /*5fd0*/  MUFU.EX2 R133, R133 ;  /* 0x0000008500857308 */ /* 0x000ea20000000800 */
[----:B------:R-:W-:Y:S01]  /*5fe0*/  @!P4 FMUL R140, R140, 0.5 ;  /* 0x3f0000008c8cc820 */ /* 0x000fe20000400000 */
[----:B------:R-:W-:Y:S01]  /*5ff0*/  FADD R77, R25, R144 ;  /* 0x00000090194d7221 */ /* 0x000fe20000000000 */
[----:B-1----:R-:W-:Y:S01]  /*6000*/  @!P5 FMUL R136, R136, R136 ;  /* 0x000000888888d220 */ /* 0x002fe20000400000 */
[----:B------:R-:W-:Y:S01]  /*6010*/  FSETP.GEU.AND P5, PT, R142, -126, PT ;  /* 0xc2fc00008e00780b */ /* 0x000fe20003fae000 */
[----:B------:R-:W-:Y:S01]  /*6020*/  FADD R176, R33, R146 ;  /* 0x0000009221b07221 */ /* 0x000fe20000000000 */
[----:B------:R-:W-:Y:S01]  /*6030*/  FADD R25, R17, R90 ;  /* 0x0000005a11197221 */ /* 0x000fe20000000000 */
[----:B------:R-:W-:Y:S01]  /*6040*/  FADD R144, R51, R122 ;  /* 0x0000007a33907221 */ /* 0x000fe20000000000 */
[----:B------:R-:W1:Y:S01]  /*6050*/  MUFU.EX2 R140, R140 ;  /* 0x0000008c008c7308 */ /* 0x000e620000000800 */
[----:B------:R-:W-:Y:S01]  /*6060*/  @!P1 FMUL R137, R137, 0.5 ;  /* 0x3f00000089899820 */ /* 0x000fe20000400000 */
[----:B------:R-:W-:Y:S01]  /*6070*/  FADD R33, R26, R83 ;  /* 0x000000531a217221 */ /* 0x000fe20000000000 */
[----:B------:R-:W-:Y:S01]  /*6080*/  FADD R146, R58, R115 ;  /* 0x000000733a927221 */ /* 0x000fe20000000000 */
[----:B------:R-:W-:Y:S01]  /*6090*/  FADD R81, R25, R144 ;  /* 0x0000009019517221 */ /* 0x000fe20000000000 */
[----:B------:R-:W-:Y:S01]  /*60a0*/  FADD R25, R31, R94 ;  /* 0x0000005e1f197221 */ /* 0x000fe20000000000 */
[----:B------:R-:W-:Y:S01]  /*60b0*/  FADD R144, R55, R126 ;  /* 0x0000007e37907221 */ /* 0x000fe20000000000 */
[----:B------:R-:W-:Y:S01]  /*60c0*/  FADD R85, R33, R146 ;  /* 0x0000009221557221 */ /* 0x000fe20000000000 */
[----:B------:R-:W3:Y:S01]  /*60d0*/  MUFU.EX2 R137, R137 ;  /* 0x0000008900897308 */ /* 0x000ee20000000800 */
[----:B------:R-:W-:Y:S01]  /*60e0*/  @!P5 FMUL R142, R142, 0.5 ;  /* 0x3f0000008e8ed820 */ /* 0x000fe20000400000 */
[----:B------:R-:W-:Y:S01]  /*60f0*/  FADD R33, R42, R99 ;  /* 0x000000632a217221 */ /* 0x000fe20000000000 */
[----:B------:R-:W-:Y:S01]  /*6100*/  FADD R146, R74, R131 ;  /* 0x000000834a927221 */ /* 0x000fe20000000000 */
[----:B------:R-:W-:Y:S01]  /*6110*/  FADD R149, R25, R144 ;  /* 0x0000009019957221 */ /* 0x000fe20000000000 */
[----:B------:R-:W-:Y:S01]  /*6120*/  FADD R25, R30, R87 ;  /* 0x000000571e197221 */ /* 0x000fe20000000000 */
[----:B------:R-:W-:Y:S01]  /*6130*/  FADD R144, R62, R119 ;  /* 0x000000773e907221 */ /* 0x000fe20000000000 */
[----:B------:R-:W-:Y:S01]  /*6140*/  FADD R180, R33, R146 ;  /* 0x0000009221b47221 */ /* 0x000fe20000000000 */
[----:B------:R-:W4:Y:S01]  /*6150*/  MUFU.EX2 R142, R142 ;  /* 0x0000008e008e7308 */ /* 0x000f220000000800 */
[----:B------:R-:W-:Y:S01]  /*6160*/  FADD R33, R39, R110 ;  /* 0x0000006e27217221 */ /* 0x000fe20000000000 */
[----:B------:R-:W-:Y:S01]  /*6170*/  FADD R146, R71, R24 ;  /* 0x0000001847927221 */ /* 0x000fe20000000000 */
[----:B--2---:R-:W-:Y:S01]  /*6180*/  @!P2 FMUL R133, R133, R133 ;  /* 0x000000858585a220 */ /* 0x004fe20000400000 */
[----:B-1----:R-:W-:Y:S01]  /*6190*/  @!P4 FMUL R140, R140, R140 ;  /* 0x0000008c8c8cc220 */ /* 0x002fe20000400000 */
[----:B------:R-:W-:Y:S01]  /*61a0*/  FSETP.GEU.AND P2, PT, R29, -126, PT ;  /* 0xc2fc00001d00780b */ /* 0x000fe20003f4e000 */
[----:B------:R-:W-:Y:S01]  /*61b0*/  FADD R182, R33, R146 ;  /* 0x0000009221b67221 */ /* 0x000fe20000000000 */
[----:B------:R-:W-:Y:S01]  /*61c0*/  FSETP.GEU.AND P4, PT, R37, -126, PT ;  /* 0xc2fc00002500780b */ /* 0x000fe20003f8e000 */
[----:B------:R-:W-:Y:S01]  /*61d0*/  FADD R168, R25, R144 ;  /* 0x0000009019a87221 */ /* 0x000fe20000000000 */
[----:B---3--:R-:W-:Y:S01]  /*61e0*/  @!P1 FMUL R137, R137, R137 ;  /* 0x0000008989899220 */ /* 0x008fe20000400000 */
[----:B------:R-:W-:Y:S01]  /*61f0*/  FSETP.GEU.AND P1, PT, R145, -126, PT ;  /* 0xc2fc00009100780b */ /* 0x000fe20003f2e000 */
[----:B------:R-:W-:Y:S01]  /*6200*/  FADD R25, R28, R175 ;  /* 0x000000af1c197221 */ /* 0x000fe20000000000 */
[----:B------:R-:W-:Y:S01]  /*6210*/  FADD R144, R60, R177 ;  /* 0x000000b13c907221 */ /* 0x000fe20000000000 */
[----:B------:R-:W-:Y:S01]  /*6220*/  FADD R33, R44, R105 ;  /* 0x000000692c217221 */ /* 0x000fe20000000000 */
[----:B------:R-:W-:Y:S01]  /*6230*/  FADD R146, R76, R129 ;  /* 0x000000814c927221 */ /* 0x000fe20000000000 */
[----:B------:R-:W1:Y:S01]  /*6240*/  MUFU.EX2 R124, R124 ;  /* 0x0000007c007c7308 */ /* 0x000e620000000800 */
[----:B------:R-:W-:Y:S01]  /*6250*/  FADD R41, R25, R144 ;  /* 0x0000009019297221 */ /* 0x000fe20000000000 */
[----:B----4-:R-:W-:Y:S01]  /*6260*/  @!P5 FMUL R142, R142, R142 ;  /* 0x0000008e8e8ed220 */ /* 0x010fe20000400000 */
[----:B------:R-:W-:Y:S01]  /*6270*/  FSETP.GEU.AND P5, PT, R13, -126, PT ;  /* 0xc2fc00000d00780b */ /* 0x000fe20003fae000 */
[----:B------:R-:W-:Y:S01]  /*6280*/  FADD R156, R33, R146 ;  /* 0x00000092219c7221 */ /* 0x000fe20000000000 */
[----:B------:R-:W-:Y:S01]  /*6290*/  FADD R25, R139, R92 ;  /* 0x0000005c8b197221 */ /* 0x000fe20000000000 */
[----:B------:R-:W-:Y:S01]  /*62a0*/  FADD R146, R161, R120 ;  /* 0x00000078a1927221 */ /* 0x000fe20000000000 */
[----:B------:R-:W-:Y:S01]  /*62b0*/  @!P2 FMUL R29, R29, 0.5 ;  /* 0x3f0000001d1da820 */ /* 0x000fe20000400000 */
[----:B------:R-:W-:Y:S01]  /*62c0*/  @!P1 FMUL R145, R145, 0.5 ;  /* 0x3f00000091919820 */ /* 0x000fe20000400000 */
[----:B------:R-:W-:Y:S01]  /*62d0*/  @!P4 FMUL R37, R37, 0.5 ;  /* 0x3f0000002525c820 */ /* 0x000fe20000400000 */
[----:B------:R-:W-:Y:S01]  /*62e0*/  FADD R45, R25, R146 ;  /* 0x00000092192d7221 */ /* 0x000fe20000000000 */
[----:B------:R-:W-:Y:S01]  /*62f0*/  FADD R146, R163, R128 ;  /* 0x00000080a3927221 */ /* 0x000fe20000000000 */
[----:B------:R-:W-:Y:S01]  /*6300*/  FADD R25, R143, R96 ;  /* 0x000000608f197221 */ /* 0x000fe20000000000 */
[----:B------:R2:W3:Y:S01]  /*6310*/  MUFU.EX2 R141, R29 ;  /* 0x0000001d008d7308 */ /* 0x0004e20000000800 */
[----:B------:R-:W-:Y:S01]  /*6320*/  FADD R33, R153, R108 ;  /* 0x0000006c99217221 */ /* 0x000fe20000000000 */
[----:B------:R-:W-:Y:S01]  /*6330*/  FADD R150, R169, R136 ;  /* 0x00000088a9967221 */ /* 0x000fe20000000000 */
[----:B------:R-:W-:Y:S01]  /*6340*/  @!P5 FMUL R13, R13, 0.5 ;  /* 0x3f0000000d0dd820 */ /* 0x000fe20000400000 */
[----:B------:R-:W-:Y:S01]  /*6350*/  FADD R53, R25, R146 ;  /* 0x0000009219357221 */ /* 0x000fe20000000000 */
[----:B------:R-:W-:Y:S01]  /*6360*/  FADD R25, R36, R97 ;  /* 0x0000006124197221 */ /* 0x000fe20000000000 */
[----:B------:R-:W-:Y:S01]  /*6370*/  FADD R158, R33, R150 ;  /* 0x00000096219e7221 */ /* 0x000fe20000000000 */
[----:B------:R-:W-:Y:S01]  /*6380*/  FADD R33, R155, R112 ;  /* 0x000000709b217221 */ /* 0x000fe20000000000 */
[----:B------:R4:W5:Y:S01]  /*6390*/  MUFU.EX2 R144, R37 ;  /* 0x0000002500907308 */ /* 0x0009620000000800 */
[----:B--2---:R-:W-:Y:S01]  /*63a0*/  FADD R29, R32, R93 ;  /* 0x0000005d201d7221 */ /* 0x004fe20000000000 */
[----:B------:R-:W-:Y:S01]  /*63b0*/  FADD R150, R171, R140 ;  /* 0x0000008cab967221 */ /* 0x000fe20000000000 */
[----:B------:R-:W-:Y:S01]  /*63c0*/  FADD R152, R84, R137 ;  /* 0x0000008954987221 */ /* 0x000fe20000000000 */
[----:B------:R-:W-:Y:S01]  /*63d0*/  FADD R154, R173, R142 ;  /* 0x0000008ead9a7221 */ /* 0x000fe20000000000 */
[----:B------:R-:W-:Y:S01]  /*63e0*/  FADD R49, R29, R148 ;  /* 0x000000941d317221 */ /* 0x000fe20000000000 */
[----:B------:R-:W-:Y:S01]  /*63f0*/  FADD R29, R48, R109 ;  /* 0x0000006d301d7221 */ /* 0x000fe20000000000 */
[----:B------:R-:W-:Y:S01]  /*6400*/  FADD R148, R80, R133 ;  /* 0x0000008550947221 */ /* 0x000fe20000000000 */
[----:B------:R-:W2:Y:S01]  /*6410*/  MUFU.EX2 R145, R145 ;  /* 0x0000009100917308 */ /* 0x000ea20000000800 */
[----:B------:R-:W-:Y:S01]  /*6420*/  FADD R162, R33, R150 ;  /* 0x0000009621a27221 */ /* 0x000fe20000000000 */
[----:B------:R-:W-:Y:S01]  /*6430*/  FADD R33, R52, R113 ;  /* 0x0000007134217221 */ /* 0x000fe20000000000 */
[----:B------:R-:W-:Y:S01]  /*6440*/  FADD R160, R29, R148 ;  /* 0x000000941da07221 */ /* 0x000fe20000000000 */
[----:B------:R-:W-:Y:S01]  /*6450*/  FADD R148, R68, R125 ;  /* 0x0000007d44947221 */ /* 0x000fe20000000000 */
[----:B------:R-:W-:Y:S01]  /*6460*/  FADD R29, R147, R100 ;  /* 0x00000064931d7221 */ /* 0x000fe20000000000 */
[----:B------:R-:W-:Y:S01]  /*6470*/  FADD R150, R165, R132 ;  /* 0x00000084a5967221 */ /* 0x000fe20000000000 */
[----:B----4-:R-:W-:Y:S01]  /*6480*/  FADD R37, R157, R116 ;  /* 0x000000749d257221 */ /* 0x010fe20000000000 */
[----:B------:R4:W4:Y:S01]  /*6490*/  MUFU.EX2 R146, R13 ;  /* 0x0000000d00927308 */ /* 0x0009220000000800 */
[----:B-1----:R-:W-:Y:S01]  /*64a0*/  @!P6 FMUL R124, R124, R124 ;  /* 0x0000007c7c7ce220 */ /* 0x002fe20000400000 */
[----:B---3--:R-:W-:Y:S01]  /*64b0*/  @!P2 FMUL R141, R141, R141 ;  /* 0x0000008d8d8da220 */ /* 0x008fe20000400000 */
[----:B-----5:R-:W-:Y:S01]  /*64c0*/  @!P4 FMUL R144, R144, R144 ;  /* 0x000000909090c220 */ /* 0x020fe20000400000 */
[----:B------:R-:W-:Y:S01]  /*64d0*/  FADD R57, R25, R148 ;  /* 0x0000009419397221 */ /* 0x000fe20000000000 */
[----:B------:R-:W-:Y:S01]  /*64e0*/  FADD R164, R33, R152 ;  /* 0x0000009821a47221 */ /* 0x000fe20000000000 */
[----:B------:R-:W-:Y:S01]  /*64f0*/  FADD R61, R29, R150 ;  /* 0x000000961d3d7221 */ /* 0x000fe20000000000 */
[----:B------:R-:W-:Y:S01]  /*6500*/  FADD R166, R37, R154 ;  /* 0x0000009a25a67221 */ /* 0x000fe20000000000 */
[----:B------:R-:W-:Y:S01]  /*6510*/  FADD R148, R72, R141 ;  /* 0x0000008d48947221 */ /* 0x000fe20000000000 */
[----:B--2---:R-:W-:Y:S01]  /*6520*/  @!P1 FMUL R145, R145, R145 ;  /* 0x0000009191919220 */ /* 0x004fe20000400000 */
[----:B----4-:R-:W-:Y:S01]  /*6530*/  FADD R13, R40, R101 ;  /* 0x00000065280d7221 */ /* 0x010fe20000000000 */
[----:B------:R-:W-:Y:S01]  /*6540*/  FADD R29, R56, R121 ;  /* 0x00000079381d7221 */ /* 0x000fe20000000000 */
[----:B------:R-:W-:Y:S01]  /*6550*/  FADD R25, R151, R104 ;  /* 0x0000006897197221 */ /* 0x000fe20000000000 */
[----:B------:R-:W-:Y:S01]  /*6560*/  FADD R152, R88, R145 ;  /* 0x0000009158987221 */ /* 0x000fe20000000000 */
[----:B------:R-:W-:Y:S01]  /*6570*/  FADD R150, R167, R144 ;  /* 0x00000090a7967221 */ /* 0x000fe20000000000 */
[----:B------:R-:W-:Y:S01]  /*6580*/  FADD R33, R159, R124 ;  /* 0x0000007c9f217221 */ /* 0x000fe20000000000 */
[----:B------:R-:W-:Y:S01]  /*6590*/  FADD R13, R13, R148 ;  /* 0x000000940d0d7221 */ /* 0x000fe20000000000 */
[----:B------:R-:W-:Y:S01]  /*65a0*/  @!P5 FMUL R146, R146, R146 ;  /* 0x000000929292d220 */ /* 0x000fe20000400000 */
[----:B------:R-:W-:Y:S01]  /*65b0*/  FADD R152, R29, R152 ;  /* 0x000000981d987221 */ /* 0x000fe20000000000 */
        /* <DEDUP_REMOVED lines=29> */
[----:B------:R-:W-:Y:S01]  /*6790*/  F2FP.F16.F32.PACK_AB R45, R58, R51 ;  /* 0x000000333a2d723e */ /* 0x000fe200000000ff */
[----:B------:R-:W-:Y:S01]  /*67a0*/  FADD R65, R65, R182 ;  /* 0x000000b641417221 */ /* 0x000fe20000000000 */
[----:B------:R-:W-:Y:S01]  /*67b0*/  F2FP.F16.F32.PACK_AB R51, R70, R63 ;  /* 0x0000003f4633723e */ /* 0x000fe200000000ff */
[----:B------:R-:W-:Y:S01]  /*67c0*/  FADD R168, R69, R168 ;  /* 0x000000a845a87221 */ /* 0x000fe20000000000 */
[----:B------:R-:W-:Y:S01]  /*67d0*/  F2FP.F16.F32.PACK_AB R25, R15, R14 ;  /* 0x0000000e0f19723e */ /* 0x000fe200000000ff */
[----:B------:R-:W-:Y:S01]  /*67e0*/  FADD R15, R41, R154 ;  /* 0x0000009a290f7221 */ /* 0x000fe20000000000 */
[----:B------:R-:W-:Y:S01]  /*67f0*/  F2FP.F16.F32.PACK_AB R63, R87, R94 ;  /* 0x0000005e573f723e */ /* 0x000fe200000000ff */
[----:B------:R-:W-:Y:S01]  /*6800*/  FADD R13, R65, R168 ;  /* 0x000000a8410d7221 */ /* 0x000fe20000000000 */
[----:B------:R-:W-:-:S02]  /*6810*/  F2FP.F16.F32.PACK_AB R87, R135, R24 ;  /* 0x000000188757723e */ /* 0x000fc400000000ff */
[----:B------:R-:W-:Y:S01]  /*6820*/  F2FP.F16.F32.PACK_AB R29, R26, R17 ;  /* 0x000000111a1d723e */ /* 0x000fe200000000ff */
[----:B------:R-:W-:Y:S01]  /*6830*/  IMAD.MOV.U32 R17, RZ, RZ, 0x2 ;  /* 0x00000002ff117424 */ /* 0x000fe200078e00ff */
[----:B------:R-:W-:Y:S02]  /*6840*/  F2FP.F16.F32.PACK_AB R41, R50, R43 ;  /* 0x0000002b3229723e */ /* 0x000fe400000000ff */
[----:B------:R-:W-:Y:S02]  /*6850*/  F2FP.F16.F32.PACK_AB R24, R139, R28 ;  /* 0x0000001c8b18723e */ /* 0x000fe400000000ff */
[----:B------:R-:W-:Y:S02]  /*6860*/  F2FP.F16.F32.PACK_AB R31, R30, R31 ;  /* 0x0000001f1e1f723e */ /* 0x000fe400000000ff */
[----:B------:R-:W-:Y:S02]  /*6870*/  F2FP.F16.F32.PACK_AB R33, R34, R21 ;  /* 0x000000152221723e */ /* 0x000fe400000000ff */
[----:B------:R-:W-:-:S02]  /*6880*/  F2FP.F16.F32.PACK_AB R43, R54, R47 ;  /* 0x0000002f362b723e */ /* 0x000fc400000000ff */
[----:B------:R-:W-:Y:S02]  /*6890*/  F2FP.F16.F32.PACK_AB R26, R143, R32 ;  /* 0x000000208f1a723e */ /* 0x000fe400000000ff */
        /* <DEDUP_REMOVED lines=50> */
[----:B------:R-:W-:-:S07]  /*6bc0*/  SHF.L.U32 R21, RZ, 0x1f, RZ ;  /* 0x0000001fff157819 */ /* 0x000fce00000006ff */
.L_x_23:
[----:B-1----:R1:W2:Y:S02]  /*6bd0*/  SYNCS.PHASECHK.TRANS64.TRYWAIT P1, [R2+URZ+0x22008], R21 ;  /* 0x02200815020075a7 */ /* 0x0022a4000802017f */
[----:B--2---:R-:W-:Y:S05]  /*6be0*/  @!P1 NANOSLEEP.SYNCS 0x989680 ;  /* 0x009896800000995d */ /* 0x004fea0003900000 */
[----:B------:R-:W2:Y:S02]  /*6bf0*/  @!P1 SYNCS.PHASECHK.TRANS64 P1, [R2+URZ+0x22008], R21 ;  /* 0x02200815020095a7 */ /* 0x000ea4000802007f */
[----:B--2---:R-:W-:Y:S05]  /*6c00*/  @!P1 BRA `(.L_x_23) ;  /* 0xfffffffc00f09947 */ /* 0x004fea000383ffff */
[----:B------:R-:W-:Y:S01]  /*6c10*/  UIADD3 UR6, UR14, 0x800, URZ ;  /* 0x000008000e067890 */ /* 0x000fe2000fffe03f */
[----:B------:R-:W-:Y:S01]  /*6c20*/  WARPGROUP.ARRIVE ;  /* 0x00000000000079c5 */ /* 0x000fe20000000000 */
[----:B------:R-:W-:Y:S01]  /*6c30*/  UMOV UR7, 0x40000040 ;  /* 0x4000004000077882 */ /* 0x000fe20000000000 */
[----:B------:R-:W-:Y:S01]  /*6c40*/  ISETP.GE.AND P1, PT, R20, 0x3, PT ;  /* 0x000000031400780c */ /* 0x000fe20003f26270 */
[----:B------:R-:W-:Y:S01]  /*6c50*/  VIADD R12, R12, 0x100 ;  /* 0x000001000c0c7836 */ /* 0x000fe20000000000 */
[----:B------:R-:W-:Y:S02]  /*6c60*/  IADD3 R14, R2, 0x22020, RZ ;  /* 0x00022020020e7810 */ /* 0x000fe40007ffe0ff */
[----:B------:R-:W-:Y:S02]  /*6c70*/  IADD3 R20, R20, -0x1, RZ ;  /* 0xffffffff14147810 */ /* 0x000fe40007ffe0ff */
[----:B------:R-:W-:Y:S01]  /*6c80*/  HGMMA.64x64x16.F32 R152, R24, gdesc[UR4].tnspB, RZ, !UPT, gsb0 ;  /* 0x40e0000418987df0 */ /* 0x000fe2000c0008ff */
[----:B------:R-:W-:Y:S01]  /*6c90*/  UIADD3 UR6, UR14, 0x880, URZ ;  /* 0x000008800e067890 */ /* 0x000fe2000fffe03f */
[----:B-1----:R-:W-:Y:S01]  /*6ca0*/  PRMT R21, RZ, 0x654, R14 ;  /* 0x00000654ff157816 */ /* 0x002fe2000000000e */
[----:B------:R-:W-:Y:S01]  /*6cb0*/  UMOV UR7, 0x40000040 ;  /* 0x4000004000077882 */ /* 0x000fe20000000000 */
[----:B------:R-:W-:-:S02]  /*6cc0*/  WARPGROUP.DEPBAR.LE gsb0, 0x0 ;  /* 0x00008000000079c5 */ /* 0x000fc40000010000 */
[----:B------:R-:W-:-:S06]  /*6cd0*/  WARPGROUP.ARRIVE ;  /* 0x00000000000079c5 */ /* 0x000fcc0000000000 */
[----:B------:R-:W-:Y:S01]  /*6ce0*/  HGMMA.64x64x16.F32 R152, R28, gdesc[UR4].tnspB, R152, gsb0 ;  /* 0x40e000041c987df0 */ /* 0x000fe20008000898 */
[----:B------:R-:W-:Y:S01]  /*6cf0*/  UIADD3 UR6, UR14, 0x900, URZ ;  /* 0x000009000e067890 */ /* 0x000fe2000fffe03f */
[----:B------:R-:W-:Y:S01]  /*6d00*/  UMOV UR7, 0x40000040 ;  /* 0x4000004000077882 */ /* 0x000fe20000000000 */
[----:B------:R-:W-:Y:S02]  /*6d10*/  WARPGROUP.DEPBAR.LE gsb0, 0x0 ;  /* 0x00008000000079c5 */ /* 0x000fe40000010000 */
        /* <DEDUP_REMOVED lines=66> */
[----:B------:R-:W-:Y:S03]  /*7140*/  HGMMA.64x64x16.F32 R152, R84, gdesc[UR4].tnspB, R152, gsb0 ;  /* 0x40e0000454987df0 */ /* 0x000fe60008000898 */
[----:B------:R-:W-:Y:S02]  /*7150*/  WARPGROUP.DEPBAR.LE gsb0, 0x0 ;  /* 0x00008000000079c5 */ /* 0x000fe40000010000 */
[----:B------:R1:W-:Y:S01]  /*7160*/  SYNCS.ARRIVE.TRANS64.RED.A1T0 RZ, [R21+URZ], RZ ;  /* 0x000000ff15ff79a7 */ /* 0x0003e2000810043f */
[----:B------:R-:W-:Y:S05]  /*7170*/  @!P1 BRA `(.L_x_24) ;  /* 0x0000004c00c89947 */ /* 0x000fea0003800000 */
[----:B------:R-:W-:Y:S01]  /*7180*/  IMAD.MOV.U32 R23, RZ, RZ, R18 ;  /* 0x000000ffff177224 */ /* 0x000fe200078e0012 */
[----:B-1----:R-:W-:Y:S01]  /*7190*/  MOV R21, R19 ;  /* 0x0000001300157202 */ /* 0x002fe20000000f00 */
[----:B------:R-:W-:Y:S01]  /*71a0*/  IMAD.MOV.U32 R17, RZ, RZ, 0x2 ;  /* 0x00000002ff117424 */ /* 0x000fe200078e00ff */
[----:B------:R-:W-:Y:S01]  /*71b0*/  MOV R7, 0x1 ;  /* 0x0000000100077802 */ /* 0x000fe20000000f00 */
[----:B------:R-:W-:Y:S01]  /*71c0*/  IMAD.MOV.U32 R4, RZ, RZ, RZ ;  /* 0x000000ffff047224 */ /* 0x000fe200078e00ff */
[----:B------:R-:W-:-:S06]  /*71d0*/  ULDC.64 UR30, c[0x0][0x198] ;  /* 0x00006600001e7ab9 */ /* 0x000fcc0000000a00 */
.L_x_36:
[C---:B------:R-:W-:Y:S01]  /*71e0*/  ISETP.GT.AND P1, PT, R20.reuse, 0x2, PT ;  /* 0x000000021400780c */ /* 0x040fe20003f24270 */
[----:B------:R-:W-:Y:S01]  /*71f0*/  IMAD R19, R17, 0x8, R2 ;  /* 0x0000000811137824 */ /* 0x000fe200078e0202 */
[----:B------:R-:W-:Y:S02]  /*7200*/  IADD3 R20, R20, -0x1, RZ ;  /* 0xffffffff14147810 */ /* 0x000fe40007ffe0ff */
[----:B------:R-:W-:-:S09]  /*7210*/  SHF.L.U32 R18, R4, 0x1f, RZ ;  /* 0x0000001f04127819 */ /* 0x000fd200000006ff */
.L_x_25:
[----:B-1----:R1:W2:Y:S02]  /*7220*/  SYNCS.PHASECHK.TRANS64.TRYWAIT P2, [R19+URZ+0x22000], R18 ;  /* 0x02200012130075a7 */ /* 0x0022a4000804017f */
[----:B--2---:R-:W-:Y:S05]  /*7230*/  @!P2 NANOSLEEP.SYNCS 0x989680 ;  /* 0x009896800000a95d */ /* 0x004fea0003900000 */
[----:B------:R-:W2:Y:S02]  /*7240*/  @!P2 SYNCS.PHASECHK.TRANS64 P2, [R19+URZ+0x22000], R18 ;  /* 0x022000121300a5a7 */ /* 0x000ea4000804007f */
[----:B--2---:R-:W-:Y:S05]  /*7250*/  @!P2 BRA `(.L_x_25) ;  /* 0xfffffffc00f0a947 */ /* 0x004fea000383ffff */
[----:B------:R-:W-:Y:S05]  /*7260*/  WARPSYNC.ALL ;  /* 0x0000000000007948 */ /* 0x000fea0003800000 */
[----:B------:R-:W-:Y:S01]  /*7270*/  R2UR UR6, R17 ;  /* 0x00000000110672ca */ /* 0x000fe200000e0000 */
[----:B------:R-:W-:Y:S01]  /*7280*/  WARPGROUP.ARRIVE ;  /* 0x00000000000079c5 */ /* 0x000fe20000000000 */
[----:B------:R-:W-:Y:S01]  /*7290*/  UMOV UR7, 0x40000040 ;  /* 0x4000004000077882 */ /* 0x000fe20000000000 */
[----:B------:R-:W-:Y:S01]  /*72a0*/  UMOV UR19, 0x40000040 ;  /* 0x4000004000137882 */ /* 0x000fe20000000000 */
[----:B------:R-:W-:Y:S01]  /*72b0*/  UMOV UR23, 0x40000040 ;  /* 0x4000004000177882 */ /* 0x000fe20000000000 */
[----:B------:R-:W-:Y:S01]  /*72c0*/  UMOV UR27, 0x40000040 ;  /* 0x40000040001b7882 */ /* 0x000fe20000000000 */
[----:B------:R-:W-:-:S07]  /*72d0*/  ISETP.NE.AND P2, PT, R10, RZ, PT ;  /* 0x000000ff0a00720c */ /* 0x000fce0003f45270 */
[----:B------:R-:W-:-:S04]  /*72e0*/  ULEA UR6, UR6, UR28, 0xb ;  /* 0x0000001c06067291 */ /* 0x000fc8000f8e583f */
[----:B------:R-:W-:Y:S02]  /*72f0*/  UIADD3 UR18, UR6, 0x2, URZ ;  /* 0x0000000206127890 */ /* 0x000fe4000fffe03f */
[----:B------:R-:W-:Y:S02]  /*7300*/  UIADD3 UR22, UR6, 0x4, URZ ;  /* 0x0000000406167890 */ /* 0x000fe4000fffe03f */
[----:B------:R-:W-:Y:S02]  /*7310*/  UIADD3 UR26, UR6, 0x6, URZ ;  /* 0x00000006061a7890 */ /* 0x000fe4000fffe03f */
[----:B------:R-:W-:Y:S03]  /*7320*/  HGMMA.64x256x16.F32 R24, gdesc[UR4], RZ, !UPT, gsb0 ;  /* 0x03e00000041879f0 */ /* 0x000fe6000c0008ff */
        /* <DEDUP_REMOVED lines=13> */
[----:B------:R-:W-:Y:S05]  /*7400*/  @P2 BRA `(.L_x_26) ;  /* 0x00000000008c2947 */ /* 0x000fea0003800000 */
[----:B------:R-:W-:-:S13]  /*7410*/  ISETP.LT.OR P3, PT, R8, 0x1, !P0 ;  /* 0x000000010800780c */ /* 0x000fda0004761670 */
[----:B------:R-:W-:Y:S05]  /*7420*/  @P3 BRA `(.L_x_27) ;  /* 0x0000000000803947 */ /* 0x000fea0003800000 */
[----:B------:R-:W-:Y:S02]  /*7430*/  ISETP.NE.AND P4, PT, R0, RZ, PT ;  /* 0x000000ff0000720c */ /* 0x000fe40003f85270 */
[----:B-1----:R-:W-:Y:S02]  /*7440*/  LEA R18, R5, R2, 0x3 ;  /* 0x0000000205127211 */ /* 0x002fe400078e18ff */
[----:B------:R-:W-:-:S09]  /*7450*/  SHF.L.U32 R19, R6, 0x1f, RZ ;  /* 0x0000001f06137819 */ /* 0x000fd200000006ff */
.L_x_28:
[----:B-1----:R1:W2:Y:S02]  /*7460*/  SYNCS.PHASECHK.TRANS64.TRYWAIT P3, [R18+URZ+0x22020], R19 ;  /* 0x02202013120075a7 */ /* 0x0022a4000806017f */
[----:B--2---:R-:W-:Y:S05]  /*7470*/  @!P3 NANOSLEEP.SYNCS 0x989680 ;  /* 0x009896800000b95d */ /* 0x004fea0003900000 */
[----:B------:R-:W2:Y:S02]  /*7480*/  @!P3 SYNCS.PHASECHK.TRANS64 P3, [R18+URZ+0x22020], R19 ;  /* 0x022020131200b5a7 */ /* 0x000ea4000806007f */
[----:B--2---:R-:W-:Y:S05]  /*7490*/  @!P3 BRA `(.L_x_28) ;  /* 0xfffffffc00f0b947 */ /* 0x004fea000383ffff */
[----:B------:R-:W-:Y:S05]  /*74a0*/  @P4 BRA `(.L_x_29) ;  /* 0x0000000000144947 */ /* 0x000fea0003800000 */
[----:B------:R-:W-:Y:S01]  /*74b0*/  LOP3.LUT P3, RZ, R16, 0x1f, RZ, 0xc0, !PT ;  /* 0x0000001f10ff7812 */ /* 0x000fe2000786c0ff */
[----:B-1----:R-:W-:-:S04]  /*74c0*/  IMAD.MOV.U32 R19, RZ, RZ, 0x8000 ;  /* 0x00008000ff137424 */ /* 0x002fc800078e00ff */
[----:B------:R2:W-:Y:S08]  /*74d0*/  SYNCS.ARRIVE.TRANS64 RZ, [R18+URZ+0x22000], R19 ;  /* 0x0220001312ff79a7 */ /* 0x0005f0000800003f */
[----:B------:R-:W-:Y:S05]  /*74e0*/  @!P3 BRA `(.L_x_29) ;  /* 0x000000000004b947 */ /* 0x000fea0003800000 */
[----:B------:R-:W-:Y:S01]  /*74f0*/  BPT.TRAP 0x1 ;  /* 0x000000040000795c */ /* 0x000fe20000300000 */
.L_x_29:
[----:B-12---:R-:W-:Y:S01]  /*7500*/  LEA R19, R5, R2, 0xf ;  /* 0x0000000205137211 */ /* 0x006fe200078e78ff */
[----:B------:R-:W-:Y:S01]  /*7510*/  UIADD3 UR6, UP0, UR30, 0x1f0, URZ ;  /* 0x000001f01e067890 */ /* 0x000fe2000ff1e03f */
[----:B------:R-:W-:Y:S01]  /*7520*/  R2UR UR35, R9 ;  /* 0x00000000092372ca */ /* 0x000fe200000e0000 */
[----:B------:R-:W-:Y:S01]  /*7530*/  UMOV UR8, 0x0 ;  /* 0x0000000000087882 */ /* 0x000fe20000000000 */
[----:B------:R-:W-:Y:S01]  /*7540*/  R2UR UR33, R18 ;  /* 0x00000000122172ca */ /* 0x000fe200000e0000 */
[----:B------:R-:W-:Y:S01]  /*7550*/  UIADD3.X UR7, URZ, UR31, URZ, UP0, !UPT ;  /* 0x0000001f3f077290 */ /* 0x000fe200087fe43f */
[----:B------:R-:W-:Y:S01]  /*7560*/  R2UR UR32, R19 ;  /* 0x00000000132072ca */ /* 0x000fe200000e0000 */
[----:B------:R-:W-:Y:S01]  /*7570*/  UMOV UR9, 0x10000000 ;  /* 0x1000000000097882 */ /* 0x000fe20000000000 */
[----:B------:R-:W-:Y:S01]  /*7580*/  UMOV UR34, URZ ;  /* 0x0000003f00227c82 */ /* 0x000fe20008000000 */
[----:B------:R-:W-:-:S05]  /*7590*/  VIADD R5, R5, 0x1 ;  /* 0x0000000105057836 */ /* 0x000fca0000000000 */
[C---:B------:R-:W-:Y:S01]  /*75a0*/  ISETP.NE.AND P3, PT, R5.reuse, 0x4, PT ;  /* 0x000000040500780c */ /* 0x040fe20003f65270 */
[----:B------:R-:W-:Y:S02]  /*75b0*/  USHF.L.U32 UR35, UR35, 0x8, URZ ;  /* 0x0000000823237899 */ /* 0x000fe4000800063f */
[----:B------:R-:W-:Y:S01]  /*75c0*/  UIADD3 UR33, UR33, 0x22000, URZ ;  /* 0x0002200021217890 */ /* 0x000fe2000fffe03f */
[----:B------:R-:W-:Y:S01]  /*75d0*/  SEL R19, RZ, 0x1, P3 ;  /* 0x00000001ff137807 */ /* 0x000fe20001800000 */
[----:B------:R-:W-:Y:S01]  /*75e0*/  UIADD3 UR32, UR32, 0x2000, URZ ;  /* 0x0000200020207890 */ /* 0x000fe2000fffe03f */
[----:B------:R-:W-:Y:S02]  /*75f0*/  SEL R5, R5, RZ, P3 ;  /* 0x000000ff05057207 */ /* 0x000fe40001800000 */
[----:B------:R-:W-:-:S06]  /*7600*/  LOP3.LUT R6, R6, R19, RZ, 0x3c, !PT ;  /* 0x0000001306067212 */ /* 0x000fcc00078e3cff */
[----:B------:R2:W-:Y:S02]  /*7610*/  UTMALDG.4D [UR32], [UR6], desc[UR8] ;  /* 0x00000820060075b4 */ /* 0x0005e40008019000 */
[----:B--2---:R-:W-:Y:S01]  /*7620*/  NOP ;  /* 0x0000000000007918 */ /* 0x004fe20000000000 */
.L_x_27:
[----:B------:R-:W-:-:S07]  /*7630*/  IADD3 R8, R8, -0x1, RZ ;  /* 0xffffffff08087810 */ /* 0x000fce0007ffe0ff */
.L_x_26:
[----:B------:R-:W-:Y:S01]  /*7640*/  VIADD R17, R17, 0x1 ;  /* 0x0000000111117836 */ /* 0x000fe20000000000 */
[----:B------:R-:W-:Y:S05]  /*7650*/  WARPSYNC.ALL ;  /* 0x0000000000007948 */ /* 0x000fea0003800000 */
[----:B------:R-:W-:-:S04]  /*7660*/  ISETP.NE.AND P3, PT, R17, 0x4, PT ;  /* 0x000000041100780c */ /* 0x000fc80003f65270 */
[----:B-1----:R-:W-:Y:S02]  /*7670*/  SEL R19, RZ, 0x1, P3 ;  /* 0x00000001ff137807 */ /* 0x002fe40001800000 */
[----:B------:R-:W-:Y:S02]  /*7680*/  SEL R17, R17, RZ, P3 ;  /* 0x000000ff11117207 */ /* 0x000fe40001800000 */
[----:B------:R-:W-:Y:S02]  /*7690*/  LOP3.LUT R4, R4, R19, RZ, 0x3c, !PT ;  /* 0x0000001304047212 */ /* 0x000fe400078e3cff */
[----:B------:R-:W-:Y:S01]  /*76a0*/  FMNMX R18, R24, R23, !PT ;  /* 0x0000001718127209 */ /* 0x000fe20007800000 */
[----:B------:R-:W-:Y:S01]  /*76b0*/  ULDC UR6, c[0x0][0x604] ;  /* 0x0001810000067ab9 */ /* 0x000fe20000000800 */
        /* <DEDUP_REMOVED lines=127> */
[----:B------:R-:W-:Y:S01]  /*7eb0*/  LEA R192, R17, R2, 0x3 ;  /* 0x0000000211c07211 */ /* 0x000fe200078e18ff */
[----:B------:R-:W1:Y:S04]  /*7ec0*/  SHFL.BFLY PT, R19, R22, 0x1, 0x1f ;  /* 0x0c201f0016137f89 */ /* 0x000e6800000e0000 */
[----:B------:R-:W2:Y:S01]  /*7ed0*/  SHFL.BFLY PT, R187, R184, 0x1, 0x1f ;  /* 0x0c201f00b8bb7f89 */ /* 0x000ea200000e0000 */
[----:B-1----:R-:W-:-:S02]  /*7ee0*/  FMNMX R185, R22, R19, !PT ;  /* 0x0000001316b97209 */ /* 0x002fc40007800000 */
[----:B--2---:R-:W-:-:S03]  /*7ef0*/  FMNMX R187, R184, R187, !PT ;  /* 0x000000bbb8bb7209 */ /* 0x004fc60007800000 */
[----:B------:R-:W1:Y:S04]  /*7f00*/  SHFL.BFLY PT, R18, R185, 0x2, 0x1f ;  /* 0x0c401f00b9127f89 */ /* 0x000e6800000e0000 */
[----:B------:R-:W2:Y:S01]  /*7f10*/  SHFL.BFLY PT, R186, R187, 0x2, 0x1f ;  /* 0x0c401f00bbba7f89 */ /* 0x000ea200000e0000 */
[----:B-1----:R-:W-:Y:S02]  /*7f20*/  FMNMX R18, R185, R18, !PT ;  /* 0x00000012b9127209 */ /* 0x002fe40007800000 */
[----:B--2---:R-:W-:Y:S02]  /*7f30*/  FMNMX R19, R187, R186, !PT ;  /* 0x000000babb137209 */ /* 0x004fe40007800000 */
[----:B------:R-:W-:Y:S02]  /*7f40*/  FSETP.NEU.AND P3, PT, R18, -INF , PT ;  /* 0xff8000001200780b */ /* 0x000fe40003f6d000 */
[----:B------:R-:W-:-:S02]  /*7f50*/  FSETP.NEU.AND P4, PT, R19, -INF , PT ;  /* 0xff8000001300780b */ /* 0x000fc40003f8d000 */
[----:B------:R-:W-:Y:S02]  /*7f60*/  FSEL R188, R18, RZ, P3 ;  /* 0x000000ff12bc7208 */ /* 0x000fe40001800000 */
[----:B------:R-:W-:-:S03]  /*7f70*/  FSEL R190, R19, RZ, P4 ;  /* 0x000000ff13be7208 */ /* 0x000fc60002000000 */
[----:B------:R-:W-:Y:S01]  /*7f80*/  FADD R22, -R188, R23 ;  /* 0x00000017bc167221 */ /* 0x000fe20000000100 */
[C---:B------:R-:W-:Y:S01]  /*7f90*/  LEA R23, R7.reuse, R14, 0x3 ;  /* 0x0000000e07177211 */ /* 0x040fe200078e18ff */
[----:B------:R-:W-:Y:S01]  /*7fa0*/  FADD R21, -R190, R21 ;  /* 0x00000015be157221 */ /* 0x000fe20000000100 */
[----:B------:R-:W-:Y:S02]  /*7fb0*/  VIADD R7, R7, 0x1 ;  /* 0x0000000107077836 */ /* 0x000fe40000000000 */
[----:B------:R-:W-:Y:S01]  /*7fc0*/  FMUL R22, R22, UR6 ;  /* 0x0000000616167c20 */ /* 0x000fe20008400000 */
[----:B------:R-:W-:Y:S01]  /*7fd0*/  PRMT R23, RZ, 0x654, R23 ;  /* 0x00000654ff177816 */ /* 0x000fe20000000017 */
[----:B------:R-:W-:-:S03]  /*7fe0*/  FMUL R21, R21, UR6 ;  /* 0x0000000615157c20 */ /* 0x000fc60008400000 */
[----:B------:R-:W-:Y:S01]  /*7ff0*/  FSETP.GEU.AND P3, PT, R22, -126, PT ;  /* 0xc2fc00001600780b */ /* 0x000fe20003f6e000 */
[----:B------:R1:W-:Y:S01]  /*8000*/  SYNCS.ARRIVE.TRANS64.RED.A1T0 RZ, [R23+URZ], RZ ;  /* 0x000000ff17ff79a7 */ /* 0x0003e2000810043f */
[----:B------:R-:W-:Y:S02]  /*8010*/  FSETP.GEU.AND P4, PT, R21, -126, PT ;  /* 0xc2fc00001500780b */ /* 0x000fe40003f8e000 */
[----:B-1----:R-:W-:-:S09]  /*8020*/  SHF.L.U32 R23, R4, 0x1f, RZ ;  /* 0x0000001f04177819 */ /* 0x002fd200000006ff */
[----:B------:R-:W-:Y:S02]  /*8030*/  @!P3 FMUL R22, R22, 0.5 ;  /* 0x3f0000001616b820 */ /* 0x000fe40000400000 */
[----:B------:R-:W-:Y:S02]  /*8040*/  @!P4 FMUL R21, R21, 0.5 ;  /* 0x3f0000001515c820 */ /* 0x000fe40000400000 */
[----:B------:R-:W1:Y:S08]  /*8050*/  MUFU.EX2 R186, R22 ;  /* 0x0000001600ba7308 */ /* 0x000e700000000800 */
[----:B------:R-:W2:Y:S01]  /*8060*/  MUFU.EX2 R184, R21 ;  /* 0x0000001500b87308 */ /* 0x000ea20000000800 */
[----:B-1----:R-:W-:Y:S01]  /*8070*/  @!P3 FMUL R186, R186, R186 ;  /* 0x000000bababab220 */ /* 0x002fe20000400000 */
[----:B------:R-:W-:-:S03]  /*8080*/  ISETP.NE.AND P3, PT, R7, 0x4, PT ;  /* 0x000000040700780c */ /* 0x000fc60003f65270 */
[-C--:B------:R-:W-:Y:S01]  /*8090*/  FMUL R152, R152, R186.reuse ;  /* 0x000000ba98987220 */ /* 0x080fe20000400000 */
[-C--:B------:R-:W-:Y:S01]  /*80a0*/  FMUL R153, R153, R186.reuse ;  /* 0x000000ba99997220 */ /* 0x080fe20000400000 */
[-C--:B------:R-:W-:Y:S01]  /*80b0*/  FMUL R156, R156, R186.reuse ;  /* 0x000000ba9c9c7220 */ /* 0x080fe20000400000 */
[----:B------:R-:W-:Y:S01]  /*80c0*/  FMUL R157, R157, R186 ;  /* 0x000000ba9d9d7220 */ /* 0x000fe20000400000 */
[----:B--2---:R-:W-:Y:S01]  /*80d0*/  @!P4 FMUL R184, R184, R184 ;  /* 0x000000b8b8b8c220 */ /* 0x004fe20000400000 */
[-C--:B------:R-:W-:Y:S01]  /*80e0*/  FMUL R160, R160, R186.reuse ;  /* 0x000000baa0a07220 */ /* 0x080fe20000400000 */
        /* <DEDUP_REMOVED lines=10> */
[----:B------:R-:W-:Y:S01]  /*8190*/  FMUL R181, R181, R186 ;  /* 0x000000bab5b57220 */ /* 0x000fe20000400000 */
        /* <DEDUP_REMOVED lines=15> */
[----:B------:R-:W-:-:S07]  /*8290*/  FMUL R183, R183, R184 ;  /* 0x000000b8b7b77220 */ /* 0x000fce0000400000 */
.L_x_30:
[----:B-1----:R1:W2:Y:S02]  /*82a0*/  SYNCS.PHASECHK.TRANS64.TRYWAIT P4, [R192+URZ+0x22000], R23 ;  /* 0x02200017c00075a7 */ /* 0x0022a4000808017f */
[----:B--2---:R-:W-:Y:S05]  /*82b0*/  @!P4 NANOSLEEP.SYNCS 0x989680 ;  /* 0x009896800000c95d */ /* 0x004fea0003900000 */
[----:B------:R-:W2:Y:S02]  /*82c0*/  @!P4 SYNCS.PHASECHK.TRANS64 P4, [R192+URZ+0x22000], R23 ;  /* 0x02200017c000c5a7 */ /* 0x000ea4000808007f */
[----:B--2---:R-:W-:Y:S05]  /*82d0*/  @!P4 BRA `(.L_x_30) ;  /* 0xfffffffc00f0c947 */ /* 0x004fea000383ffff */
[----:B------:R-:W-:Y:S01]  /*82e0*/  ULDC UR7, c[0x0][0x604] ;  /* 0x0001810000077ab9 */ /* 0x000fe20000000800 */
[----:B------:R-:W-:Y:S01]  /*82f0*/  R2UR UR6, R17 ;  /* 0x00000000110672ca */ /* 0x000fe200000e0000 */
[----:B------:R-:W-:Y:S01]  /*8300*/  FMUL R21, R188, UR7 ;  /* 0x00000007bc157c20 */ /* 0x000fe20008400000 */
[----:B------:R-:W-:Y:S01]  /*8310*/  FMUL R22, R190, UR7 ;  /* 0x00000007be167c20 */ /* 0x000fe20008400000 */
[----:B------:R-:W-:Y:S01]  /*8320*/  UMOV UR11, 0x40000040 ;  /* 0x40000040000b7882 */ /* 0x000fe20000000000 */
[----:B------:R-:W-:Y:S01]  /*8330*/  SEL R7, R7, RZ, P3 ;  /* 0x000000ff07077207 */ /* 0x000fe20001800000 */
[--C-:B------:R-:W-:Y:S01]  /*8340*/  FFMA R28, R28, UR7, -R21.reuse ;  /* 0x000000071c1c7c23 */ /* 0x100fe20008000815 */
[--C-:B------:R-:W-:Y:S01]  /*8350*/  FFMA R24, R24, UR7, -R21.reuse ;  /* 0x0000000718187c23 */ /* 0x100fe20008000815 */
[--C-:B------:R-:W-:Y:S01]  /*8360*/  FFMA R27, R27, UR7, -R22.reuse ;  /* 0x000000071b1b7c23 */ /* 0x100fe20008000816 */
[--C-:B------:R-:W-:Y:S01]  /*8370*/  FFMA R29, R29, UR7, -R21.reuse ;  /* 0x000000071d1d7c23 */ /* 0x100fe20008000815 */
[--C-:B------:R-:W-:Y:S01]  /*8380*/  FFMA R25, R25, UR7, -R21.reuse ;  /* 0x0000000719197c23 */ /* 0x100fe20008000815 */
[----:B------:R-:W-:Y:S01]  /*8390*/  FSETP.GEU.AND P6, PT, R28, -126, PT ;  /* 0xc2fc00001c00780b */ /* 0x000fe20003fce000 */
[--C-:B------:R-:W-:Y:S01]  /*83a0*/  FFMA R32, R32, UR7, -R21.reuse ;  /* 0x0000000720207c23 */ /* 0x100fe20008000815 */
[----:B------:R-:W-:Y:S01]  /*83b0*/  FSETP.GEU.AND P5, PT, R24, -126, PT ;  /* 0xc2fc00001800780b */ /* 0x000fe20003fae000 */
[--C-:B------:R-:W-:Y:S01]  /*83c0*/  FFMA R30, R30, UR7, -R22.reuse ;  /* 0x000000071e1e7c23 */ /* 0x100fe20008000816 */
[----:B------:R-:W-:Y:S01]  /*83d0*/  FSETP.GEU.AND P4, PT, R25, -126, PT ;  /* 0xc2fc00001900780b */ /* 0x000fe20003f8e000 */
[--C-:B------:R-:W-:Y:S01]  /*83e0*/  FFMA R26, R26, UR7, -R22.reuse ;  /* 0x000000071a1a7c23 */ /* 0x100fe20008000816 */
[--C-:B------:R-:W-:Y:S01]  /*83f0*/  FFMA R37, R37, UR7, -R21.reuse ;  /* 0x0000000725257c23 */ /* 0x100fe20008000815 */
[--C-:B------:R-:W-:Y:S01]  /*8400*/  FFMA R33, R33, UR7, -R21.reuse ;  /* 0x0000000721217c23 */ /* 0x100fe20008000815 */
[--C-:B------:R-:W-:Y:S01]  /*8410*/  FFMA R31, R31, UR7, -R22.reuse ;  /* 0x000000071f1f7c23 */ /* 0x100fe20008000816 */
[--C-:B------:R-:W-:Y:S01]  /*8420*/  FFMA R38, R38, UR7, -R22.reuse ;  /* 0x0000000726267c23 */ /* 0x100fe20008000816 */
[--C-:B------:R-:W-:Y:S01]  /*8430*/  FFMA R34, R34, UR7, -R22.reuse ;  /* 0x0000000722227c23 */ /* 0x100fe20008000816 */
[--C-:B------:R-:W-:Y:S01]  /*8440*/  FFMA R36, R36, UR7, -R21.reuse ;  /* 0x0000000724247c23 */ /* 0x100fe20008000815 */
[--C-:B------:R-:W-:Y:S01]  /*8450*/  FFMA R41, R41, UR7, -R21.reuse ;  /* 0x0000000729297c23 */ /* 0x100fe20008000815 */
[----:B------:R-:W-:Y:S01]  /*8460*/  @!P6 FMUL R28, R28, 0.5 ;  /* 0x3f0000001c1ce820 */ /* 0x000fe20000400000 */
[--C-:B------:R-:W-:Y:S01]  /*8470*/  FFMA R39, R39, UR7, -R22.reuse ;  /* 0x0000000727277c23 */ /* 0x100fe20008000816 */
[----:B------:R-:W-:Y:S01]  /*8480*/  @!P5 FMUL R24, R24, 0.5 ;  /* 0x3f0000001818d820 */ /* 0x000fe20000400000 */
[--C-:B------:R-:W-:Y:S01]  /*8490*/  FFMA R35, R35, UR7, -R22.reuse ;  /* 0x0000000723237c23 */ /* 0x100fe20008000816 */
[----:B------:R-:W2:Y:S01]  /*84a0*/  MUFU.EX2 R185, R28 ;  /* 0x0000001c00b97308 */ /* 0x000ea20000000800 */
[----:B------:R-:W-:Y:S01]  /*84b0*/  @!P4 FMUL R25, R25, 0.5 ;  /* 0x3f0000001919c820 */ /* 0x000fe20000400000 */
[--C-:B------:R-:W-:Y:S01]  /*84c0*/  FFMA R42, R42, UR7, -R22.reuse ;  /* 0x000000072a2a7c23 */ /* 0x100fe20008000816 */
[--C-:B------:R-:W-:Y:S01]  /*84d0*/  FFMA R44, R44, UR7, -R21.reuse ;  /* 0x000000072c2c7c23 */ /* 0x100fe20008000815 */
[--C-:B------:R-:W-:Y:S01]  /*84e0*/  FFMA R40, R40, UR7, -R21.reuse ;  /* 0x0000000728287c23 */ /* 0x100fe20008000815 */
[--C-:B------:R-:W-:Y:S01]  /*84f0*/  FFMA R47, R47, UR7, -R22.reuse ;  /* 0x000000072f2f7c23 */ /* 0x100fe20008000816 */
[--C-:B------:R-:W-:Y:S01]  /*8500*/  FFMA R43, R43, UR7, -R22.reuse ;  /* 0x000000072b2b7c23 */ /* 0x100fe20008000816 */
[--C-:B------:R-:W-:Y:S01]  /*8510*/  FFMA R45, R45, UR7, -R21.reuse ;  /* 0x000000072d2d7c23 */ /* 0x100fe20008000815 */
[----:B------:R-:W3:Y:S01]  /*8520*/  MUFU.EX2 R187, R24 ;  /* 0x0000001800bb7308 */ /* 0x000ee20000000800 */
[--C-:B------:R-:W-:Y:S01]  /*8530*/  FFMA R52, R52, UR7, -R21.reuse ;  /* 0x0000000734347c23 */ /* 0x100fe20008000815 */
[--C-:B------:R-:W-:Y:S01]  /*8540*/  FFMA R48, R48, UR7, -R21.reuse ;  /* 0x0000000730307c23 */ /* 0x100fe20008000815 */
[--C-:B------:R-:W-:Y:S01]  /*8550*/  FFMA R46, R46, UR7, -R22.reuse ;  /* 0x000000072e2e7c23 */ /* 0x100fe20008000816 */
[--C-:B------:R-:W-:Y:S01]  /*8560*/  FFMA R51, R51, UR7, -R22.reuse ;  /* 0x0000000733337c23 */ /* 0x100fe20008000816 */
[--C-:B------:R-:W-:Y:S01]  /*8570*/  FFMA R53, R53, UR7, -R21.reuse ;  /* 0x0000000735357c23 */ /* 0x100fe20008000815 */
[--C-:B------:R-:W-:Y:S01]  /*8580*/  FFMA R49, R49, UR7, -R21.reuse ;  /* 0x0000000731317c23 */ /* 0x100fe20008000815 */
[--C-:B------:R-:W-:Y:S01]  /*8590*/  FFMA R56, R56, UR7, -R21.reuse ;  /* 0x0000000738387c23 */ /* 0x100fe20008000815 */
[----:B-1----:R-:W1:Y:S01]  /*85a0*/  MUFU.EX2 R23, R25 ;  /* 0x0000001900177308 */ /* 0x002e620000000800 */
[----:B--2---:R-:W-:Y:S01]  /*85b0*/  @!P6 FMUL R185, R185, R185 ;  /* 0x000000b9b9b9e220 */ /* 0x004fe20000400000 */
[----:B------:R-:W-:Y:S01]  /*85c0*/  FSETP.GEU.AND P6, PT, R27, -126, PT ;  /* 0xc2fc00001b00780b */ /* 0x000fe20003fce000 */
[--C-:B------:R-:W-:Y:S01]  /*85d0*/  FFMA R54, R54, UR7, -R22.reuse ;  /* 0x0000000736367c23 */ /* 0x100fe20008000816 */
[--C-:B------:R-:W-:Y:S01]  /*85e0*/  FFMA R50, R50, UR7, -R22.reuse ;  /* 0x0000000732327c23 */ /* 0x100fe20008000816 */
[--C-:B------:R-:W-:Y:S01]  /*85f0*/  FFMA R61, R61, UR7, -R21.reuse ;  /* 0x000000073d3d7c23 */ /* 0x100fe20008000815 */
[--C-:B------:R-:W-:Y:S01]  /*8600*/  FFMA R57, R57, UR7, -R21.reuse ;  /* 0x0000000739397c23 */ /* 0x100fe20008000815 */
[--C-:B------:R-:W-:Y:S01]  /*8610*/  FFMA R55, R55, UR7, -R22.reuse ;  /* 0x0000000737377c23 */ /* 0x100fe20008000816 */
[--C-:B------:R-:W-:Y:S01]  /*8620*/  FFMA R62, R62, UR7, -R22.reuse ;  /* 0x000000073e3e7c23 */ /* 0x100fe20008000816 */
[----:B---3--:R-:W-:Y:S01]  /*8630*/  @!P5 FMUL R187, R187, R187 ;  /* 0x000000bbbbbbd220 */ /* 0x008fe20000400000 */
[----:B------:R-:W-:Y:S01]  /*8640*/  FSETP.GEU.AND P5, PT, R29, -126, PT ;  /* 0xc2fc00001d00780b */ /* 0x000fe20003fae000 */
[--C-:B------:R-:W-:Y:S01]  /*8650*/  FFMA R58, R58, UR7, -R22.reuse ;  /* 0x000000073a3a7c23 */ /* 0x100fe20008000816 */
[--C-:B------:R-:W-:Y:S01]  /*8660*/  FFMA R60, R60, UR7, -R21.reuse ;  /* 0x000000073c3c7c23 */ /* 0x100fe20008000815 */
[----:B------:R-:W-:Y:S01]  /*8670*/  ULEA UR6, UR6, UR14, 0xb ;  /* 0x0000000e06067291 */ /* 0x000fe2000f8e583f */
[--C-:B------:R-:W-:Y:S01]  /*8680*/  FFMA R65, R65, UR7, -R21.reuse ;  /* 0x0000000741417c23 */ /* 0x100fe20008000815 */
[----:B------:R-:W-:Y:S01]  /*8690*/  @!P6 FMUL R27, R27, 0.5 ;  /* 0x3f0000001b1be820 */ /* 0x000fe20000400000 */
[--C-:B------:R-:W-:Y:S01]  /*86a0*/  FFMA R63, R63, UR7, -R22.reuse ;  /* 0x000000073f3f7c23 */ /* 0x100fe20008000816 */
[----:B-1----:R-:W-:Y:S01]  /*86b0*/  @!P4 FMUL R23, R23, R23 ;  /* 0x000000171717c220 */ /* 0x002fe20000400000 */
[----:B------:R-:W-:Y:S01]  /*86c0*/  FSETP.GEU.AND P4, PT, R26, -126, PT ;  /* 0xc2fc00001a00780b */ /* 0x000fe20003f8e000 */
[----:B------:R-:W1:Y:S01]  /*86d0*/  MUFU.EX2 R189, R27 ;  /* 0x0000001b00bd7308 */ /* 0x000e620000000800 */
[----:B------:R-:W-:Y:S01]  /*86e0*/  UMOV UR10, UR6 ;  /* 0x00000006000a7c82 */ /* 0x000fe20008000000 */
[--C-:B------:R-:W-:Y:S01]  /*86f0*/  FFMA R59, R59, UR7, -R22.reuse ;  /* 0x000000073b3b7c23 */ /* 0x100fe20008000816 */
[----:B------:R-:W-:Y:S01]  /*8700*/  F2FP.F16.F32.PACK_AB R24, R23, R187 ;  /* 0x000000bb1718723e */ /* 0x000fe200000000ff */
[----:B------:R-:W-:Y:S01]  /*8710*/  @!P5 FMUL R29, R29, 0.5 ;  /* 0x3f0000001d1dd820 */ /* 0x000fe20000400000 */
[--C-:B------:R-:W-:Y:S01]  /*8720*/  FFMA R66, R66, UR7, -R22.reuse ;  /* 0x0000000742427c23 */ /* 0x100fe20008000816 */
[--C-:B------:R-:W-:Y:S01]  /*8730*/  FFMA R68, R68, UR7, -R21.reuse ;  /* 0x0000000744447c23 */ /* 0x100fe20008000815 */
[--C-:B------:R-:W-:Y:S01]  /*8740*/  FFMA R64, R64, UR7, -R21.reuse ;  /* 0x0000000740407c23 */ /* 0x100fe20008000815 */
[----:B------:R-:W2:Y:S01]  /*8750*/  MUFU.EX2 R188, R29 ;  /* 0x0000001d00bc7308 */ /* 0x000ea20000000800 */
[----:B------:R-:W-:Y:S01]  /*8760*/  UIADD3 UR8, UR6, 0x80, URZ ;  /* 0x0000008006087890 */ /* 0x000fe2000fffe03f */
[--C-:B------:R-:W-:Y:S01]  /*8770*/  FFMA R71, R71, UR7, -R22.reuse ;  /* 0x0000000747477c23 */ /* 0x100fe20008000816 */
[--C-:B------:R-:W-:Y:S01]  /*8780*/  FFMA R67, R67, UR7, -R22.reuse ;  /* 0x0000000743437c23 */ /* 0x100fe20008000816 */
[----:B------:R-:W-:Y:S01]  /*8790*/  @!P4 FMUL R26, R26, 0.5 ;  /* 0x3f0000001a1ac820 */ /* 0x000fe20000400000 */
[--C-:B------:R-:W-:Y:S01]  /*87a0*/  FFMA R69, R69, UR7, -R21.reuse ;  /* 0x0000000745457c23 */ /* 0x100fe20008000815 */
[--C-:B------:R-:W-:Y:S01]  /*87b0*/  FFMA R76, R76, UR7, -R21.reuse ;  /* 0x000000074c4c7c23 */ /* 0x100fe20008000815 */
[--C-:B------:R-:W-:Y:S01]  /*87c0*/  FFMA R72, R72, UR7, -R21.reuse ;  /* 0x0000000748487c23 */ /* 0x100fe20008000815 */
[----:B------:R3:W4:Y:S01]  /*87d0*/  MUFU.EX2 R191, R26 ;  /* 0x0000001a00bf7308 */ /* 0x0007220000000800 */
[----:B-1----:R-:W-:Y:S01]  /*87e0*/  @!P6 FMUL R189, R189, R189 ;  /* 0x000000bdbdbde220 */ /* 0x002fe20000400000 */
[----:B------:R-:W-:Y:S01]  /*87f0*/  FSETP.GEU.AND P6, PT, R32, -126, PT ;  /* 0xc2fc00002000780b */ /* 0x000fe20003fce000 */
[--C-:B------:R-:W-:Y:S01]  /*8800*/  FFMA R70, R70, UR7, -R22.reuse ;  /* 0x0000000746467c23 */ /* 0x100fe20008000816 */
[--C-:B------:R-:W-:Y:S01]  /*8810*/  FFMA R75, R75, UR7, -R22.reuse ;  /* 0x000000074b4b7c23 */ /* 0x100fe20008000816 */
[--C-:B------:R-:W-:Y:S01]  /*8820*/  FFMA R77, R77, UR7, -R21.reuse ;  /* 0x000000074d4d7c23 */ /* 0x100fe20008000815 */
[--C-:B------:R-:W-:Y:S01]  /*8830*/  FFMA R78, R78, UR7, -R22.reuse ;  /* 0x000000074e4e7c23 */ /* 0x100fe20008000816 */
[--C-:B------:R-:W-:Y:S01]  /*8840*/  FFMA R74, R74, UR7, -R22.reuse ;  /* 0x000000074a4a7c23 */ /* 0x100fe20008000816 */
[--C-:B------:R-:W-:Y:S01]  /*8850*/  FFMA R81, R81, UR7, -R21.reuse ;  /* 0x0000000751517c23 */ /* 0x100fe20008000815 */
[----:B--2---:R-:W-:Y:S01]  /*8860*/  @!P5 FMUL R188, R188, R188 ;  /* 0x000000bcbcbcd220 */ /* 0x004fe20000400000 */
[----:B------:R-:W-:Y:S01]  /*8870*/  FSETP.GEU.AND P5, PT, R30, -126, PT ;  /* 0xc2fc00001e00780b */ /* 0x000fe20003fae000 */
[--C-:B------:R-:W-:Y:S01]  /*8880*/  FFMA R79, R79, UR7, -R22.reuse ;  /* 0x000000074f4f7c23 */ /* 0x100fe20008000816 */
[--C-:B------:R-:W-:Y:S01]  /*8890*/  FFMA R84, R84, UR7, -R21.reuse ;  /* 0x0000000754547c23 */ /* 0x100fe20008000815 */
[--C-:B------:R-:W-:Y:S01]  /*88a0*/  FFMA R85, R85, UR7, -R21.reuse ;  /* 0x0000000755557c23 */ /* 0x100fe20008000815 */
[----:B---3--:R-:W-:Y:S01]  /*88b0*/  F2FP.F16.F32.PACK_AB R26, R188, R185 ;  /* 0x000000b9bc1a723e */ /* 0x008fe200000000ff */
[----:B------:R-:W-:Y:S01]  /*88c0*/  @!P6 FMUL R32, R32, 0.5 ;  /* 0x3f0000002020e820 */ /* 0x000fe20000400000 */
[--C-:B------:R-:W-:Y:S01]  /*88d0*/  FFMA R88, R88, UR7, -R21.reuse ;  /* 0x0000000758587c23 */ /* 0x100fe20008000815 */
[----:B----4-:R-:W-:Y:S01]  /*88e0*/  @!P4 FMUL R191, R191, R191 ;  /* 0x000000bfbfbfc220 */ /* 0x010fe20000400000 */
[----:B------:R-:W-:Y:S01]  /*88f0*/  FSETP.GEU.AND P4, PT, R31, -126, PT ;  /* 0xc2fc00001f00780b */ /* 0x000fe20003f8e000 */
[----:B------:R-:W1:Y:S01]  /*8900*/  MUFU.EX2 R192, R32 ;  /* 0x0000002000c07308 */ /* 0x000e620000000800 */
[--C-:B------:R-:W-:Y:S01]  /*8910*/  FFMA R87, R87, UR7, -R22.reuse ;  /* 0x0000000757577c23 */ /* 0x100fe20008000816 */
[--C-:B------:R-:W-:Y:S01]  /*8920*/  FFMA R86, R86, UR7, -R22.reuse ;  /* 0x0000000756567c23 */ /* 0x100fe20008000816 */
[----:B------:R-:W-:Y:S01]  /*8930*/  F2FP.F16.F32.PACK_AB R25, R189, R191 ;  /* 0x000000bfbd19723e */ /* 0x000fe200000000ff */
[----:B------:R-:W-:Y:S01]  /*8940*/  @!P5 FMUL R30, R30, 0.5 ;  /* 0x3f0000001e1ed820 */ /* 0x000fe20000400000 */
[--C-:B------:R-:W-:Y:S01]  /*8950*/  FFMA R93, R93, UR7, -R21.reuse ;  /* 0x000000075d5d7c23 */ /* 0x100fe20008000815 */
[--C-:B------:R-:W-:Y:S01]  /*8960*/  FFMA R89, R89, UR7, -R21.reuse ;  /* 0x0000000759597c23 */ /* 0x100fe20008000815 */
[--C-:B------:R-:W-:Y:S01]  /*8970*/  FFMA R94, R94, UR7, -R22.reuse ;  /* 0x000000075e5e7c23 */ /* 0x100fe20008000816 */
[----:B------:R-:W2:Y:S01]  /*8980*/  MUFU.EX2 R190, R30 ;  /* 0x0000001e00be7308 */ /* 0x000ea20000000800 */
[--C-:B------:R-:W-:Y:S01]  /*8990*/  FFMA R90, R90, UR7, -R22.reuse ;  /* 0x000000075a5a7c23 */ /* 0x100fe20008000816 */
[--C-:B------:R-:W-:Y:S01]  /*89a0*/  FFMA R91, R91, UR7, -R22.reuse ;  /* 0x000000075b5b7c23 */ /* 0x100fe20008000816 */
[--C-:B------:R-:W-:Y:S01]  /*89b0*/  FFMA R97, R97, UR7, -R21.reuse ;  /* 0x0000000761617c23 */ /* 0x100fe20008000815 */
[----:B------:R-:W-:Y:S01]  /*89c0*/  @!P4 FMUL R31, R31, 0.5 ;  /* 0x3f0000001f1fc820 */ /* 0x000fe20000400000 */
[--C-:B------:R-:W-:Y:S01]  /*89d0*/  FFMA R98, R98, UR7, -R22.reuse ;  /* 0x0000000762627c23 */ /* 0x100fe20008000816 */
[--C-:B------:R-:W-:Y:S01]  /*89e0*/  FFMA R100, R100, UR7, -R21.reuse ;  /* 0x0000000764647c23 */ /* 0x100fe20008000815 */
[--C-:B------:R-:W-:Y:S01]  /*89f0*/  FFMA R101, R101, UR7, -R21.reuse ;  /* 0x0000000765657c23 */ /* 0x100fe20008000815 */
[----:B------:R-:W3:Y:S01]  /*8a00*/  MUFU.EX2 R193, R31 ;  /* 0x0000001f00c17308 */ /* 0x000ee20000000800 */
        /* <DEDUP_REMOVED lines=13> */
[--C-:B------:R-:W-:Y:S01]  /*8ae0*/  FFMA R116, R116, UR7, -R21.reuse ;  /* 0x0000000774747c23 */ /* 0x100fe20008000815 */
[----:B------:R-:W-:Y:S01]  /*8af0*/  @!P6 FMUL R37, R37, 0.5 ;  /* 0x3f0000002525e820 */ /* 0x000fe20000400000 */
[--C-:B------:R-:W-:Y:S01]  /*8b00*/  FFMA R115, R115, UR7, -R22.reuse ;  /* 0x0000000773737c23 */ /* 0x100fe20008000816 */
[----:B---3--:R-:W-:Y:S01]  /*8b10*/  @!P4 FMUL R193, R193, R193 ;  /* 0x000000c1c1c1c220 */ /* 0x008fe20000400000 */
        /* <DEDUP_REMOVED lines=8> */
[----:B------:R-:W-:Y:S01]  /*8ba0*/  WARPGROUP.ARRIVE ;  /* 0x00000000000079c5 */ /* 0x000fe20000000000 */
[----:B------:R-:W2:Y:S01]  /*8bb0*/  MUFU.EX2 R195, R33 ;  /* 0x0000002100c37308 */ /* 0x000ea20000000800 */
[--C-:B------:R-:W-:Y:S01]  /*8bc0*/  FFMA R124, R124, UR7, -R21.reuse ;  /* 0x000000077c7c7c23 */ /* 0x100fe20008000815 */
[--C-:B------:R-:W-:Y:S01]  /*8bd0*/  FFMA R126, R126, UR7, -R22.reuse ;  /* 0x000000077e7e7c23 */ /* 0x100fe20008000816 */
[--C-:B------:R-:W-:Y:S01]  /*8be0*/  FFMA R127, R127, UR7, -R22.reuse ;  /* 0x000000077f7f7c23 */ /* 0x100fe20008000816 */
[----:B------:R-:W-:Y:S01]  /*8bf0*/  @!P4 FMUL R36, R36, 0.5 ;  /* 0x3f0000002424c820 */ /* 0x000fe20000400000 */
[----:B------:R-:W-:Y:S01]  /*8c00*/  HGMMA.64x64x16.F32 R152, R24, gdesc[UR8].tnspB, R152, gsb0 ;  /* 0x40e0000818987df0 */ /* 0x000fe20008000898 */
[----:B------:R-:W-:Y:S01]  /*8c10*/  UMOV UR10, UR8 ;  /* 0x00000008000a7c82 */ /* 0x000fe20008000000 */
[----:B------:R-:W-:Y:S01]  /*8c20*/  UMOV UR11, 0x40000040 ;  /* 0x40000040000b7882 */ /* 0x000fe20000000000 */
[----:B------:R3:W4:Y:S01]  /*8c30*/  MUFU.EX2 R194, R36 ;  /* 0x0000002400c27308 */ /* 0x0007220000000800 */
[----:B-1----:R-:W-:Y:S01]  /*8c40*/  @!P6 FMUL R197, R197, R197 ;  /* 0x000000c5c5c5e220 */ /* 0x002fe20000400000 */
[----:B------:R-:W-:Y:S01]  /*8c50*/  FSETP.GEU.AND P6, PT, R38, -126, PT ;  /* 0xc2fc00002600780b */ /* 0x000fe20003fce000 */
[----:B------:R-:W-:Y:S01]  /*8c60*/  UIADD3 UR8, UR6, 0x100, URZ ;  /* 0x0000010006087890 */ /* 0x000fe2000fffe03f */
[--C-:B------:R-:W-:Y:S01]  /*8c70*/  FFMA R123, R123, UR7, -R22.reuse ;  /* 0x000000077b7b7c23 */ /* 0x100fe20008000816 */
[--C-:B------:R-:W-:Y:S01]  /*8c80*/  FFMA R132, R132, UR7, -R21.reuse ;  /* 0x0000000784847c23 */ /* 0x100fe20008000815 */
[----:B------:R-:W-:Y:S01]  /*8c90*/  FFMA R128, R128, UR7, -R21 ;  /* 0x0000000780807c23 */ /* 0x000fe20008000815 */
[----:B------:R-:W-:Y:S01]  /*8ca0*/  FFMA R186, R186, R15, R187 ;  /* 0x0000000fbaba7223 */ /* 0x000fe200000000bb */
[--C-:B------:R-:W-:Y:S01]  /*8cb0*/  FFMA R130, R130, UR7, -R22.reuse ;  /* 0x0000000782827c23 */ /* 0x100fe20008000816 */
[----:B--2---:R-:W-:Y:S01]  /*8cc0*/  @!P5 FMUL R195, R195, R195 ;  /* 0x000000c3c3c3d220 */ /* 0x004fe20000400000 */
[----:B------:R-:W-:Y:S01]  /*8cd0*/  FSETP.GEU.AND P5, PT, R34, -126, PT ;  /* 0xc2fc00002200780b */ /* 0x000fe20003fae000 */
[--C-:B---3--:R-:W-:Y:S01]  /*8ce0*/  FFMA R36, R80, UR7, -R21.reuse ;  /* 0x0000000750247c23 */ /* 0x108fe20008000815 */
[----:B------:R-:W-:Y:S01]  /*8cf0*/  FFMA R133, R133, UR7, -R21 ;  /* 0x0000000785857c23 */ /* 0x000fe20008000815 */
[----:B------:R-:W-:Y:S01]  /*8d00*/  FFMA R184, R184, R13, R191 ;  /* 0x0000000db8b87223 */ /* 0x000fe200000000bf */
[----:B------:R-:W-:Y:S01]  /*8d10*/  F2FP.F16.F32.PACK_AB R28, R195, R192 ;  /* 0x000000c0c31c723e */ /* 0x000fe200000000ff */
[----:B------:R-:W-:Y:S01]  /*8d20*/  @!P6 FMUL R38, R38, 0.5 ;  /* 0x3f0000002626e820 */ /* 0x000fe20000400000 */
[----:B------:R-:W-:Y:S01]  /*8d30*/  FADD R186, R186, R23 ;  /* 0x00000017baba7221 */ /* 0x000fe20000000000 */
[----:B----4-:R-:W-:Y:S01]  /*8d40*/  @!P4 FMUL R194, R194, R194 ;  /* 0x000000c2c2c2c220 */ /* 0x010fe20000400000 */
[----:B------:R-:W-:Y:S01]  /*8d50*/  FSETP.GEU.AND P4, PT, R35, -126, PT ;  /* 0xc2fc00002300780b */ /* 0x000fe20003f8e000 */
[----:B------:R-:W1:Y:S01]  /*8d60*/  MUFU.EX2 R198, R38 ;  /* 0x0000002600c67308 */ /* 0x000e620000000800 */
[----:B------:R-:W-:Y:S01]  /*8d70*/  FFMA R23, R134, UR7, -R22 ;  /* 0x0000000786177c23 */ /* 0x000fe20008000816 */
[----:B------:R-:W-:Y:S01]  /*8d80*/  FADD R185, R186, R185 ;  /* 0x000000b9bab97221 */ /* 0x000fe20000000000 */
[----:B------:R-:W-:Y:S01]  /*8d90*/  F2FP.F16.F32.PACK_AB R30, R197, R194 ;  /* 0x000000c2c51e723e */ /* 0x000fe200000000ff */
[----:B------:R-:W-:Y:S01]  /*8da0*/  @!P5 FMUL R34, R34, 0.5 ;  /* 0x3f0000002222d820 */ /* 0x000fe20000400000 */
[----:B------:R-:W-:Y:S01]  /*8db0*/  FFMA R137, R137, UR7, -R21 ;  /* 0x0000000789897c23 */ /* 0x000fe20008000815 */
[----:B------:R-:W-:Y:S01]  /*8dc0*/  FADD R185, R185, R188 ;  /* 0x000000bcb9b97221 */ /* 0x000fe20000000000 */
[----:B------:R-:W-:Y:S01]  /*8dd0*/  FADD R189, R184, R189 ;  /* 0x000000bdb8bd7221 */ /* 0x000fe20000000000 */
[----:B------:R-:W2:Y:S01]  /*8de0*/  MUFU.EX2 R196, R34 ;  /* 0x0000002200c47308 */ /* 0x000ea20000000800 */
[----:B------:R-:W-:Y:S01]  /*8df0*/  FFMA R138, R138, UR7, -R22 ;  /* 0x000000078a8a7c23 */ /* 0x000fe20008000816 */
[----:B------:R-:W-:Y:S01]  /*8e00*/  FADD R192, R185, R192 ;  /* 0x000000c0b9c07221 */ /* 0x000fe20000000000 */
[----:B------:R-:W-:Y:S01]  /*8e10*/  FADD R190, R189, R190 ;  /* 0x000000bebdbe7221 */ /* 0x000fe20000000000 */
[----:B------:R-:W-:Y:S01]  /*8e20*/  @!P4 FMUL R35, R35, 0.5 ;  /* 0x3f0000002323c820 */ /* 0x000fe20000400000 */
[----:B------:R-:W-:Y:S01]  /*8e30*/  FFMA R139, R139, UR7, -R22 ;  /* 0x000000078b8b7c23 */ /* 0x000fe20008000816 */
[----:B------:R-:W-:Y:S01]  /*8e40*/  FADD R195, R192, R195 ;  /* 0x000000c3c0c37221 */ /* 0x000fe20000000000 */
[----:B------:R-:W-:Y:S01]  /*8e50*/  FADD R193, R190, R193 ;  /* 0x000000c1bec17221 */ /* 0x000fe20000000000 */
[----:B------:R-:W3:Y:S01]  /*8e60*/  MUFU.EX2 R199, R35 ;  /* 0x0000002300c77308 */ /* 0x000ee20000000800 */
[----:B-1----:R-:W-:Y:S01]  /*8e70*/  @!P6 FMUL R198, R198, R198 ;  /* 0x000000c6c6c6e220 */ /* 0x002fe20000400000 */
[----:B------:R-:W-:Y:S01]  /*8e80*/  FSETP.GEU.AND P6, PT, R41, -126, PT ;  /* 0xc2fc00002900780b */ /* 0x000fe20003fce000 */
[----:B------:R-:W-:Y:S01]  /*8e90*/  FADD R194, R195, R194 ;  /* 0x000000c2c3c27221 */ /* 0x000fe20000000000 */
[--C-:B------:R-:W-:Y:S01]  /*8ea0*/  FFMA R142, R142, UR7, -R22.reuse ;  /* 0x000000078e8e7c23 */ /* 0x100fe20008000816 */
[--C-:B------:R-:W-:Y:S01]  /*8eb0*/  FFMA R143, R143, UR7, -R22.reuse ;  /* 0x000000078f8f7c23 */ /* 0x100fe20008000816 */
[----:B------:R-:W-:Y:S01]  /*8ec0*/  FFMA R144, R144, UR7, -R21 ;  /* 0x0000000790907c23 */ /* 0x000fe20008000815 */
[----:B------:R-:W-:Y:S01]  /*8ed0*/  FADD R194, R194, R197 ;  /* 0x000000c5c2c27221 */ /* 0x000fe20000000000 */
[--C-:B------:R-:W-:Y:S01]  /*8ee0*/  FFMA R145, R145, UR7, -R21.reuse ;  /* 0x0000000791917c23 */ /* 0x100fe20008000815 */
[----:B--2---:R-:W-:Y:S01]  /*8ef0*/  @!P5 FMUL R196, R196, R196 ;  /* 0x000000c4c4c4d220 */ /* 0x004fe20000400000 */
[----:B------:R-:W-:Y:S01]  /*8f00*/  FSETP.GEU.AND P5, PT, R39, -126, PT ;  /* 0xc2fc00002700780b */ /* 0x000fe20003fae000 */
[--C-:B------:R-:W-:Y:S01]  /*8f10*/  FFMA R148, R148, UR7, -R21.reuse ;  /* 0x0000000794947c23 */ /* 0x100fe20008000815 */
[----:B------:R-:W-:Y:S01]  /*8f20*/  FFMA R149, R149, UR7, -R21 ;  /* 0x0000000795957c23 */ /* 0x000fe20008000815 */
[--C-:B------:R-:W-:Y:S01]  /*8f30*/  FFMA R146, R146, UR7, -R22.reuse ;  /* 0x0000000792927c23 */ /* 0x100fe20008000816 */
[--C-:B------:R-:W-:Y:S01]  /*8f40*/  FFMA R147, R147, UR7, -R22.reuse ;  /* 0x0000000793937c23 */ /* 0x100fe20008000816 */
[----:B------:R-:W-:Y:S01]  /*8f50*/  @!P6 FMUL R41, R41, 0.5 ;  /* 0x3f0000002929e820 */ /* 0x000fe20000400000 */
[----:B------:R-:W-:Y:S01]  /*8f60*/  FFMA R151, R151, UR7, -R22 ;  /* 0x0000000797977c23 */ /* 0x000fe20008000816 */
[----:B---3--:R-:W-:Y:S01]  /*8f70*/  @!P4 FMUL R199, R199, R199 ;  /* 0x000000c7c7c7c220 */ /* 0x008fe20000400000 */
[----:B------:R-:W-:Y:S01]  /*8f80*/  FSETP.GEU.AND P4, PT, R40, -126, PT ;  /* 0xc2fc00002800780b */ /* 0x000fe20003f8e000 */
[----:B------:R-:W1:Y:S01]  /*8f90*/  MUFU.EX2 R200, R41 ;  /* 0x0000002900c87308 */ /* 0x000e620000000800 */
[----:B------:R-:W-:-:S02]  /*8fa0*/  IADD3 R17, R17, 0x1, RZ ;  /* 0x0000000111117810 */ /* 0x000fc40007ffe0ff */
[----:B------:R-:W-:Y:S01]  /*8fb0*/  F2FP.F16.F32.PACK_AB R29, R199, R196 ;  /* 0x000000c4c71d723e */ /* 0x000fe200000000ff */
[----:B------:R-:W-:Y:S01]  /*8fc0*/  @!P5 FMUL R39, R39, 0.5 ;  /* 0x3f0000002727d820 */ /* 0x000fe20000400000 */
[----:B------:R-:W-:-:S03]  /*8fd0*/  FADD R196, R193, R196 ;  /* 0x000000c4c1c47221 */ /* 0x000fc60000000000 */
[----:B------:R-:W2:Y:S01]  /*8fe0*/  MUFU.EX2 R201, R39 ;  /* 0x0000002700c97308 */ /* 0x000ea20000000800 */
[----:B------:R-:W-:-:S03]  /*8ff0*/  FADD R199, R196, R199 ;  /* 0x000000c7c4c77221 */ /* 0x000fc60000000000 */
[----:B------:R-:W-:-:S04]  /*9000*/  @!P4 FMUL R40, R40, 0.5 ;  /* 0x3f0000002828c820 */ /* 0x000fc80000400000 */
[----:B------:R3:W4:Y:S01]  /*9010*/  MUFU.EX2 R203, R40 ;  /* 0x0000002800cb7308 */ /* 0x0007220000000800 */
[----:B-1----:R-:W-:Y:S01]  /*9020*/  @!P6 FMUL R200, R200, R200 ;  /* 0x000000c8c8c8e220 */ /* 0x002fe20000400000 */
[----:B------:R-:W-:Y:S01]  /*9030*/  FSETP.GEU.AND P6, PT, R42, -126, PT ;  /* 0xc2fc00002a00780b */ /* 0x000fe20003fce000 */
[----:B------:R-:W-:Y:S02]  /*9040*/  WARPGROUP.DEPBAR.LE gsb0, 0x0 ;  /* 0x00008000000079c5 */ /* 0x000fe40000010000 */
[--C-:B------:R-:W-:Y:S01]  /*9050*/  FFMA R26, R73, UR7, -R21.reuse ;  /* 0x00000007491a7c23 */ /* 0x100fe20008000815 */
[----:B--2---:R-:W-:Y:S01]  /*9060*/  @!P5 FMUL R201, R201, R201 ;  /* 0x000000c9c9c9d220 */ /* 0x004fe20000400000 */
[----:B------:R-:W-:Y:S01]  /*9070*/  FSETP.GEU.AND P5, PT, R44, -126, PT ;  /* 0xc2fc00002c00780b */ /* 0x000fe20003fae000 */
[--C-:B---3--:R-:W-:Y:S01]  /*9080*/  FFMA R40, R82, UR7, -R22.reuse ;  /* 0x0000000752287c23 */ /* 0x108fe20008000816 */
[----:B------:R-:W-:Y:S01]  /*9090*/  FFMA R82, R83, UR7, -R22 ;  /* 0x0000000753527c23 */ /* 0x000fe20008000816 */
[----:B------:R-:W-:Y:S01]  /*90a0*/  FFMA R83, R92, UR7, -R21 ;  /* 0x000000075c537c23 */ /* 0x000fe20008000815 */
[----:B------:R-:W-:-:S04]  /*90b0*/  F2FP.F16.F32.PACK_AB R31, R201, R198 ;  /* 0x000000c6c91f723e */ /* 0x000fc800000000ff */
[----:B------:R-:W-:Y:S01]  /*90c0*/  @!P6 FMUL R42, R42, 0.5 ;  /* 0x3f0000002a2ae820 */ /* 0x000fe20000400000 */
[----:B------:R-:W-:Y:S01]  /*90d0*/  FADD R198, R199, R198 ;  /* 0x000000c6c7c67221 */ /* 0x000fe20000000000 */
[----:B----4-:R-:W-:Y:S01]  /*90e0*/  @!P4 FMUL R203, R203, R203 ;  /* 0x000000cbcbcbc220 */ /* 0x010fe20000400000 */
[C---:B------:R-:W-:Y:S01]  /*90f0*/  FSETP.GEU.AND P4, PT, R45.reuse, -126, PT ;  /* 0xc2fc00002d00780b */ /* 0x040fe20003f8e000 */
[----:B------:R-:W1:Y:S01]  /*9100*/  MUFU.EX2 R207, R42 ;  /* 0x0000002a00cf7308 */ /* 0x000e620000000800 */
[----:B------:R-:W-:Y:S01]  /*9110*/  WARPGROUP.ARRIVE ;  /* 0x00000000000079c5 */ /* 0x000fe20000000000 */
[----:B------:R-:W-:Y:S01]  /*9120*/  FADD R198, R198, R201 ;  /* 0x000000c9c6c67221 */ /* 0x000fe20000000000 */
[----:B------:R-:W-:Y:S01]  /*9130*/  F2FP.F16.F32.PACK_AB R32, R200, R203 ;  /* 0x000000cbc820723e */ /* 0x000fe200000000ff */
[----:B------:R-:W-:Y:S01]  /*9140*/  @!P5 FMUL R44, R44, 0.5 ;  /* 0x3f0000002c2cd820 */ /* 0x000fe20000400000 */
[----:B------:R-:W-:Y:S02]  /*9150*/  FADD R203, R194, R203 ;  /* 0x000000cbc2cb7221 */ /* 0x000fe40000000000 */
[----:B------:R-:W-:Y:S01]  /*9160*/  HGMMA.64x64x16.F32 R152, R28, gdesc[UR8].tnspB, R152, gsb0 ;  /* 0x40e000081c987df0 */ /* 0x000fe20008000898 */
[----:B------:R-:W2:Y:S01]  /*9170*/  MUFU.EX2 R202, R44 ;  /* 0x0000002c00ca7308 */ /* 0x000ea20000000800 */
[----:B------:R-:W-:Y:S01]  /*9180*/  UMOV UR10, UR8 ;  /* 0x00000008000a7c82 */ /* 0x000fe20008000000 */
[----:B------:R-:W-:Y:S01]  /*9190*/  UMOV UR11, 0x40000040 ;  /* 0x40000040000b7882 */ /* 0x000fe20000000000 */
[----:B------:R-:W-:Y:S01]  /*91a0*/  UIADD3 UR8, UR6, 0x180, URZ ;  /* 0x0000018006087890 */ /* 0x000fe2000fffe03f */
[----:B------:R-:W-:Y:S01]  /*91b0*/  @!P4 FMUL R45, R45, 0.5 ;  /* 0x3f0000002d2dc820 */ /* 0x000fe20000400000 */
[----:B------:R-:W-:-:S03]  /*91c0*/  FADD R203, R203, R200 ;  /* 0x000000c8cbcb7221 */ /* 0x000fc60000000000 */
[----:B------:R-:W3:Y:S01]  /*91d0*/  MUFU.EX2 R205, R45 ;  /* 0x0000002d00cd7308 */ /* 0x000ee20000000800 */
[----:B-1----:R-:W-:Y:S01]  /*91e0*/  @!P6 FMUL R207, R207, R207 ;  /* 0x000000cfcfcfe220 */ /* 0x002fe20000400000 */
[----:B------:R-:W-:Y:S01]  /*91f0*/  FSETP.GEU.AND P6, PT, R47, -126, PT ;  /* 0xc2fc00002f00780b */ /* 0x000fe20003fce000 */
[----:B--2---:R-:W-:Y:S01]  /*9200*/  @!P5 FMUL R202, R202, R202 ;  /* 0x000000cacacad220 */ /* 0x004fe20000400000 */
[----:B------:R-:W-:-:S11]  /*9210*/  FSETP.GEU.AND P5, PT, R43, -126, PT ;  /* 0xc2fc00002b00780b */ /* 0x000fd60003fae000 */
[----:B------:R-:W-:Y:S01]  /*9220*/  @!P6 FMUL R47, R47, 0.5 ;  /* 0x3f0000002f2fe820 */ /* 0x000fe20000400000 */
[----:B---3--:R-:W-:Y:S01]  /*9230*/  @!P4 FMUL R205, R205, R205 ;  /* 0x000000cdcdcdc220 */ /* 0x008fe20000400000 */
[----:B------:R-:W-:Y:S02]  /*9240*/  FSETP.GEU.AND P4, PT, R46, -126, PT ;  /* 0xc2fc00002e00780b */ /* 0x000fe40003f8e000 */
[----:B------:R-:W1:Y:S02]  /*9250*/  MUFU.EX2 R204, R47 ;  /* 0x0000002f00cc7308 */ /* 0x000e640000000800 */
[----:B------:R-:W-:Y:S01]  /*9260*/  F2FP.F16.F32.PACK_AB R34, R205, R202 ;  /* 0x000000cacd22723e */ /* 0x000fe200000000ff */
[----:B------:R-:W-:Y:S01]  /*9270*/  @!P5 FMUL R43, R43, 0.5 ;  /* 0x3f0000002b2bd820 */ /* 0x000fe20000400000 */
[----:B------:R-:W-:-:S04]  /*9280*/  FADD R202, R203, R202 ;  /* 0x000000cacbca7221 */ /* 0x000fc80000000000 */
[----:B------:R-:W2:Y:S01]  /*9290*/  MUFU.EX2 R208, R43 ;  /* 0x0000002b00d07308 */ /* 0x000ea20000000800 */
[----:B------:R-:W-:Y:S02]  /*92a0*/  FADD R205, R202, R205 ;  /* 0x000000cdcacd7221 */ /* 0x000fe40000000000 */
[----:B------:R-:W-:-:S05]  /*92b0*/  @!P4 FMUL R46, R46, 0.5 ;  /* 0x3f0000002e2ec820 */ /* 0x000fca0000400000 */
[----:B------:R-:W3:Y:S01]  /*92c0*/  MUFU.EX2 R211, R46 ;  /* 0x0000002e00d37308 */ /* 0x000ee20000000800 */
[----:B-1----:R-:W-:Y:S01]  /*92d0*/  @!P6 FMUL R204, R204, R204 ;  /* 0x000000cccccce220 */ /* 0x002fe20000400000 */
[----:B------:R-:W-:Y:S01]  /*92e0*/  FSETP.GEU.AND P6, PT, R52, -126, PT ;  /* 0xc2fc00003400780b */ /* 0x000fe20003fce000 */
[----:B--2---:R-:W-:Y:S01]  /*92f0*/  @!P5 FMUL R208, R208, R208 ;  /* 0x000000d0d0d0d220 */ /* 0x004fe20000400000 */
[----:B------:R-:W-:-:S04]  /*9300*/  FSETP.GEU.AND P5, PT, R48, -126, PT ;  /* 0xc2fc00003000780b */ /* 0x000fc80003fae000 */
[----:B------:R-:W-:-:S07]  /*9310*/  F2FP.F16.F32.PACK_AB R33, R208, R207 ;  /* 0x000000cfd021723e */ /* 0x000fce00000000ff */
[----:B------:R-:W-:Y:S01]  /*9320*/  @!P6 FMUL R52, R52, 0.5 ;  /* 0x3f0000003434e820 */ /* 0x000fe20000400000 */
[----:B------:R-:W-:Y:S01]  /*9330*/  FADD R207, R198, R207 ;  /* 0x000000cfc6cf7221 */ /* 0x000fe20000000000 */
[----:B---3--:R-:W-:Y:S01]  /*9340*/  @!P4 FMUL R211, R211, R211 ;  /* 0x000000d3d3d3c220 */ /* 0x008fe20000400000 */
[----:B------:R-:W-:Y:S01]  /*9350*/  FSETP.GEU.AND P4, PT, R49, -126, PT ;  /* 0xc2fc00003100780b */ /* 0x000fe20003f8e000 */
[----:B------:R-:W1:Y:S01]  /*9360*/  MUFU.EX2 R210, R52 ;  /* 0x0000003400d27308 */ /* 0x000e620000000800 */
[----:B------:R-:W-:Y:S02]  /*9370*/  FADD R208, R207, R208 ;  /* 0x000000d0cfd07221 */ /* 0x000fe40000000000 */
[----:B------:R-:W-:Y:S01]  /*9380*/  F2FP.F16.F32.PACK_AB R35, R204, R211 ;  /* 0x000000d3cc23723e */ /* 0x000fe200000000ff */
[----:B------:R-:W-:Y:S01]  /*9390*/  @!P5 FMUL R48, R48, 0.5 ;  /* 0x3f0000003030d820 */ /* 0x000fe20000400000 */
[----:B------:R-:W-:-:S03]  /*93a0*/  FADD R211, R208, R211 ;  /* 0x000000d3d0d37221 */ /* 0x000fc60000000000 */
[----:B------:R-:W2:Y:S01]  /*93b0*/  MUFU.EX2 R206, R48 ;  /* 0x0000003000ce7308 */ /* 0x000ea20000000800 */
[----:B------:R-:W-:-:S03]  /*93c0*/  FADD R211, R211, R204 ;  /* 0x000000ccd3d37221 */ /* 0x000fc60000000000 */
[----:B------:R-:W-:Y:S01]  /*93d0*/  @!P4 FMUL R49, R49, 0.5 ;  /* 0x3f0000003131c820 */ /* 0x000fe20000400000 */
[----:B------:R-:W-:Y:S02]  /*93e0*/  WARPGROUP.DEPBAR.LE gsb0, 0x0 ;  /* 0x00008000000079c5 */ /* 0x000fe40000010000 */
[----:B-1----:R-:W-:Y:S01]  /*93f0*/  @!P6 FMUL R210, R210, R210 ;  /* 0x000000d2d2d2e220 */ /* 0x002fe20000400000 */
[----:B------:R-:W-:Y:S01]  /*9400*/  FSETP.GEU.AND P6, PT, R51, -126, PT ;  /* 0xc2fc00003300780b */ /* 0x000fe20003fce000 */
[----:B------:R-:W1:Y:S01]  /*9410*/  MUFU.EX2 R209, R49 ;  /* 0x0000003100d17308 */ /* 0x000e620000000800 */
[----:B------:R-:W-:Y:S01]  /*9420*/  WARPGROUP.ARRIVE ;  /* 0x00000000000079c5 */ /* 0x000fe20000000000 */
[----:B--2---:R-:W-:Y:S01]  /*9430*/  @!P5 FMUL R206, R206, R206 ;  /* 0x000000cececed220 */ /* 0x004fe20000400000 */
[----:B------:R-:W-:-:S04]  /*9440*/  FSETP.GEU.AND P5, PT, R53, -126, PT ;  /* 0xc2fc00003500780b */ /* 0x000fc80003fae000 */
[----:B------:R-:W-:Y:S01]  /*9450*/  HGMMA.64x64x16.F32 R152, R32, gdesc[UR8].tnspB, R152, gsb0 ;  /* 0x40e0000820987df0 */ /* 0x000fe20008000898 */
[----:B------:R-:W-:Y:S01]  /*9460*/  UMOV UR10, UR8 ;  /* 0x00000008000a7c82 */ /* 0x000fe20008000000 */
[----:B------:R-:W-:Y:S01]  /*9470*/  UMOV UR11, 0x40000040 ;  /* 0x40000040000b7882 */ /* 0x000fe20000000000 */
[----:B------:R-:W-:Y:S02]  /*9480*/  UIADD3 UR8, UR6, 0x200, URZ ;  /* 0x0000020006087890 */ /* 0x000fe4000fffe03f */
[----:B------:R-:W-:-:S04]  /*9490*/  @!P6 FMUL R51, R51, 0.5 ;  /* 0x3f0000003333e820 */ /* 0x000fc80000400000 */
[----:B------:R-:W2:Y:S01]  /*94a0*/  MUFU.EX2 R215, R51 ;  /* 0x0000003300d77308 */ /* 0x000ea20000000800 */
[----:B-1----:R-:W-:Y:S01]  /*94b0*/  @!P4 FMUL R209, R209, R209 ;  /* 0x000000d1d1d1c220 */ /* 0x002fe20000400000 */
[----:B------:R-:W-:Y:S01]  /*94c0*/  FSETP.GEU.AND P4, PT, R50, -126, PT ;  /* 0xc2fc00003200780b */ /* 0x000fe20003f8e000 */
[----:B------:R-:W-:-:S05]  /*94d0*/  @!P5 FMUL R53, R53, 0.5 ;  /* 0x3f0000003535d820 */ /* 0x000fca0000400000 */
[----:B------:R-:W1:Y:S07]  /*94e0*/  MUFU.EX2 R213, R53 ;  /* 0x0000003500d57308 */ /* 0x000e6e0000000800 */
[----:B------:R-:W-:Y:S01]  /*94f0*/  @!P4 FMUL R50, R50, 0.5 ;  /* 0x3f0000003232c820 */ /* 0x000fe20000400000 */
[----:B--2---:R-:W-:Y:S01]  /*9500*/  @!P6 FMUL R215, R215, R215 ;  /* 0x000000d7d7d7e220 */ /* 0x004fe20000400000 */
[----:B------:R-:W-:Y:S02]  /*9510*/  FSETP.GEU.AND P6, PT, R56, -126, PT ;  /* 0xc2fc00003800780b */ /* 0x000fe40003fce000 */
[----:B------:R-:W2:Y:S01]  /*9520*/  MUFU.EX2 R212, R50 ;  /* 0x0000003200d47308 */ /* 0x000ea20000000800 */
[----:B-1----:R-:W-:Y:S01]  /*9530*/  @!P5 FMUL R213, R213, R213 ;  /* 0x000000d5d5d5d220 */ /* 0x002fe20000400000 */
[----:B------:R-:W-:-:S04]  /*9540*/  FSETP.GEU.AND P5, PT, R54, -126, PT ;  /* 0xc2fc00003600780b */ /* 0x000fc80003fae000 */
[----:B------:R-:W-:-:S05]  /*9550*/  F2FP.F16.F32.PACK_AB R38, R213, R210 ;  /* 0x000000d2d526723e */ /* 0x000fca00000000ff */
[----:B------:R-:W-:-:S04]  /*9560*/  @!P6 FMUL R56, R56, 0.5 ;  /* 0x3f0000003838e820 */ /* 0x000fc80000400000 */
[----:B------:R-:W1:Y:S01]  /*9570*/  MUFU.EX2 R216, R56 ;  /* 0x0000003800d87308 */ /* 0x000e620000000800 */
[----:B--2---:R-:W-:Y:S01]  /*9580*/  @!P4 FMUL R212, R212, R212 ;  /* 0x000000d4d4d4c220 */ /* 0x004fe20000400000 */
[----:B------:R-:W-:Y:S01]  /*9590*/  FSETP.GEU.AND P4, PT, R55, -126, PT ;  /* 0xc2fc00003700780b */ /* 0x000fe20003f8e000 */
[----:B------:R-:W-:-:S03]  /*95a0*/  @!P5 FMUL R54, R54, 0.5 ;  /* 0x3f0000003636d820 */ /* 0x000fc60000400000 */
[----:B------:R-:W-:Y:S01]  /*95b0*/  F2FP.F16.F32.PACK_AB R37, R215, R212 ;  /* 0x000000d4d725723e */ /* 0x000fe200000000ff */
[----:B------:R-:W-:Y:S01]  /*95c0*/  FADD R212, R211, R212 ;  /* 0x000000d4d3d47221 */ /* 0x000fe20000000000 */
[----:B------:R-:W2:Y:S03]  /*95d0*/  MUFU.EX2 R214, R54 ;  /* 0x0000003600d67308 */ /* 0x000ea60000000800 */
[----:B------:R-:W-:-:S04]  /*95e0*/  FADD R215, R212, R215 ;  /* 0x000000d7d4d77221 */ /* 0x000fc80000000000 */
[----:B------:R-:W-:Y:S01]  /*95f0*/  @!P4 FMUL R55, R55, 0.5 ;  /* 0x3f0000003737c820 */ /* 0x000fe20000400000 */
[----:B-1----:R-:W-:Y:S01]  /*9600*/  @!P6 FMUL R216, R216, R216 ;  /* 0x000000d8d8d8e220 */ /* 0x002fe20000400000 */
[----:B------:R-:W-:Y:S02]  /*9610*/  FSETP.GEU.AND P6, PT, R61, -126, PT ;  /* 0xc2fc00003d00780b */ /* 0x000fe40003fce000 */
[----:B------:R-:W1:Y:S01]  /*9620*/  MUFU.EX2 R217, R55 ;  /* 0x0000003700d97308 */ /* 0x000e620000000800 */
[----:B--2---:R-:W-:Y:S01]  /*9630*/  @!P5 FMUL R214, R214, R214 ;  /* 0x000000d6d6d6d220 */ /* 0x004fe20000400000 */
[----:B------:R-:W-:-:S09]  /*9640*/  FSETP.GEU.AND P5, PT, R57, -126, PT ;  /* 0xc2fc00003900780b */ /* 0x000fd20003fae000 */
[----:B------:R-:W-:-:S04]  /*9650*/  @!P6 FMUL R61, R61, 0.5 ;  /* 0x3f0000003d3de820 */ /* 0x000fc80000400000 */
[----:B------:R-:W2:Y:S01]  /*9660*/  MUFU.EX2 R218, R61 ;  /* 0x0000003d00da7308 */ /* 0x000ea20000000800 */
[----:B-1----:R-:W-:Y:S01]  /*9670*/  @!P4 FMUL R217, R217, R217 ;  /* 0x000000d9d9d9c220 */ /* 0x002fe20000400000 */
[----:B------:R-:W-:Y:S01]  /*9680*/  FSETP.GEU.AND P4, PT, R60, -126, PT ;  /* 0xc2fc00003c00780b */ /* 0x000fe20003f8e000 */
[----:B------:R-:W-:Y:S02]  /*9690*/  WARPGROUP.DEPBAR.LE gsb0, 0x0 ;  /* 0x00008000000079c5 */ /* 0x000fe40000010000 */
[----:B------:R-:W-:Y:S01]  /*96a0*/  @!P5 FMUL R57, R57, 0.5 ;  /* 0x3f0000003939d820 */ /* 0x000fe20000400000 */
[----:B------:R-:W-:Y:S01]  /*96b0*/  F2FP.F16.F32.PACK_AB R39, R217, R214 ;  /* 0x000000d6d927723e */ /* 0x000fe200000000ff */
[----:B------:R-:W-:Y:S02]  /*96c0*/  FADD R214, R215, R214 ;  /* 0x000000d6d7d67221 */ /* 0x000fe40000000000 */
[----:B------:R-:W1:Y:S02]  /*96d0*/  MUFU.EX2 R219, R57 ;  /* 0x0000003900db7308 */ /* 0x000e640000000800 */
[----:B------:R-:W-:-:S04]  /*96e0*/  FADD R217, R214, R217 ;  /* 0x000000d9d6d97221 */ /* 0x000fc80000000000 */
[----:B------:R-:W-:Y:S01]  /*96f0*/  @!P4 FMUL R60, R60, 0.5 ;  /* 0x3f0000003c3cc820 */ /* 0x000fe20000400000 */
[----:B--2---:R-:W-:Y:S01]  /*9700*/  @!P6 FMUL R218, R218, R218 ;  /* 0x000000dadadae220 */ /* 0x004fe20000400000 */
[----:B------:R-:W-:Y:S02]  /*9710*/  FSETP.GEU.AND P6, PT, R62, -126, PT ;  /* 0xc2fc00003e00780b */ /* 0x000fe40003fce000 */
[----:B------:R-:W2:Y:S01]  /*9720*/  MUFU.EX2 R221, R60 ;  /* 0x0000003c00dd7308 */ /* 0x000ea20000000800 */
[----:B-1----:R-:W-:Y:S01]  /*9730*/  @!P5 FMUL R219, R219, R219 ;  /* 0x000000dbdbdbd220 */ /* 0x002fe20000400000 */
[----:B------:R-:W-:-:S09]  /*9740*/  FSETP.GEU.AND P5, PT, R58, -126, PT ;  /* 0xc2fc00003a00780b */ /* 0x000fd20003fae000 */
[----:B------:R-:W-:-:S04]  /*9750*/  @!P6 FMUL R62, R62, 0.5 ;  /* 0x3f0000003e3ee820 */ /* 0x000fc80000400000 */
[----:B------:R-:W1:Y:S01]  /*9760*/  MUFU.EX2 R222, R62 ;  /* 0x0000003e00de7308 */ /* 0x000e620000000800 */
[----:B--2---:R-:W-:Y:S01]  /*9770*/  @!P4 FMUL R221, R221, R221 ;  /* 0x000000ddddddc220 */ /* 0x004fe20000400000 */
[----:B------:R-:W-:Y:S01]  /*9780*/  FSETP.GEU.AND P4, PT, R59, -126, PT ;  /* 0xc2fc00003b00780b */ /* 0x000fe20003f8e000 */
[----:B------:R-:W-:-:S03]  /*9790*/  @!P5 FMUL R58, R58, 0.5 ;  /* 0x3f0000003a3ad820 */ /* 0x000fc60000400000 */
[----:B------:R-:W-:Y:S02]  /*97a0*/  F2FP.F16.F32.PACK_AB R42, R218, R221 ;  /* 0x000000ddda2a723e */ /* 0x000fe400000000ff */
[----:B------:R-:W2:Y:S07]  /*97b0*/  MUFU.EX2 R220, R58 ;  /* 0x0000003a00dc7308 */ /* 0x000eae0000000800 */
[----:B------:R-:W-:Y:S01]  /*97c0*/  @!P4 FMUL R59, R59, 0.5 ;  /* 0x3f0000003b3bc820 */ /* 0x000fe20000400000 */
[----:B-1----:R-:W-:Y:S01]  /*97d0*/  @!P6 FMUL R222, R222, R222 ;  /* 0x000000dededee220 */ /* 0x002fe20000400000 */
[----:B------:R-:W-:-:S02]  /*97e0*/  FSETP.GEU.AND P6, PT, R65, -126, PT ;  /* 0xc2fc00004100780b */ /* 0x000fc40003fce000 */
[----:B------:R-:W1:Y:S01]  /*97f0*/  MUFU.EX2 R223, R59 ;  /* 0x0000003b00df7308 */ /* 0x000e620000000800 */
[----:B--2---:R-:W-:Y:S01]  /*9800*/  @!P5 FMUL R220, R220, R220 ;  /* 0x000000dcdcdcd220 */ /* 0x004fe20000400000 */
[----:B------:R-:W-:-:S09]  /*9810*/  FSETP.GEU.AND P5, PT, R63, -126, PT ;  /* 0xc2fc00003f00780b */ /* 0x000fd20003fae000 */
[----:B------:R-:W-:-:S04]  /*9820*/  @!P6 FMUL R65, R65, 0.5 ;  /* 0x3f0000004141e820 */ /* 0x000fc80000400000 */
[----:B------:R-:W2:Y:S01]  /*9830*/  MUFU.EX2 R226, R65 ;  /* 0x0000004100e27308 */ /* 0x000ea20000000800 */
[----:B-1----:R-:W-:Y:S01]  /*9840*/  @!P4 FMUL R223, R223, R223 ;  /* 0x000000dfdfdfc220 */ /* 0x002fe20000400000 */
[----:B------:R-:W-:Y:S01]  /*9850*/  FSETP.GEU.AND P4, PT, R64, -126, PT ;  /* 0xc2fc00004000780b */ /* 0x000fe20003f8e000 */
[----:B------:R-:W-:-:S03]  /*9860*/  @!P5 FMUL R63, R63, 0.5 ;  /* 0x3f0000003f3fd820 */ /* 0x000fc60000400000 */
[----:B------:R-:W-:Y:S01]  /*9870*/  F2FP.F16.F32.PACK_AB R41, R223, R220 ;  /* 0x000000dcdf29723e */ /* 0x000fe200000000ff */
[----:B------:R-:W-:Y:S01]  /*9880*/  FADD R220, R217, R220 ;  /* 0x000000dcd9dc7221 */ /* 0x000fe20000000000 */
[----:B------:R-:W1:Y:S03]  /*9890*/  MUFU.EX2 R225, R63 ;  /* 0x0000003f00e17308 */ /* 0x000e660000000800 */
[----:B------:R-:W-:-:S04]  /*98a0*/  FADD R223, R220, R223 ;  /* 0x000000dfdcdf7221 */ /* 0x000fc80000000000 */
[----:B------:R-:W-:Y:S01]  /*98b0*/  @!P4 FMUL R64, R64, 0.5 ;  /* 0x3f0000004040c820 */ /* 0x000fe20000400000 */
[----:B--2---:R-:W-:Y:S01]  /*98c0*/  @!P6 FMUL R226, R226, R226 ;  /* 0x000000e2e2e2e220 */ /* 0x004fe20000400000 */
[----:B------:R-:W-:Y:S02]  /*98d0*/  FSETP.GEU.AND P6, PT, R66, -126, PT ;  /* 0xc2fc00004200780b */ /* 0x000fe40003fce000 */
[----:B------:R-:W2:Y:S01]  /*98e0*/  MUFU.EX2 R227, R64 ;  /* 0x0000004000e37308 */ /* 0x000ea20000000800 */
[----:B-1----:R-:W-:Y:S01]  /*98f0*/  @!P5 FMUL R225, R225, R225 ;  /* 0x000000e1e1e1d220 */ /* 0x002fe20000400000 */
[----:B------:R-:W-:-:S09]  /*9900*/  FSETP.GEU.AND P5, PT, R68, -126, PT ;  /* 0xc2fc00004400780b */ /* 0x000fd20003fae000 */
[----:B------:R-:W-:Y:S01]  /*9910*/  @!P6 FMUL R66, R66, 0.5 ;  /* 0x3f0000004242e820 */ /* 0x000fe20000400000 */
[----:B------:R-:W-:Y:S01]  /*9920*/  F2FP.F16.F32.PACK_AB R43, R225, R222 ;  /* 0x000000dee12b723e */ /* 0x000fe200000000ff */
[----:B------:R-:W-:Y:S02]  /*9930*/  FADD R222, R223, R222 ;  /* 0x000000dedfde7221 */ /* 0x000fe40000000000 */
[----:B------:R-:W1:Y:S01]  /*9940*/  MUFU.EX2 R228, R66 ;  /* 0x0000004200e47308 */ /* 0x000e620000000800 */
[----:B--2---:R-:W-:Y:S01]  /*9950*/  @!P4 FMUL R227, R227, R227 ;  /* 0x000000e3e3e3c220 */ /* 0x004fe20000400000 */
[----:B------:R-:W-:Y:S01]  /*9960*/  FSETP.GEU.AND P4, PT, R69, -126, PT ;  /* 0xc2fc00004500780b */ /* 0x000fe20003f8e000 */
[----:B------:R-:W-:Y:S01]  /*9970*/  FADD R225, R222, R225 ;  /* 0x000000e1dee17221 */ /* 0x000fe20000000000 */
[----:B------:R-:W-:Y:S02]  /*9980*/  @!P5 FMUL R68, R68, 0.5 ;  /* 0x3f0000004444d820 */ /* 0x000fe40000400000 */
[----:B------:R-:W-:-:S02]  /*9990*/  F2FP.F16.F32.PACK_AB R44, R226, R227 ;  /* 0x000000e3e22c723e */ /* 0x000fc400000000ff */
[----:B------:R-:W2:Y:S07]  /*99a0*/  MUFU.EX2 R229, R68 ;  /* 0x0000004400e57308 */ /* 0x000eae0000000800 */
        /* <DEDUP_REMOVED lines=11> */
[----:B------:R-:W-:Y:S02]  /*9a60*/  F2FP.F16.F32.PACK_AB R46, R224, R229 ;  /* 0x000000e5e02e723e */ /* 0x000fe400000000ff */
[----:B------:R-:W1:Y:S07]  /*9a70*/  MUFU.EX2 R27, R67 ;  /* 0x00000043001b7308 */ /* 0x000e6e0000000800 */
[----:B------:R-:W-:Y:S01]  /*9a80*/  @!P4 FMUL R70, R70, 0.5 ;  /* 0x3f0000004646c820 */ /* 0x000fe20000400000 */
[----:B--2---:R-:W-:Y:S01]  /*9a90*/  @!P6 FMUL R24, R24, R24 ;  /* 0x000000181818e220 */ /* 0x004fe20000400000 */
[----:B------:R-:W-:-:S02]  /*9aa0*/  FSETP.GEU.AND P6, PT, R76, -126, PT ;  /* 0xc2fc00004c00780b */ /* 0x000fc40003fce000 */
        /* <DEDUP_REMOVED lines=11> */
[----:B------:R-:W-:Y:S01]  /*9b60*/  F2FP.F16.F32.PACK_AB R47, R24, R231 ;  /* 0x000000e7182f723e */ /* 0x000fe200000000ff */
[----:B------:R-:W-:Y:S01]  /*9b70*/  FADD R231, R228, R231 ;  /* 0x000000e7e4e77221 */ /* 0x000fe20000000000 */
[----:B------:R-:W2:Y:S03]  /*9b80*/  MUFU.EX2 R25, R72 ;  /* 0x0000004800197308 */ /* 0x000ea60000000800 */
[----:B------:R-:W-:-:S04]  /*9b90*/  FADD R24, R231, R24 ;  /* 0x00000018e7187221 */ /* 0x000fc80000000000 */
[----:B------:R-:W-:Y:S01]  /*9ba0*/  @!P4 FMUL R26, R26, 0.5 ;  /* 0x3f0000001a1ac820 */ /* 0x000fe20000400000 */
[----:B-1----:R-:W-:Y:S01]  /*9bb0*/  @!P6 FMUL R28, R28, R28 ;  /* 0x0000001c1c1ce220 */ /* 0x002fe20000400000 */
[----:B------:R-:W-:-:S04]  /*9bc0*/  FSETP.GEU.AND P6, PT, R75, -126, PT ;  /* 0xc2fc00004b00780b */ /* 0x000fc80003fce000 */
[----:B------:R-:W1:Y:S01]  /*9bd0*/  MUFU.EX2 R26, R26 ;  /* 0x0000001a001a7308 */ /* 0x000e620000000800 */
[----:B--2---:R-:W-:Y:S01]  /*9be0*/  @!P5 FMUL R25, R25, R25 ;  /* 0x000000191919d220 */ /* 0x004fe20000400000 */
[----:B------:R-:W-:-:S07]  /*9bf0*/  FSETP.GEU.AND P5, PT, R77, -126, PT ;  /* 0xc2fc00004d00780b */ /* 0x000fce0003fae000 */
[----:B------:R-:W-:-:S04]  /*9c00*/  @!P6 FMUL R75, R75, 0.5 ;  /* 0x3f0000004b4be820 */ /* 0x000fc80000400000 */
[----:B------:R-:W2:Y:S01]  /*9c10*/  MUFU.EX2 R30, R75 ;  /* 0x0000004b001e7308 */ /* 0x000ea20000000800 */
[----:B-1----:R-:W-:Y:S01]  /*9c20*/  @!P4 FMUL R26, R26, R26 ;  /* 0x0000001a1a1ac220 */ /* 0x002fe20000400000 */
[----:B------:R-:W-:Y:S01]  /*9c30*/  FSETP.GEU.AND P4, PT, R74, -126, PT ;  /* 0xc2fc00004a00780b */ /* 0x000fe20003f8e000 */
[----:B------:R-:W-:-:S03]  /*9c40*/  @!P5 FMUL R77, R77, 0.5 ;  /* 0x3f0000004d4dd820 */ /* 0x000fc60000400000 */
[----:B------:R-:W-:Y:S02]  /*9c50*/  F2FP.F16.F32.PACK_AB R48, R26, R25 ;  /* 0x000000191a30723e */ /* 0x000fe400000000ff */
[----:B------:R-:W1:Y:S01]  /*9c60*/  MUFU.EX2 R31, R77 ;  /* 0x0000004d001f7308 */ /* 0x000e620000000800 */
[----:B--2---:R-:W-:Y:S01]  /*9c70*/  @!P6 FMUL R30, R30, R30 ;  /* 0x0000001e1e1ee220 */ /* 0x004fe20000400000 */
[----:B------:R-:W-:-:S05]  /*9c80*/  FSETP.GEU.AND P6, PT, R36, -126, PT ;  /* 0xc2fc00002400780b */ /* 0x000fca0003fce000 */
[----:B------:R-:W-:-:S04]  /*9c90*/  @!P4 FMUL R74, R74, 0.5 ;  /* 0x3f0000004a4ac820 */ /* 0x000fc80000400000 */
[----:B------:R-:W2:Y:S01]  /*9ca0*/  MUFU.EX2 R29, R74 ;  /* 0x0000004a001d7308 */ /* 0x000ea20000000800 */
[----:B-1----:R-:W-:Y:S01]  /*9cb0*/  @!P5 FMUL R31, R31, R31 ;  /* 0x0000001f1f1fd220 */ /* 0x002fe20000400000 */
[----:B------:R-:W-:Y:S02]  /*9cc0*/  FSETP.GEU.AND P5, PT, R78, -126, PT ;  /* 0xc2fc00004e00780b */ /* 0x000fe40003fae000 */
[----:B------:R-:W-:Y:S02]  /*9cd0*/  @!P6 FMUL R36, R36, 0.5 ;  /* 0x3f0000002424e820 */ /* 0x000fe40000400000 */
[----:B------:R-:W-:Y:S02]  /*9ce0*/  F2FP.F16.F32.PACK_AB R50, R31, R28 ;  /* 0x0000001c1f32723e */ /* 0x000fe400000000ff */
[----:B------:R1:W3:Y:S07]  /*9cf0*/  MUFU.EX2 R32, R36 ;  /* 0x0000002400207308 */ /* 0x0002ee0000000800 */
[----:B------:R-:W-:Y:S01]  /*9d00*/  @!P5 FMUL R78, R78, 0.5 ;  /* 0x3f0000004e4ed820 */ /* 0x000fe20000400000 */
[----:B--2---:R-:W-:Y:S01]  /*9d10*/  @!P4 FMUL R29, R29, R29 ;  /* 0x0000001d1d1dc220 */ /* 0x004fe20000400000 */
[----:B------:R-:W-:-:S02]  /*9d20*/  FSETP.GEU.AND P4, PT, R79, -126, PT ;  /* 0xc2fc00004f00780b */ /* 0x000fc40003f8e000 */
[----:B-1----:R-:W-:Y:S01]  /*9d30*/  F2FP.F16.F32.PACK_AB R36, R209, R206 ;  /* 0x000000ced124723e */ /* 0x002fe200000000ff */
[----:B------:R-:W1:Y:S01]  /*9d40*/  MUFU.EX2 R80, R78 ;  /* 0x0000004e00507308 */ /* 0x000e620000000800 */
[----:B------:R-:W-:Y:S01]  /*9d50*/  F2FP.F16.F32.PACK_AB R49, R30, R29 ;  /* 0x0000001d1e31723e */ /* 0x000fe200000000ff */
[----:B------:R-:W-:Y:S01]  /*9d60*/  FADD R206, R205, R206 ;  /* 0x000000cecdce7221 */ /* 0x000fe20000000000 */
[----:B------:R-:W-:Y:S01]  /*9d70*/  WARPGROUP.ARRIVE ;  /* 0x00000000000079c5 */ /* 0x000fe20000000000 */
[----:B------:R-:W-:Y:S02]  /*9d80*/  FADD R29, R24, R29 ;  /* 0x0000001d181d7221 */ /* 0x000fe40000000000 */
[----:B------:R-:W-:Y:S01]  /*9d90*/  FADD R209, R206, R209 ;  /* 0x000000d1ced17221 */ /* 0x000fe20000000000 */
[----:B---3--:R-:W-:Y:S01]  /*9da0*/  @!P6 FMUL R32, R32, R32 ;  /* 0x000000202020e220 */ /* 0x008fe20000400000 */
[----:B------:R-:W-:Y:S01]  /*9db0*/  FSETP.GEU.AND P6, PT, R85, -126, PT ;  /* 0xc2fc00005500780b */ /* 0x000fe20003fce000 */
[----:B------:R-:W-:Y:S01]  /*9dc0*/  HGMMA.64x64x16.F32 R152, R36, gdesc[UR8].tnspB, R152, gsb0 ;  /* 0x40e0000824987df0 */ /* 0x000fe20008000898 */
[----:B------:R-:W-:Y:S01]  /*9dd0*/  @!P4 FMUL R79, R79, 0.5 ;  /* 0x3f0000004f4fc820 */ /* 0x000fe20000400000 */
[----:B------:R-:W-:Y:S01]  /*9de0*/  UMOV UR10, UR8 ;  /* 0x00000008000a7c82 */ /* 0x000fe20008000000 */
[----:B------:R-:W-:Y:S01]  /*9df0*/  UMOV UR11, 0x40000040 ;  /* 0x40000040000b7882 */ /* 0x000fe20000000000 */
[----:B------:R-:W-:Y:S01]  /*9e00*/  UIADD3 UR8, UR6, 0x280, URZ ;  /* 0x0000028006087890 */ /* 0x000fe2000fffe03f */
[----:B------:R-:W2:Y:S01]  /*9e10*/  MUFU.EX2 R233, R79 ;  /* 0x0000004f00e97308 */ /* 0x000ea20000000800 */
[----:B------:R-:W-:Y:S01]  /*9e20*/  FADD R210, R209, R210 ;  /* 0x000000d2d1d27221 */ /* 0x000fe20000000000 */
[----:B------:R-:W-:Y:S01]  /*9e30*/  FADD R29, R29, R30 ;  /* 0x0000001e1d1d7221 */ /* 0x000fe20000000000 */
[----:B-1----:R-:W-:Y:S01]  /*9e40*/  @!P5 FMUL R80, R80, R80 ;  /* 0x000000505050d220 */ /* 0x002fe20000400000 */
[----:B------:R-:W-:Y:S01]  /*9e50*/  FSETP.GEU.AND P5, PT, R81, -126, PT ;  /* 0xc2fc00005100780b */ /* 0x000fe20003fae000 */
[----:B------:R-:W-:-:S02]  /*9e60*/  FADD R213, R210, R213 ;  /* 0x000000d5d2d57221 */ /* 0x000fc40000000000 */
[----:B------:R-:W-:-:S04]  /*9e70*/  @!P6 FMUL R85, R85, 0.5 ;  /* 0x3f0000005555e820 */ /* 0x000fc80000400000 */
[----:B------:R1:W3:Y:S06]  /*9e80*/  MUFU.EX2 R35, R85 ;  /* 0x0000005500237308 */ /* 0x0002ec0000000800 */
[----:B------:R-:W-:Y:S01]  /*9e90*/  @!P5 FMUL R81, R81, 0.5 ;  /* 0x3f0000005151d820 */ /* 0x000fe20000400000 */
[----:B--2---:R-:W-:Y:S01]  /*9ea0*/  @!P4 FMUL R233, R233, R233 ;  /* 0x000000e9e9e9c220 */ /* 0x004fe20000400000 */
[----:B------:R-:W-:Y:S01]  /*9eb0*/  FSETP.GEU.AND P4, PT, R84, -126, PT ;  /* 0xc2fc00005400780b */ /* 0x000fe20003f8e000 */
[----:B-1----:R-:W-:Y:S01]  /*9ec0*/  FFMA R85, R99, UR7, -R22 ;  /* 0x0000000763557c23 */ /* 0x002fe20008000816 */
[----:B------:R-:W1:Y:S02]  /*9ed0*/  MUFU.EX2 R33, R81 ;  /* 0x0000005100217308 */ /* 0x000e640000000800 */
[----:B------:R-:W-:Y:S01]  /*9ee0*/  F2FP.F16.F32.PACK_AB R51, R233, R80 ;  /* 0x00000050e933723e */ /* 0x000fe200000000ff */
[----:B------:R-:W-:Y:S01]  /*9ef0*/  FADD R80, R29, R80 ;  /* 0x000000501d507221 */ /* 0x000fe20000000000 */
[----:B---3--:R-:W-:Y:S01]  /*9f00*/  @!P6 FMUL R35, R35, R35 ;  /* 0x000000232323e220 */ /* 0x008fe20000400000 */
[----:B------:R-:W-:-:S02]  /*9f10*/  FSETP.GEU.AND P6, PT, R86, -126, PT ;  /* 0xc2fc00005600780b */ /* 0x000fc40003fce000 */
[----:B------:R-:W-:-:S04]  /*9f20*/  FADD R80, R80, R233 ;  /* 0x000000e950507221 */ /* 0x000fc80000000000 */
[----:B------:R-:W-:-:S04]  /*9f30*/  @!P4 FMUL R84, R84, 0.5 ;  /* 0x3f0000005454c820 */ /* 0x000fc80000400000 */
[----:B------:R-:W2:Y:S01]  /*9f40*/  MUFU.EX2 R34, R84 ;  /* 0x0000005400227308 */ /* 0x000ea20000000800 */
[----:B-1----:R-:W-:Y:S01]  /*9f50*/  @!P5 FMUL R33, R33, R33 ;  /* 0x000000212121d220 */ /* 0x002fe20000400000 */
[----:B------:R-:W-:Y:S01]  /*9f60*/  FSETP.GEU.AND P5, PT, R40, -126, PT ;  /* 0xc2fc00002800780b */ /* 0x000fe20003fae000 */
[----:B------:R-:W-:-:S03]  /*9f70*/  @!P6 FMUL R86, R86, 0.5 ;  /* 0x3f0000005656e820 */ /* 0x000fc60000400000 */
[----:B------:R-:W-:-:S09]  /*9f80*/  F2FP.F16.F32.PACK_AB R52, R33, R32 ;  /* 0x000000202134723e */ /* 0x000fd200000000ff */
[----:B------:R-:W-:Y:S01]  /*9f90*/  @!P5 FMUL R40, R40, 0.5 ;  /* 0x3f0000002828d820 */ /* 0x000fe20000400000 */
[----:B--2---:R-:W-:Y:S01]  /*9fa0*/  @!P4 FMUL R34, R34, R34 ;  /* 0x000000222222c220 */ /* 0x004fe20000400000 */
[----:B------:R-:W-:Y:S02]  /*9fb0*/  FSETP.GEU.AND P4, PT, R82, -126, PT ;  /* 0xc2fc00005200780b */ /* 0x000fe40003f8e000 */
[----:B------:R1:W2:Y:S02]  /*9fc0*/  MUFU.EX2 R81, R40 ;  /* 0x0000002800517308 */ /* 0x0002a40000000800 */
[----:B------:R-:W-:Y:S02]  /*9fd0*/  F2FP.F16.F32.PACK_AB R54, R35, R34 ;  /* 0x000000222336723e */ /* 0x000fe400000000ff */
[----:B-1----:R-:W-:Y:S01]  /*9fe0*/  F2FP.F16.F32.PACK_AB R40, R219, R216 ;  /* 0x000000d8db28723e */ /* 0x002fe200000000ff */
[----:B------:R-:W-:-:S06]  /*9ff0*/  FADD R216, R213, R216 ;  /* 0x000000d8d5d87221 */ /* 0x000fcc0000000000 */
[----:B------:R-:W-:Y:S01]  /*a000*/  @!P4 FMUL R82, R82, 0.5 ;  /* 0x3f0000005252c820 */ /* 0x000fe20000400000 */
[----:B------:R-:W-:Y:S01]  /*a010*/  FADD R216, R216, R219 ;  /* 0x000000dbd8d87221 */ /* 0x000fe20000000000 */
[----:B------:R-:W-:Y:S02]  /*a020*/  WARPGROUP.DEPBAR.LE gsb0, 0x0 ;  /* 0x00008000000079c5 */ /* 0x000fe40000010000 */
[----:B------:R-:W-:Y:S02]  /*a030*/  WARPGROUP.ARRIVE ;  /* 0x00000000000079c5 */ /* 0x000fe40000000000 */
[----:B------:R-:W1:Y:S01]  /*a040*/  MUFU.EX2 R82, R82 ;  /* 0x0000005200527308 */ /* 0x000e620000000800 */
[----:B--2---:R-:W-:Y:S01]  /*a050*/  @!P5 FMUL R81, R81, R81 ;  /* 0x000000515151d220 */ /* 0x004fe20000400000 */
[----:B------:R-:W-:Y:S01]  /*a060*/  FSETP.GEU.AND P5, PT, R87, -126, PT ;  /* 0xc2fc00005700780b */ /* 0x000fe20003fae000 */
[----:B------:R-:W-:Y:S01]  /*a070*/  FADD R221, R216, R221 ;  /* 0x000000ddd8dd7221 */ /* 0x000fe20000000000 */
[----:B------:R-:W-:Y:S01]  /*a080*/  HGMMA.64x64x16.F32 R152, R40, gdesc[UR8].tnspB, R152, gsb0 ;  /* 0x40e0000828987df0 */ /* 0x000fe20008000898 */
[----:B------:R-:W-:Y:S01]  /*a090*/  UMOV UR10, UR8 ;  /* 0x00000008000a7c82 */ /* 0x000fe20008000000 */
[----:B------:R-:W-:-:S02]  /*a0a0*/  UMOV UR11, 0x40000040 ;  /* 0x40000040000b7882 */ /* 0x000fc40000000000 */
[----:B------:R-:W2:Y:S01]  /*a0b0*/  MUFU.EX2 R36, R86 ;  /* 0x0000005600247308 */ /* 0x000ea20000000800 */
[----:B------:R-:W-:Y:S01]  /*a0c0*/  UIADD3 UR8, UR6, 0x300, URZ ;  /* 0x0000030006087890 */ /* 0x000fe2000fffe03f */
[----:B------:R-:W-:-:S04]  /*a0d0*/  FADD R218, R221, R218 ;  /* 0x000000daddda7221 */ /* 0x000fc80000000000 */
[----:B------:R-:W-:Y:S01]  /*a0e0*/  FADD R227, R218, R227 ;  /* 0x000000e3dae37221 */ /* 0x000fe20000000000 */
[----:B------:R-:W-:Y:S01]  /*a0f0*/  @!P5 FMUL R87, R87, 0.5 ;  /* 0x3f0000005757d820 */ /* 0x000fe20000400000 */
[----:B-1----:R-:W-:Y:S01]  /*a100*/  @!P4 FMUL R82, R82, R82 ;  /* 0x000000525252c220 */ /* 0x002fe20000400000 */
[----:B------:R-:W-:Y:S02]  /*a110*/  FSETP.GEU.AND P4, PT, R88, -126, PT ;  /* 0xc2fc00005800780b */ /* 0x000fe40003f8e000 */
[----:B------:R1:W3:Y:S01]  /*a120*/  MUFU.EX2 R37, R87 ;  /* 0x0000005700257308 */ /* 0x0002e20000000800 */
[----:B------:R-:W-:Y:S01]  /*a130*/  FADD R226, R227, R226 ;  /* 0x000000e2e3e27221 */ /* 0x000fe20000000000 */
[----:B------:R-:W-:Y:S01]  /*a140*/  F2FP.F16.F32.PACK_AB R53, R82, R81 ;  /* 0x000000515235723e */ /* 0x000fe200000000ff */
[----:B------:R-:W-:Y:S02]  /*a150*/  FADD R81, R80, R81 ;  /* 0x0000005150517221 */ /* 0x000fe40000000000 */
[----:B------:R-:W-:Y:S01]  /*a160*/  FADD R229, R226, R229 ;  /* 0x000000e5e2e57221 */ /* 0x000fe20000000000 */
[----:B--2---:R-:W-:Y:S01]  /*a170*/  @!P6 FMUL R36, R36, R36 ;  /* 0x000000242424e220 */ /* 0x004fe20000400000 */
[----:B------:R-:W-:Y:S01]  /*a180*/  FSETP.GEU.AND P6, PT, R89, -126, PT ;  /* 0xc2fc00005900780b */ /* 0x000fe20003fce000 */
[----:B------:R-:W-:Y:S01]  /*a190*/  FADD R81, R81, R82 ;  /* 0x0000005251517221 */ /* 0x000fe20000000000 */
[----:B-1----:R-:W-:Y:S01]  /*a1a0*/  FFMA R87, R108, UR7, -R21 ;  /* 0x000000076c577c23 */ /* 0x002fe20008000815 */
[----:B------:R-:W-:Y:S01]  /*a1b0*/  FADD R224, R229, R224 ;  /* 0x000000e0e5e07221 */ /* 0x000fe20000000000 */
[----:B------:R-:W-:-:S03]  /*a1c0*/  @!P4 FMUL R88, R88, 0.5 ;  /* 0x3f0000005858c820 */ /* 0x000fc60000400000 */
[----:B------:R-:W-:Y:S01]  /*a1d0*/  FADD R25, R224, R25 ;  /* 0x00000019e0197221 */ /* 0x000fe20000000000 */
[----:B------:R1:W2:Y:S01]  /*a1e0*/  MUFU.EX2 R38, R88 ;  /* 0x0000005800267308 */ /* 0x0002a20000000800 */
[----:B---3--:R-:W-:Y:S01]  /*a1f0*/  @!P5 FMUL R37, R37, R37 ;  /* 0x000000252525d220 */ /* 0x008fe20000400000 */
[----:B------:R-:W-:Y:S01]  /*a200*/  FSETP.GEU.AND P5, PT, R83, -126, PT ;  /* 0xc2fc00005300780b */ /* 0x000fe20003fae000 */
[----:B------:R-:W-:Y:S02]  /*a210*/  FADD R25, R25, R26 ;  /* 0x0000001a19197221 */ /* 0x000fe40000000000 */
[----:B------:R-:W-:Y:S01]  /*a220*/  @!P6 FMUL R89, R89, 0.5 ;  /* 0x3f0000005959e820 */ /* 0x000fe20000400000 */
[----:B------:R-:W-:Y:S01]  /*a230*/  F2FP.F16.F32.PACK_AB R55, R37, R36 ;  /* 0x000000242537723e */ /* 0x000fe200000000ff */
[----:B------:R-:W-:Y:S02]  /*a240*/  FADD R28, R25, R28 ;  /* 0x0000001c191c7221 */ /* 0x000fe40000000000 */
[----:B------:R3:W4:Y:S01]  /*a250*/  MUFU.EX2 R39, R89 ;  /* 0x0000005900277308 */ /* 0x0007220000000800 */
[----:B-1----:R-:W-:Y:S01]  /*a260*/  FFMA R88, R109, UR7, -R21 ;  /* 0x000000076d587c23 */ /* 0x002fe20008000815 */
[----:B------:R-:W-:Y:S01]  /*a270*/  FADD R36, R81, R36 ;  /* 0x0000002451247221 */ /* 0x000fe20000000000 */
[----:B------:R-:W-:-:S03]  /*a280*/  FADD R31, R28, R31 ;  /* 0x0000001f1c1f7221 */ /* 0x000fc60000000000 */
[----:B------:R-:W-:Y:S01]  /*a290*/  FADD R37, R36, R37 ;  /* 0x0000002524257221 */ /* 0x000fe20000000000 */
[----:B------:R-:W-:Y:S01]  /*a2a0*/  @!P5 FMUL R83, R83, 0.5 ;  /* 0x3f0000005353d820 */ /* 0x000fe20000400000 */
[----:B------:R-:W-:Y:S01]  /*a2b0*/  FADD R32, R31, R32 ;  /* 0x000000201f207221 */ /* 0x000fe20000000000 */
[----:B--2---:R-:W-:Y:S01]  /*a2c0*/  @!P4 FMUL R38, R38, R38 ;  /* 0x000000262626c220 */ /* 0x004fe20000400000 */
[----:B------:R-:W-:Y:S01]  /*a2d0*/  FSETP.GEU.AND P4, PT, R93, -126, PT ;  /* 0xc2fc00005d00780b */ /* 0x000fe20003f8e000 */
[----:B---3--:R-:W-:Y:S01]  /*a2e0*/  FFMA R89, R112, UR7, -R21 ;  /* 0x0000000770597c23 */ /* 0x008fe20008000815 */
[----:B------:R-:W-:Y:S01]  /*a2f0*/  FADD R33, R32, R33 ;  /* 0x0000002120217221 */ /* 0x000fe20000000000 */
[----:B------:R-:W1:Y:S03]  /*a300*/  MUFU.EX2 R83, R83 ;  /* 0x0000005300537308 */ /* 0x000e660000000800 */
[----:B------:R-:W-:Y:S01]  /*a310*/  FADD R34, R33, R34 ;  /* 0x0000002221227221 */ /* 0x000fe20000000000 */
[----:B----4-:R-:W-:Y:S01]  /*a320*/  @!P6 FMUL R39, R39, R39 ;  /* 0x000000272727e220 */ /* 0x010fe20000400000 */
[----:B------:R-:W-:-:S02]  /*a330*/  FSETP.GEU.AND P6, PT, R90, -126, PT ;  /* 0xc2fc00005a00780b */ /* 0x000fc40003fce000 */
[----:B------:R-:W-:Y:S02]  /*a340*/  FADD R35, R34, R35 ;  /* 0x0000002322237221 */ /* 0x000fe40000000000 */
[----:B------:R-:W-:Y:S01]  /*a350*/  F2FP.F16.F32.PACK_AB R56, R39, R38 ;  /* 0x000000262738723e */ /* 0x000fe200000000ff */
[----:B------:R-:W-:Y:S01]  /*a360*/  @!P4 FMUL R93, R93, 0.5 ;  /* 0x3f0000005d5dc820 */ /* 0x000fe20000400000 */
[----:B------:R-:W-:-:S04]  /*a370*/  FADD R38, R35, R38 ;  /* 0x0000002623267221 */ /* 0x000fc80000000000 */
[----:B------:R-:W-:Y:S01]  /*a380*/  FADD R38, R38, R39 ;  /* 0x0000002726267221 */ /* 0x000fe20000000000 */
[----:B-1----:R-:W-:Y:S01]  /*a390*/  @!P5 FMUL R83, R83, R83 ;  /* 0x000000535353d220 */ /* 0x002fe20000400000 */
[----:B------:R-:W-:Y:S01]  /*a3a0*/  FSETP.GEU.AND P5, PT, R91, -126, PT ;  /* 0xc2fc00005b00780b */ /* 0x000fe20003fae000 */
[----:B------:R-:W-:-:S04]  /*a3b0*/  @!P6 FMUL R90, R90, 0.5 ;  /* 0x3f0000005a5ae820 */ /* 0x000fc80000400000 */
[----:B------:R1:W2:Y:S01]  /*a3c0*/  MUFU.EX2 R84, R90 ;  /* 0x0000005a00547308 */ /* 0x0002a20000000800 */
[----:B------:R-:W-:Y:S02]  /*a3d0*/  WARPGROUP.DEPBAR.LE gsb0, 0x0 ;  /* 0x00008000000079c5 */ /* 0x000fe40000010000 */
[----:B------:R-:W-:Y:S01]  /*a3e0*/  WARPGROUP.ARRIVE ;  /* 0x00000000000079c5 */ /* 0x000fe20000000000 */
[----:B------:R-:W-:-:S04]  /*a3f0*/  FFMA R41, R95, UR7, -R22 ;  /* 0x000000075f297c23 */ /* 0x000fc80008000816 */
[----:B------:R3:W4:Y:S01]  /*a400*/  MUFU.EX2 R40, R93 ;  /* 0x0000005d00287308 */ /* 0x0007220000000800 */
[----:B------:R-:W-:Y:S01]  /*a410*/  @!P5 FMUL R91, R91, 0.5 ;  /* 0x3f0000005b5bd820 */ /* 0x000fe20000400000 */
[--C-:B------:R-:W-:Y:S01]  /*a420*/  FFMA R42, R96, UR7, -R21.reuse ;  /* 0x00000007602a7c23 */ /* 0x100fe20008000815 */
[----:B-1----:R-:W-:Y:S01]  /*a430*/  FFMA R90, R113, UR7, -R21 ;  /* 0x00000007715a7c23 */ /* 0x002fe20008000815 */
[----:B------:R-:W-:Y:S01]  /*a440*/  HGMMA.64x64x16.F32 R152, R44, gdesc[UR8].tnspB, R152, gsb0 ;  /* 0x40e000082c987df0 */ /* 0x000fe20008000898 */
[----:B------:R-:W-:Y:S01]  /*a450*/  UMOV UR10, UR8 ;  /* 0x00000008000a7c82 */ /* 0x000fe20008000000 */
[----:B------:R-:W-:Y:S01]  /*a460*/  UMOV UR11, 0x40000040 ;  /* 0x40000040000b7882 */ /* 0x000fe20000000000 */
[----:B------:R-:W-:Y:S01]  /*a470*/  UIADD3 UR8, UR6, 0x380, URZ ;  /* 0x0000038006087890 */ /* 0x000fe2000fffe03f */
[----:B------:R1:W5:Y:S01]  /*a480*/  MUFU.EX2 R43, R91 ;  /* 0x0000005b002b7308 */ /* 0x0003620000000800 */
[----:B--2---:R-:W-:Y:S01]  /*a490*/  @!P6 FMUL R84, R84, R84 ;  /* 0x000000545454e220 */ /* 0x004fe20000400000 */
[----:B------:R-:W-:Y:S01]  /*a4a0*/  FSETP.GEU.AND P6, PT, R41, -126, PT ;  /* 0xc2fc00002900780b */ /* 0x000fe20003fce000 */
[--C-:B---3--:R-:W-:Y:S01]  /*a4b0*/  FFMA R93, R122, UR7, -R22.reuse ;  /* 0x000000077a5d7c23 */ /* 0x108fe20008000816 */
[--C-:B------:R-:W-:Y:S01]  /*a4c0*/  FFMA R96, R135, UR7, -R22.reuse ;  /* 0x0000000787607c23 */ /* 0x100fe20008000816 */
[----:B----4-:R-:W-:Y:S01]  /*a4d0*/  @!P4 FMUL R40, R40, R40 ;  /* 0x000000282828c220 */ /* 0x010fe20000400000 */
[----:B------:R-:W-:Y:S01]  /*a4e0*/  FSETP.GEU.AND P4, PT, R94, -126, PT ;  /* 0xc2fc00005e00780b */ /* 0x000fe20003f8e000 */
[----:B-1----:R-:W-:-:S03]  /*a4f0*/  FFMA R91, R118, UR7, -R22 ;  /* 0x00000007765b7c23 */ /* 0x002fc60008000816 */
[----:B------:R-:W-:-:S05]  /*a500*/  F2FP.F16.F32.PACK_AB R58, R40, R83 ;  /* 0x00000053283a723e */ /* 0x000fca00000000ff */
[----:B------:R-:W-:Y:S01]  /*a510*/  @!P6 FMUL R41, R41, 0.5 ;  /* 0x3f0000002929e820 */ /* 0x000fe20000400000 */
[----:B-----5:R-:W-:Y:S01]  /*a520*/  @!P5 FMUL R43, R43, R43 ;  /* 0x0000002b2b2bd220 */ /* 0x020fe20000400000 */
[----:B------:R-:W-:-:S04]  /*a530*/  FSETP.GEU.AND P5, PT, R42, -126, PT ;  /* 0xc2fc00002a00780b */ /* 0x000fc80003fae000 */
[----:B------:R-:W1:Y:S01]  /*a540*/  MUFU.EX2 R41, R41 ;  /* 0x0000002900297308 */ /* 0x000e620000000800 */
[----:B------:R-:W-:Y:S01]  /*a550*/  F2FP.F16.F32.PACK_AB R57, R43, R84 ;  /* 0x000000542b39723e */ /* 0x000fe200000000ff */
[----:B------:R-:W-:Y:S01]  /*a560*/  @!P4 FMUL R94, R94, 0.5 ;  /* 0x3f0000005e5ec820 */ /* 0x000fe20000400000 */
[----:B------:R-:W-:-:S04]  /*a570*/  FADD R84, R37, R84 ;  /* 0x0000005425547221 */ /* 0x000fc80000000000 */
[----:B------:R-:W-:Y:S01]  /*a580*/  FADD R43, R84, R43 ;  /* 0x0000002b542b7221 */ /* 0x000fe20000000000 */
[----:B------:R2:W3:Y:S01]  /*a590*/  MUFU.EX2 R86, R94 ;  /* 0x0000005e00567308 */ /* 0x0004e20000000800 */
[----:B------:R-:W-:-:S07]  /*a5a0*/  @!P5 FMUL R42, R42, 0.5 ;  /* 0x3f0000002a2ad820 */ /* 0x000fce0000400000 */
[----:B------:R-:W4:Y:S01]  /*a5b0*/  MUFU.EX2 R42, R42 ;  /* 0x0000002a002a7308 */ /* 0x000f220000000800 */
[----:B-1----:R-:W-:Y:S01]  /*a5c0*/  @!P6 FMUL R41, R41, R41 ;  /* 0x000000292929e220 */ /* 0x002fe20000400000 */
[----:B------:R-:W-:Y:S01]  /*a5d0*/  FSETP.GEU.AND P6, PT, R100, -126, PT ;  /* 0xc2fc00006400780b */ /* 0x000fe20003fce000 */
[----:B--2---:R-:W-:Y:S01]  /*a5e0*/  FFMA R94, R129, UR7, -R21 ;  /* 0x00000007815e7c23 */ /* 0x004fe20008000815 */
[----:B---3--:R-:W-:Y:S01]  /*a5f0*/  @!P4 FMUL R86, R86, R86 ;  /* 0x000000565656c220 */ /* 0x008fe20000400000 */
[----:B------:R-:W-:-:S04]  /*a600*/  FSETP.GEU.AND P4, PT, R97, -126, PT ;  /* 0xc2fc00006100780b */ /* 0x000fc80003f8e000 */
[----:B------:R-:W-:-:S06]  /*a610*/  F2FP.F16.F32.PACK_AB R59, R41, R86 ;  /* 0x00000056293b723e */ /* 0x000fcc00000000ff */
[----:B------:R-:W-:Y:S01]  /*a620*/  @!P6 FMUL R100, R100, 0.5 ;  /* 0x3f0000006464e820 */ /* 0x000fe20000400000 */
[----:B------:R-:W-:Y:S01]  /*a630*/  FADD R86, R43, R86 ;  /* 0x000000562b567221 */ /* 0x000fe20000000000 */
[----:B----4-:R-:W-:Y:S01]  /*a640*/  @!P5 FMUL R42, R42, R42 ;  /* 0x0000002a2a2ad220 */ /* 0x010fe20000400000 */
[----:B------:R-:W-:Y:S02]  /*a650*/  FSETP.GEU.AND P5, PT, R101, -126, PT ;  /* 0xc2fc00006500780b */ /* 0x000fe40003fae000 */
[----:B------:R-:W-:Y:S01]  /*a660*/  FADD R41, R86, R41 ;  /* 0x0000002956297221 */ /* 0x000fe20000000000 */
[----:B------:R-:W-:-:S10]  /*a670*/  @!P4 FMUL R97, R97, 0.5 ;  /* 0x3f0000006161c820 */ /* 0x000fd40000400000 */
[----:B------:R-:W-:Y:S01]  /*a680*/  @!P5 FMUL R101, R101, 0.5 ;  /* 0x3f0000006565d820 */ /* 0x000fe20000400000 */
[----:B------:R-:W-:Y:S02]  /*a690*/  WARPGROUP.DEPBAR.LE gsb0, 0x0 ;  /* 0x00008000000079c5 */ /* 0x000fe40000010000 */
[----:B------:R-:W-:Y:S01]  /*a6a0*/  WARPGROUP.ARRIVE ;  /* 0x00000000000079c5 */ /* 0x000fe20000000000 */
[----:B------:R-:W1:Y:S05]  /*a6b0*/  MUFU.EX2 R45, R97 ;  /* 0x00000061002d7308 */ /* 0x000e6a0000000800 */
[----:B------:R-:W-:Y:S01]  /*a6c0*/  HGMMA.64x64x16.F32 R152, R48, gdesc[UR8].tnspB, R152, gsb0 ;  /* 0x40e0000830987df0 */ /* 0x000fe20008000898 */
[----:B------:R-:W-:Y:S01]  /*a6d0*/  UMOV UR10, UR8 ;  /* 0x00000008000a7c82 */ /* 0x000fe20008000000 */
[----:B------:R-:W-:Y:S01]  /*a6e0*/  UMOV UR11, 0x40000040 ;  /* 0x40000040000b7882 */ /* 0x000fe20000000000 */
[----:B------:R-:W2:Y:S01]  /*a6f0*/  MUFU.EX2 R44, R100 ;  /* 0x00000064002c7308 */ /* 0x000ea20000000800 */
[----:B------:R-:W-:-:S07]  /*a700*/  UIADD3 UR8, UR6, 0x400, URZ ;  /* 0x0000040006087890 */ /* 0x000fce000fffe03f */
[----:B------:R-:W3:Y:S01]  /*a710*/  MUFU.EX2 R47, R101 ;  /* 0x00000065002f7308 */ /* 0x000ee20000000800 */
[----:B-1----:R-:W-:Y:S01]  /*a720*/  @!P4 FMUL R45, R45, R45 ;  /* 0x0000002d2d2dc220 */ /* 0x002fe20000400000 */
[----:B------:R-:W-:-:S04]  /*a730*/  FSETP.GEU.AND P4, PT, R98, -126, PT ;  /* 0xc2fc00006200780b */ /* 0x000fc80003f8e000 */
[----:B------:R-:W-:Y:S01]  /*a740*/  F2FP.F16.F32.PACK_AB R60, R45, R42 ;  /* 0x0000002a2d3c723e */ /* 0x000fe200000000ff */
[----:B--2---:R-:W-:Y:S01]  /*a750*/  @!P6 FMUL R44, R44, R44 ;  /* 0x0000002c2c2ce220 */ /* 0x004fe20000400000 */
[----:B------:R-:W-:-:S07]  /*a760*/  FSETP.GEU.AND P6, PT, R85, -126, PT ;  /* 0xc2fc00005500780b */ /* 0x000fce0003fce000 */
[----:B------:R-:W-:Y:S01]  /*a770*/  @!P4 FMUL R98, R98, 0.5 ;  /* 0x3f0000006262c820 */ /* 0x000fe20000400000 */
[----:B---3--:R-:W-:Y:S01]  /*a780*/  @!P5 FMUL R47, R47, R47 ;  /* 0x0000002f2f2fd220 */ /* 0x008fe20000400000 */
[----:B------:R-:W-:Y:S02]  /*a790*/  FSETP.GEU.AND P5, PT, R102, -126, PT ;  /* 0xc2fc00006600780b */ /* 0x000fe40003fae000 */
[----:B------:R-:W1:Y:S02]  /*a7a0*/  MUFU.EX2 R46, R98 ;  /* 0x00000062002e7308 */ /* 0x000e640000000800 */
[----:B------:R-:W-:Y:S01]  /*a7b0*/  F2FP.F16.F32.PACK_AB R62, R47, R44 ;  /* 0x0000002c2f3e723e */ /* 0x000fe200000000ff */
[----:B------:R-:W-:-:S06]  /*a7c0*/  @!P6 FMUL R85, R85, 0.5 ;  /* 0x3f0000005555e820 */ /* 0x000fcc0000400000 */
[----:B------:R-:W2:Y:S02]  /*a7d0*/  MUFU.EX2 R85, R85 ;  /* 0x0000005500557308 */ /* 0x000ea40000000800 */
[----:B------:R-:W-:Y:S01]  /*a7e0*/  @!P5 FMUL R102, R102, 0.5 ;  /* 0x3f0000006666d820 */ /* 0x000fe20000400000 */
[----:B-1----:R-:W-:Y:S01]  /*a7f0*/  @!P4 FMUL R46, R46, R46 ;  /* 0x0000002e2e2ec220 */ /* 0x002fe20000400000 */
[----:B------:R-:W-:Y:S01]  /*a800*/  FSETP.GEU.AND P4, PT, R103, -126, PT ;  /* 0xc2fc00006700780b */ /* 0x000fe20003f8e000 */
[----:B--2---:R-:W-:Y:S01]  /*a810*/  @!P6 FMUL R85, R85, R85 ;  /* 0x000000555555e220 */ /* 0x004fe20000400000 */
[----:B------:R-:W-:-:S11]  /*a820*/  FSETP.GEU.AND P6, PT, R104, -126, PT ;  /* 0xc2fc00006800780b */ /* 0x000fd60003fce000 */
[----:B------:R-:W-:Y:S01]  /*a830*/  @!P4 FMUL R103, R103, 0.5 ;  /* 0x3f0000006767c820 */ /* 0x000fe20000400000 */
[----:B------:R-:W-:Y:S01]  /*a840*/  F2FP.F16.F32.PACK_AB R61, R85, R46 ;  /* 0x0000002e553d723e */ /* 0x000fe200000000ff */
[----:B------:R-:W-:-:S04]  /*a850*/  FADD R46, R41, R46 ;  /* 0x0000002e292e7221 */ /* 0x000fc80000000000 */
[----:B------:R-:W-:Y:S01]  /*a860*/  FADD R85, R46, R85 ;  /* 0x000000552e557221 */ /* 0x000fe20000000000 */
        /* <DEDUP_REMOVED lines=18> */
[----:B------:R-:W-:Y:S02]  /*a990*/  FSETP.GEU.AND P6, PT, R88, -126, PT ;  /* 0xc2fc00005800780b */ /* 0x000fe40003fce000 */
[----:B------:R-:W-:Y:S01]  /*a9a0*/  FADD R49, R48, R49 ;  /* 0x0000003130317221 */ /* 0x000fe20000000000 */
[----:B------:R-:W1:Y:S01]  /*a9b0*/  MUFU.EX2 R87, R87 ;  /* 0x0000005700577308 */ /* 0x000e620000000800 */
[----:B------:R-:W-:-:S07]  /*a9c0*/  @!P5 FMUL R105, R105, 0.5 ;  /* 0x3f0000006969d820 */ /* 0x000fce0000400000 */
[----:B------:R-:W2:Y:S02]  /*a9d0*/  MUFU.EX2 R51, R105 ;  /* 0x0000006900337308 */ /* 0x000ea40000000800 */
[----:B------:R-:W-:-:S06]  /*a9e0*/  @!P6 FMUL R88, R88, 0.5 ;  /* 0x3f0000005858e820 */ /* 0x000fcc0000400000 */
[----:B------:R-:W3:Y:S01]  /*a9f0*/  MUFU.EX2 R88, R88 ;  /* 0x0000005800587308 */ /* 0x000ee20000000800 */
[----:B-1----:R-:W-:Y:S01]  /*aa00*/  @!P4 FMUL R87, R87, R87 ;  /* 0x000000575757c220 */ /* 0x002fe20000400000 */
[----:B------:R-:W-:Y:S01]  /*aa10*/  FSETP.GEU.AND P4, PT, R107, -126, PT ;  /* 0xc2fc00006b00780b */ /* 0x000fe20003f8e000 */
[----:B--2---:R-:W-:Y:S01]  /*aa20*/  @!P5 FMUL R51, R51, R51 ;  /* 0x000000333333d220 */ /* 0x004fe20000400000 */
[----:B------:R-:W-:-:S04]  /*aa30*/  FSETP.GEU.AND P5, PT, R106, -126, PT ;  /* 0xc2fc00006a00780b */ /* 0x000fc80003fae000 */
[----:B------:R-:W-:-:S07]  /*aa40*/  F2FP.F16.F32.PACK_AB R64, R51, R50 ;  /* 0x000000323340723e */ /* 0x000fce00000000ff */
[----:B------:R-:W-:Y:S01]  /*aa50*/  @!P4 FMUL R107, R107, 0.5 ;  /* 0x3f0000006b6bc820 */ /* 0x000fe20000400000 */
[----:B---3--:R-:W-:Y:S01]  /*aa60*/  @!P6 FMUL R88, R88, R88 ;  /* 0x000000585858e220 */ /* 0x008fe20000400000 */
[----:B------:R-:W-:-:S04]  /*aa70*/  FSETP.GEU.AND P6, PT, R110, -126, PT ;  /* 0xc2fc00006e00780b */ /* 0x000fc80003fce000 */
[----:B------:R-:W-:Y:S01]  /*aa80*/  F2FP.F16.F32.PACK_AB R66, R88, R87 ;  /* 0x000000575842723e */ /* 0x000fe200000000ff */
[----:B------:R-:W-:Y:S01]  /*aa90*/  @!P5 FMUL R106, R106, 0.5 ;  /* 0x3f0000006a6ad820 */ /* 0x000fe20000400000 */
[----:B------:R-:W-:Y:S02]  /*aaa0*/  WARPGROUP.DEPBAR.LE gsb0, 0x0 ;  /* 0x00008000000079c5 */ /* 0x000fe40000010000 */
[----:B------:R-:W-:Y:S01]  /*aab0*/  WARPGROUP.ARRIVE ;  /* 0x00000000000079c5 */ /* 0x000fe20000000000 */
[----:B------:R-:W1:Y:S04]  /*aac0*/  MUFU.EX2 R53, R107 ;  /* 0x0000006b00357308 */ /* 0x000e680000000800 */
[----:B------:R-:W-:Y:S01]  /*aad0*/  @!P6 FMUL R110, R110, 0.5 ;  /* 0x3f0000006e6ee820 */ /* 0x000fe20000400000 */
        /* <DEDUP_REMOVED lines=30> */
[----:B------:R-:W-:Y:S02]  /*acc0*/  FADD R55, R54, R55 ;  /* 0x0000003736377221 */ /* 0x000fe40000000000 */
        /* <DEDUP_REMOVED lines=20> */
[----:B------:R-:W1:Y:S01]  /*ae10*/  MUFU.EX2 R91, R91 ;  /* 0x0000005b005b7308 */ /* 0x000e620000000800 */
[----:B------:R-:W-:-:S07]  /*ae20*/  @!P5 FMUL R115, R115, 0.5 ;  /* 0x3f0000007373d820 */ /* 0x000fce0000400000 */
[----:B------:R-:W2:Y:S01]  /*ae30*/  MUFU.EX2 R59, R115 ;  /* 0x00000073003b7308 */ /* 0x000ea20000000800 */
[----:B------:R-:W-:Y:S01]  /*ae40*/  @!P6 FMUL R119, R119, 0.5 ;  /* 0x3f0000007777e820 */ /* 0x000fe20000400000 */
[----:B-1----:R-:W-:Y:S01]  /*ae50*/  @!P4 FMUL R91, R91, R91 ;  /* 0x0000005b5b5bc220 */ /* 0x002fe20000400000 */
[----:B------:R-:W-:Y:S01]  /*ae60*/  FSETP.GEU.AND P4, PT, R121, -126, PT ;  /* 0xc2fc00007900780b */ /* 0x000fe20003f8e000 */
[----:B--2---:R-:W-:Y:S01]  /*ae70*/  @!P5 FMUL R59, R59, R59 ;  /* 0x0000003b3b3bd220 */ /* 0x004fe20000400000 */
[----:B------:R-:W-:-:S04]  /*ae80*/  FSETP.GEU.AND P5, PT, R120, -126, PT ;  /* 0xc2fc00007800780b */ /* 0x000fc80003fae000 */
[----:B------:R-:W-:-:S07]  /*ae90*/  F2FP.F16.F32.PACK_AB R69, R59, R58 ;  /* 0x0000003a3b45723e */ /* 0x000fce00000000ff */
[----:B------:R-:W-:Y:S01]  /*aea0*/  @!P4 FMUL R121, R121, 0.5 ;  /* 0x3f0000007979c820 */ /* 0x000fe20000400000 */
[----:B------:R-:W-:-:S04]  /*aeb0*/  FADD R58, R55, R58 ;  /* 0x0000003a373a7221 */ /* 0x000fc80000000000 */
[----:B------:R-:W-:Y:S01]  /*aec0*/  FADD R58, R58, R59 ;  /* 0x0000003b3a3a7221 */ /* 0x000fe20000000000 */
[----:B------:R-:W-:-:S04]  /*aed0*/  @!P5 FMUL R120, R120, 0.5 ;  /* 0x3f0000007878d820 */ /* 0x000fc80000400000 */
[----:B------:R-:W1:Y:S01]  /*aee0*/  MUFU.EX2 R92, R120 ;  /* 0x00000078005c7308 */ /* 0x000e620000000800 */
[----:B------:R-:W-:Y:S02]  /*aef0*/  WARPGROUP.DEPBAR.LE gsb0, 0x0 ;  /* 0x00008000000079c5 */ /* 0x000fe40000010000 */
[----:B------:R-:W-:Y:S01]  /*af00*/  WARPGROUP.ARRIVE ;  /* 0x00000000000079c5 */ /* 0x000fe20000000000 */
[----:B------:R-:W-:-:S04]  /*af10*/  FFMA R61, R125, UR7, -R21 ;  /* 0x000000077d3d7c23 */ /* 0x000fc80008000815 */
[----:B------:R-:W2:Y:S01]  /*af20*/  MUFU.EX2 R63, R121 ;  /* 0x00000079003f7308 */ /* 0x000ea20000000800 */
[----:B------:R-:W-:Y:S01]  /*af30*/  HGMMA.64x64x16.F32 R152, R64, gdesc[UR8].tnspB, R152, gsb0 ;  /* 0x40e0000840987df0 */ /* 0x000fe20008000898 */
[----:B------:R-:W-:Y:S01]  /*af40*/  UMOV UR10, UR8 ;  /* 0x00000008000a7c82 */ /* 0x000fe20008000000 */
[----:B------:R-:W-:Y:S01]  /*af50*/  UMOV UR11, 0x40000040 ;  /* 0x40000040000b7882 */ /* 0x000fe20000000000 */
[----:B------:R-:W-:-:S04]  /*af60*/  UIADD3 UR8, UR6, 0x600, URZ ;  /* 0x0000060006087890 */ /* 0x000fc8000fffe03f */
        /* <DEDUP_REMOVED lines=10> */
[----:B------:R-:W-:Y:S01]  /*b010*/  F2FP.F16.F32.PACK_AB R71, R62, R91 ;  /* 0x0000005b3e47723e */ /* 0x000fe200000000ff */
[----:B------:R-:W-:Y:S01]  /*b020*/  @!P4 FMUL R93, R93, 0.5 ;  /* 0x3f0000005d5dc820 */ /* 0x000fe20000400000 */
[----:B------:R-:W-:-:S04]  /*b030*/  FADD R91, R58, R91 ;  /* 0x0000005b3a5b7221 */ /* 0x000fc80000000000 */
[----:B------:R-:W-:Y:S01]  /*b040*/  FADD R62, R91, R62 ;  /* 0x0000003e5b3e7221 */ /* 0x000fe20000000000 */
[----:B------:R-:W2:Y:S01]  /*b050*/  MUFU.EX2 R93, R93 ;  /* 0x0000005d005d7308 */ /* 0x000ea20000000800 */
[----:B------:R-:W-:-:S07]  /*b060*/  @!P6 FMUL R124, R124, 0.5 ;  /* 0x3f0000007c7ce820 */ /* 0x000fce0000400000 */
[----:B------:R-:W3:Y:S01]  /*b070*/  MUFU.EX2 R60, R124 ;  /* 0x0000007c003c7308 */ /* 0x000ee20000000800 */
[----:B-1----:R-:W-:Y:S01]  /*b080*/  @!P5 FMUL R61, R61, R61 ;  /* 0x0000003d3d3dd220 */ /* 0x002fe20000400000 */
[----:B------:R-:W-:Y:S01]  /*b090*/  FSETP.GEU.AND P5, PT, R126, -126, PT ;  /* 0xc2fc00007e00780b */ /* 0x000fe20003fae000 */
[----:B--2---:R-:W-:Y:S01]  /*b0a0*/  @!P4 FMUL R93, R93, R93 ;  /* 0x0000005d5d5dc220 */ /* 0x004fe20000400000 */
[----:B------:R-:W-:-:S11]  /*b0b0*/  FSETP.GEU.AND P4, PT, R127, -126, PT ;  /* 0xc2fc00007f00780b */ /* 0x000fd60003f8e000 */
[----:B------:R-:W-:Y:S01]  /*b0c0*/  @!P5 FMUL R126, R126, 0.5 ;  /* 0x3f0000007e7ed820 */ /* 0x000fe20000400000 */
[----:B---3--:R-:W-:Y:S01]  /*b0d0*/  @!P6 FMUL R60, R60, R60 ;  /* 0x0000003c3c3ce220 */ /* 0x008fe20000400000 */
[----:B------:R-:W-:-:S04]  /*b0e0*/  FSETP.GEU.AND P6, PT, R123, -126, PT ;  /* 0xc2fc00007b00780b */ /* 0x000fc80003fce000 */
[----:B------:R-:W-:Y:S01]  /*b0f0*/  F2FP.F16.F32.PACK_AB R74, R61, R60 ;  /* 0x0000003c3d4a723e */ /* 0x000fe200000000ff */
[----:B------:R-:W-:-:S08]  /*b100*/  @!P4 FMUL R127, R127, 0.5 ;  /* 0x3f0000007f7fc820 */ /* 0x000fd00000400000 */
        /* <DEDUP_REMOVED lines=24> */
[----:B------:R-:W-:Y:S02]  /*b290*/  @!P6 FMUL R128, R128, 0.5 ;  /* 0x3f0000008080e820 */ /* 0x000fe40000400000 */
[----:B------:R-:W-:-:S04]  /*b2a0*/  FADD R65, R64, R65 ;  /* 0x0000004140417221 */ /* 0x000fc80000000000 */
[----:B------:R-:W-:Y:S01]  /*b2b0*/  FADD R66, R65, R66 ;  /* 0x0000004241427221 */ /* 0x000fe20000000000 */
[----:B------:R-:W3:Y:S01]  /*b2c0*/  MUFU.EX2 R67, R128 ;  /* 0x0000008000437308 */ /* 0x000ee20000000800 */
[----:B-1----:R-:W-:Y:S01]  /*b2d0*/  @!P5 FMUL R94, R94, R94 ;  /* 0x0000005e5e5ed220 */ /* 0x002fe20000400000 */
[----:B------:R-:W-:Y:S01]  /*b2e0*/  FSETP.GEU.AND P5, PT, R130, -126, PT ;  /* 0xc2fc00008200780b */ /* 0x000fe20003fae000 */
[----:B--2---:R-:W-:-:S12]  /*b2f0*/  @!P4 FMUL R15, R15, R15 ;  /* 0x0000000f0f0fc220 */ /* 0x004fd80000400000 */
[----:B------:R-:W-:Y:S01]  /*b300*/  @!P5 FMUL R130, R130, 0.5 ;  /* 0x3f0000008282d820 */ /* 0x000fe20000400000 */
[----:B---3--:R-:W-:Y:S01]  /*b310*/  @!P6 FMUL R67, R67, R67 ;  /* 0x000000434343e220 */ /* 0x008fe20000400000 */
[----:B------:R-:W-:Y:S02]  /*b320*/  FSETP.GEU.AND P6, PT, R133, -126, PT ;  /* 0xc2fc00008500780b */ /* 0x000fe40003fce000 */
[----:B------:R-:W1:Y:S02]  /*b330*/  MUFU.EX2 R13, R130 ;  /* 0x00000082000d7308 */ /* 0x000e640000000800 */
[----:B------:R-:W-:Y:S01]  /*b340*/  F2FP.F16.F32.PACK_AB R76, R94, R67 ;  /* 0x000000435e4c723e */ /* 0x000fe200000000ff */
[----:B------:R-:W-:Y:S02]  /*b350*/  WARPGROUP.DEPBAR.LE gsb0, 0x0 ;  /* 0x00008000000079c5 */ /* 0x000fe40000010000 */
[----:B------:R-:W-:Y:S01]  /*b360*/  FFMA R70, R131, UR7, -R22 ;  /* 0x0000000783467c23 */ /* 0x000fe20008000816 */
[----:B------:R-:W-:-:S05]  /*b370*/  WARPGROUP.ARRIVE ;  /* 0x00000000000079c5 */ /* 0x000fca0000000000 */
[----:B------:R-:W-:Y:S01]  /*b380*/  @!P6 FMUL R133, R133, 0.5 ;  /* 0x3f0000008585e820 */ /* 0x000fe20000400000 */
[--C-:B------:R-:W-:Y:S01]  /*b390*/  FFMA R69, R136, UR7, -R21.reuse ;  /* 0x0000000788457c23 */ /* 0x100fe20008000815 */
[----:B-1----:R-:W-:Y:S01]  /*b3a0*/  @!P5 FMUL R13, R13, R13 ;  /* 0x0000000d0d0dd220 */ /* 0x002fe20000400000 */
[----:B------:R-:W-:Y:S01]  /*b3b0*/  FSETP.GEU.AND P4, PT, R70, -126, PT ;  /* 0xc2fc00004600780b */ /* 0x000fe20003f8e000 */
[----:B------:R-:W1:Y:S01]  /*b3c0*/  MUFU.EX2 R68, R133 ;  /* 0x0000008500447308 */ /* 0x000e620000000800 */
[----:B------:R-:W-:Y:S01]  /*b3d0*/  HGMMA.64x64x16.F32 R152, R72, gdesc[UR8].tnspB, R152, gsb0 ;  /* 0x40e0000848987df0 */ /* 0x000fe20008000898 */
[----:B------:R-:W-:Y:S01]  /*b3e0*/  FSETP.GEU.AND P5, PT, R96, -126, PT ;  /* 0xc2fc00006000780b */ /* 0x000fe20003fae000 */
[----:B------:R-:W-:Y:S01]  /*b3f0*/  FFMA R71, R140, UR7, -R21 ;  /* 0x000000078c477c23 */ /* 0x000fe20008000815 */
[----:B------:R-:W-:Y:S01]  /*b400*/  UMOV UR10, UR8 ;  /* 0x00000008000a7c82 */ /* 0x000fe20008000000 */
[----:B------:R-:W-:Y:S01]  /*b410*/  UMOV UR11, 0x40000040 ;  /* 0x40000040000b7882 */ /* 0x000fe20000000000 */
[----:B------:R-:W-:Y:S01]  /*b420*/  UIADD3 UR8, UR6, 0x700, URZ ;  /* 0x0000070006087890 */ /* 0x000fe2000fffe03f */
[----:B------:R-:W-:Y:S01]  /*b430*/  FFMA R22, R150, UR7, -R22 ;  /* 0x0000000796167c23 */ /* 0x000fe20008000816 */
[----:B------:R-:W-:-:S04]  /*b440*/  UIADD3 UR6, UR6, 0x780, URZ ;  /* 0x0000078006067890 */ /* 0x000fc8000fffe03f */
[----:B------:R-:W-:-:S03]  /*b450*/  @!P4 FMUL R70, R70, 0.5 ;  /* 0x3f0000004646c820 */ /* 0x000fc60000400000 */
[----:B------:R-:W-:Y:S01]  /*b460*/  @!P5 FMUL R96, R96, 0.5 ;  /* 0x3f0000006060d820 */ /* 0x000fe20000400000 */
[----:B-1----:R-:W-:Y:S02]  /*b470*/  @!P6 FMUL R68, R68, R68 ;  /* 0x000000444444e220 */ /* 0x002fe40000400000 */
[----:B------:R-:W1:Y:S01]  /*b480*/  MUFU.EX2 R70, R70 ;  /* 0x0000004600467308 */ /* 0x000e620000000800 */
[----:B------:R-:W-:Y:S02]  /*b490*/  FSETP.GEU.AND P6, PT, R23, -126, PT ;  /* 0xc2fc00001700780b */ /* 0x000fe40003fce000 */
[----:B------:R-:W-:-:S05]  /*b4a0*/  F2FP.F16.F32.PACK_AB R78, R68, R15 ;  /* 0x0000000f444e723e */ /* 0x000fca00000000ff */
[----:B------:R-:W2:Y:S06]  /*b4b0*/  MUFU.EX2 R96, R96 ;  /* 0x0000006000607308 */ /* 0x000eac0000000800 */
[----:B------:R-:W-:Y:S01]  /*b4c0*/  @!P6 FMUL R23, R23, 0.5 ;  /* 0x3f0000001717e820 */ /* 0x000fe20000400000 */
[----:B-1----:R-:W-:Y:S01]  /*b4d0*/  @!P4 FMUL R70, R70, R70 ;  /* 0x000000464646c220 */ /* 0x002fe20000400000 */
[----:B------:R-:W-:-:S04]  /*b4e0*/  FSETP.GEU.AND P4, PT, R69, -126, PT ;  /* 0xc2fc00004500780b */ /* 0x000fc80003f8e000 */
[----:B------:R-:W1:Y:S01]  /*b4f0*/  MUFU.EX2 R23, R23 ;  /* 0x0000001700177308 */ /* 0x000e620000000800 */
[----:B------:R-:W-:Y:S01]  /*b500*/  F2FP.F16.F32.PACK_AB R77, R70, R13 ;  /* 0x0000000d464d723e */ /* 0x000fe200000000ff */
[----:B------:R-:W-:Y:S01]  /*b510*/  FADD R13, R66, R13 ;  /* 0x0000000d420d7221 */ /* 0x000fe20000000000 */
[----:B--2---:R-:W-:Y:S01]  /*b520*/  @!P5 FMUL R96, R96, R96 ;  /* 0x000000606060d220 */ /* 0x004fe20000400000 */
[----:B------:R-:W-:Y:S02]  /*b530*/  FSETP.GEU.AND P5, PT, R71, -126, PT ;  /* 0xc2fc00004700780b */ /* 0x000fe40003fae000 */
[----:B------:R-:W-:Y:S01]  /*b540*/  FADD R70, R13, R70 ;  /* 0x000000460d467221 */ /* 0x000fe20000000000 */
[C---:B------:R-:W-:Y:S02]  /*b550*/  IMAD R13, R7.reuse, 0x8, R14 ;  /* 0x00000008070d7824 */ /* 0x040fe400078e020e */
[----:B------:R-:W-:Y:S02]  /*b560*/  VIADD R7, R7, 0x1 ;  /* 0x0000000107077836 */ /* 0x000fe40000000000 */
[----:B------:R-:W-:Y:S01]  /*b570*/  @!P4 FMUL R69, R69, 0.5 ;  /* 0x3f0000004545c820 */ /* 0x000fe20000400000 */
[----:B------:R-:W-:-:S02]  /*b580*/  PRMT R13, RZ, 0x654, R13 ;  /* 0x00000654ff0d7816 */ /* 0x000fc4000000000d */
[----:B------:R-:W-:-:S03]  /*b590*/  ISETP.NE.AND P3, PT, R7, 0x4, PT ;  /* 0x000000040700780c */ /* 0x000fc60003f65270 */
[----:B------:R-:W2:Y:S01]  /*b5a0*/  MUFU.EX2 R69, R69 ;  /* 0x0000004500457308 */ /* 0x000ea20000000800 */
[----:B-1----:R-:W-:Y:S01]  /*b5b0*/  @!P6 FMUL R23, R23, R23 ;  /* 0x000000171717e220 */ /* 0x002fe20000400000 */
[----:B------:R-:W-:Y:S01]  /*b5c0*/  FSETP.GEU.AND P6, PT, R137, -126, PT ;  /* 0xc2fc00008900780b */ /* 0x000fe20003fce000 */
[----:B------:R-:W-:Y:S01]  /*b5d0*/  @!P5 FMUL R71, R71, 0.5 ;  /* 0x3f0000004747d820 */ /* 0x000fe20000400000 */
[----:B------:R-:W-:Y:S02]  /*b5e0*/  SEL R7, R7, RZ, P3 ;  /* 0x000000ff07077207 */ /* 0x000fe40001800000 */
[----:B------:R-:W-:Y:S01]  /*b5f0*/  F2FP.F16.F32.PACK_AB R79, R96, R23 ;  /* 0x00000017604f723e */ /* 0x000fe200000000ff */
[----:B------:R-:W-:Y:S02]  /*b600*/  FADD R23, R70, R23 ;  /* 0x0000001746177221 */ /* 0x000fe40000000000 */
[----:B------:R-:W1:Y:S02]  /*b610*/  MUFU.EX2 R71, R71 ;  /* 0x0000004700477308 */ /* 0x000e640000000800 */
[----:B------:R-:W-:-:S04]  /*b620*/  FADD R23, R23, R96 ;  /* 0x0000006017177221 */ /* 0x000fc80000000000 */
[----:B------:R-:W-:Y:S01]  /*b630*/  @!P6 FMUL R137, R137, 0.5 ;  /* 0x3f0000008989e820 */ /* 0x000fe20000400000 */
[----:B--2---:R-:W-:Y:S01]  /*b640*/  @!P4 FMUL R69, R69, R69 ;  /* 0x000000454545c220 */ /* 0x004fe20000400000 */
[----:B------:R-:W-:Y:S02]  /*b650*/  WARPGROUP.DEPBAR.LE gsb0, 0x0 ;  /* 0x00008000000079c5 */ /* 0x000fe40000010000 */
[----:B------:R-:W-:Y:S01]  /*b660*/  FFMA R74, R141, UR7, -R21 ;  /* 0x000000078d4a7c23 */ /* 0x000fe20008000815 */
[----:B------:R-:W2:Y:S01]  /*b670*/  MUFU.EX2 R72, R137 ;  /* 0x0000008900487308 */ /* 0x000ea20000000800 */
[----:B-1----:R-:W-:Y:S01]  /*b680*/  @!P5 FMUL R71, R71, R71 ;  /* 0x000000474747d220 */ /* 0x002fe20000400000 */
[----:B------:R-:W-:Y:S01]  /*b690*/  FSETP.GEU.AND P5, PT, R139, -126, PT ;  /* 0xc2fc00008b00780b */ /* 0x000fe20003fae000 */
[----:B------:R-:W-:Y:S01]  /*b6a0*/  WARPGROUP.ARRIVE ;  /* 0x00000000000079c5 */ /* 0x000fe20000000000 */
[----:B------:R-:W-:Y:S01]  /*b6b0*/  FSETP.GEU.AND P4, PT, R74, -126, PT ;  /* 0xc2fc00004a00780b */ /* 0x000fe20003f8e000 */
[----:B------:R-:W-:Y:S01]  /*b6c0*/  FADD R21, R38, R83 ;  /* 0x0000005326157221 */ /* 0x000fe20000000000 */
[----:B------:R-:W-:-:S03]  /*b6d0*/  UMOV UR7, 0x40000040 ;  /* 0x4000004000077882 */ /* 0x000fc60000000000 */
[----:B------:R-:W-:Y:S01]  /*b6e0*/  HGMMA.64x64x16.F32 R152, R76, gdesc[UR8].tnspB, R152, gsb0 ;  /* 0x40e000084c987df0 */ /* 0x000fe20008000898 */
[----:B------:R-:W-:Y:S01]  /*b6f0*/  UMOV UR10, UR8 ;  /* 0x00000008000a7c82 */ /* 0x000fe20008000000 */
[----:B------:R-:W-:Y:S01]  /*b700*/  UMOV UR11, 0x40000040 ;  /* 0x40000040000b7882 */ /* 0x000fe20000000000 */
[----:B------:R-:W-:-:S03]  /*b710*/  FADD R21, R21, R40 ;  /* 0x0000002815157221 */ /* 0x000fc60000000000 */
[----:B------:R-:W-:Y:S01]  /*b720*/  @!P5 FMUL R139, R139, 0.5 ;  /* 0x3f0000008b8bd820 */ /* 0x000fe20000400000 */
[----:B------:R-:W-:Y:S01]  /*b730*/  FADD R42, R21, R42 ;  /* 0x0000002a152a7221 */ /* 0x000fe20000000000 */
[----:B------:R-:W-:Y:S01]  /*b740*/  @!P4 FMUL R74, R74, 0.5 ;  /* 0x3f0000004a4ac820 */ /* 0x000fe20000400000 */
[----:B--2---:R-:W-:Y:S01]  /*b750*/  @!P6 FMUL R72, R72, R72 ;  /* 0x000000484848e220 */ /* 0x004fe20000400000 */
[----:B------:R-:W-:Y:S01]  /*b760*/  FSETP.GEU.AND P6, PT, R138, -126, PT ;  /* 0xc2fc00008a00780b */ /* 0x000fe20003fce000 */
[----:B------:R-:W-:Y:S01]  /*b770*/  FADD R45, R42, R45 ;  /* 0x0000002d2a2d7221 */ /* 0x000fe20000000000 */
[----:B------:R-:W1:Y:S02]  /*b780*/  MUFU.EX2 R139, R139 ;  /* 0x0000008b008b7308 */ /* 0x000e640000000800 */
[----:B------:R-:W-:Y:S01]  /*b790*/  F2FP.F16.F32.PACK_AB R80, R72, R69 ;  /* 0x000000454850723e */ /* 0x000fe200000000ff */
[----:B------:R-:W-:-:S04]  /*b7a0*/  FADD R44, R45, R44 ;  /* 0x0000002c2d2c7221 */ /* 0x000fc80000000000 */
[----:B------:R-:W-:Y:S01]  /*b7b0*/  FADD R47, R44, R47 ;  /* 0x0000002f2c2f7221 */ /* 0x000fe20000000000 */
[----:B------:R-:W2:Y:S03]  /*b7c0*/  MUFU.EX2 R74, R74 ;  /* 0x0000004a004a7308 */ /* 0x000ea60000000800 */
[----:B------:R-:W-:Y:S01]  /*b7d0*/  @!P6 FMUL R138, R138, 0.5 ;  /* 0x3f0000008a8ae820 */ /* 0x000fe20000400000 */
[----:B------:R-:W-:-:S04]  /*b7e0*/  FADD R50, R47, R50 ;  /* 0x000000322f327221 */ /* 0x000fc80000000000 */
[----:B------:R-:W-:Y:S01]  /*b7f0*/  FADD R50, R50, R51 ;  /* 0x0000003332327221 */ /* 0x000fe20000000000 */
[----:B------:R-:W3:Y:S01]  /*b800*/  MUFU.EX2 R138, R138 ;  /* 0x0000008a008a7308 */ /* 0x000ee20000000800 */
[----:B-1----:R-:W-:Y:S01]  /*b810*/  @!P5 FMUL R139, R139, R139 ;  /* 0x0000008b8b8bd220 */ /* 0x002fe20000400000 */
[----:B------:R-:W-:Y:S01]  /*b820*/  FSETP.GEU.AND P5, PT, R144, -126, PT ;  /* 0xc2fc00009000780b */ /* 0x000fe20003fae000 */
[----:B------:R-:W-:-:S04]  /*b830*/  FADD R87, R50, R87 ;  /* 0x0000005732577221 */ /* 0x000fc80000000000 */
[----:B------:R-:W-:Y:S01]  /*b840*/  FADD R88, R87, R88 ;  /* 0x0000005857587221 */ /* 0x000fe20000000000 */
[----:B--2---:R-:W-:Y:S01]  /*b850*/  @!P4 FMUL R74, R74, R74 ;  /* 0x0000004a4a4ac220 */ /* 0x004fe20000400000 */
[----:B------:R-:W-:Y:S02]  /*b860*/  FSETP.GEU.AND P4, PT, R142, -126, PT ;  /* 0xc2fc00008e00780b */ /* 0x000fe40003f8e000 */
[----:B------:R-:W-:Y:S02]  /*b870*/  FADD R89, R88, R89 ;  /* 0x0000005958597221 */ /* 0x000fe40000000000 */
[----:B------:R-:W-:Y:S02]  /*b880*/  F2FP.F16.F32.PACK_AB R82, R74, R71 ;  /* 0x000000474a52723e */ /* 0x000fe400000000ff */
[----:B------:R-:W-:Y:S01]  /*b890*/  @!P5 FMUL R144, R144, 0.5 ;  /* 0x3f0000009090d820 */ /* 0x000fe20000400000 */
[----:B------:R-:W-:Y:S01]  /*b8a0*/  FADD R89, R89, R90 ;  /* 0x0000005a59597221 */ /* 0x000fe20000000000 */
[----:B---3--:R-:W-:Y:S01]  /*b8b0*/  @!P6 FMUL R138, R138, R138 ;  /* 0x0000008a8a8ae220 */ /* 0x008fe20000400000 */
[----:B------:R-:W-:-:S02]  /*b8c0*/  FSETP.GEU.AND P6, PT, R143, -126, PT ;  /* 0xc2fc00008f00780b */ /* 0x000fc40003fce000 */
[----:B------:R-:W-:Y:S01]  /*b8d0*/  FADD R56, R89, R56 ;  /* 0x0000003859387221 */ /* 0x000fe20000000000 */
[----:B------:R-:W1:Y:S01]  /*b8e0*/  MUFU.EX2 R144, R144 ;  /* 0x0000009000907308 */ /* 0x000e620000000800 */
[----:B------:R-:W-:Y:S01]  /*b8f0*/  @!P4 FMUL R142, R142, 0.5 ;  /* 0x3f0000008e8ec820 */ /* 0x000fe20000400000 */
[----:B------:R-:W-:Y:S01]  /*b900*/  F2FP.F16.F32.PACK_AB R81, R139, R138 ;  /* 0x0000008a8b51723e */ /* 0x000fe200000000ff */
[----:B------:R-:W-:Y:S01]  /*b910*/  FADD R57, R56, R57 ;  /* 0x0000003938397221 */ /* 0x000fe20000000000 */
[----:B------:R-:W-:-:S03]  /*b920*/  FADD R23, R23, R138 ;  /* 0x0000008a17177221 */ /* 0x000fc60000000000 */
[----:B------:R-:W-:Y:S01]  /*b930*/  FADD R92, R57, R92 ;  /* 0x0000005c395c7221 */ /* 0x000fe20000000000 */
[----:B------:R-:W2:Y:S01]  /*b940*/  MUFU.EX2 R142, R142 ;  /* 0x0000008e008e7308 */ /* 0x000ea20000000800 */
[----:B------:R-:W-:Y:S01]  /*b950*/  FADD R23, R23, R139 ;  /* 0x0000008b17177221 */ /* 0x000fe20000000000 */
        /* <DEDUP_REMOVED lines=10> */
[----:B------:R-:W-:Y:S01]  /*ba00*/  FADD R94, R67, R94 ;  /* 0x0000005e435e7221 */ /* 0x000fe20000000000 */
[----:B------:R-:W-:Y:S02]  /*ba10*/  WARPGROUP.DEPBAR.LE gsb0, 0x0 ;  /* 0x00008000000079c5 */ /* 0x000fe40000010000 */
[----:B------:R-:W-:Y:S01]  /*ba20*/  FADD R23, R23, R142 ;  /* 0x0000008e17177221 */ /* 0x000fe20000000000 */
[----:B------:R-:W-:Y:S01]  /*ba30*/  @!P5 FMUL R148, R148, 0.5 ;  /* 0x3f0000009494d820 */ /* 0x000fe20000400000 */
[----:B------:R-:W-:Y:S01]  /*ba40*/  FADD R15, R94, R15 ;  /* 0x0000000f5e0f7221 */ /* 0x000fe20000000000 */
[----:B---3--:R-:W-:Y:S01]  /*ba50*/  @!P6 FMUL R143, R143, R143 ;  /* 0x0000008f8f8fe220 */ /* 0x008fe20000400000 */
[----:B------:R-:W-:-:S02]  /*ba60*/  FSETP.GEU.AND P6, PT, R149, -126, PT ;  /* 0xc2fc00009500780b */ /* 0x000fc40003fce000 */
[----:B------:R-:W-:Y:S01]  /*ba70*/  FADD R68, R15, R68 ;  /* 0x000000440f447221 */ /* 0x000fe20000000000 */
[----:B------:R-:W1:Y:S01]  /*ba80*/  MUFU.EX2 R148, R148 ;  /* 0x0000009400947308 */ /* 0x000e620000000800 */
[----:B------:R-:W-:Y:S01]  /*ba90*/  F2FP.F16.F32.PACK_AB R83, R143, R142 ;  /* 0x0000008e8f53723e */ /* 0x000fe200000000ff */
[----:B------:R-:W-:Y:S01]  /*baa0*/  @!P4 FMUL R145, R145, 0.5 ;  /* 0x3f0000009191c820 */ /* 0x000fe20000400000 */
[----:B------:R-:W-:Y:S01]  /*bab0*/  FADD R69, R68, R69 ;  /* 0x0000004544457221 */ /* 0x000fe20000000000 */
[----:B------:R-:W-:Y:S01]  /*bac0*/  FADD R23, R23, R143 ;  /* 0x0000008f17177221 */ /* 0x000fe20000000000 */
[----:B------:R-:W-:Y:S02]  /*bad0*/  WARPGROUP.ARRIVE ;  /* 0x00000000000079c5 */ /* 0x000fe40000000000 */
[----:B------:R-:W-:Y:S01]  /*bae0*/  FADD R72, R69, R72 ;  /* 0x0000004845487221 */ /* 0x000fe20000000000 */
[----:B------:R-:W2:Y:S02]  /*baf0*/  MUFU.EX2 R145, R145 ;  /* 0x0000009100917308 */ /* 0x000ea40000000800 */
[----:B------:R-:W-:Y:S01]  /*bb00*/  @!P6 FMUL R149, R149, 0.5 ;  /* 0x3f0000009595e820 */ /* 0x000fe20000400000 */
[----:B------:R-:W-:Y:S01]  /*bb10*/  HGMMA.64x64x16.F32 R152, R80, gdesc[UR8].tnspB, R152, gsb0 ;  /* 0x40e0000850987df0 */ /* 0x000fe20008000898 */
[----:B------:R-:W-:-:S04]  /*bb20*/  FADD R71, R72, R71 ;  /* 0x0000004748477221 */ /* 0x000fc80000000000 */
[----:B------:R-:W3:Y:S01]  /*bb30*/  MUFU.EX2 R149, R149 ;  /* 0x0000009500957308 */ /* 0x000ee20000000800 */
[----:B-1----:R-:W-:Y:S01]  /*bb40*/  @!P5 FMUL R148, R148, R148 ;  /* 0x000000949494d220 */ /* 0x002fe20000400000 */
[----:B------:R-:W-:Y:S01]  /*bb50*/  FSETP.GEU.AND P5, PT, R151, -126, PT ;  /* 0xc2fc00009700780b */ /* 0x000fe20003fae000 */
[----:B------:R-:W-:-:S04]  /*bb60*/  FADD R71, R71, R74 ;  /* 0x0000004a47477221 */ /* 0x000fc80000000000 */
[----:B------:R-:W-:Y:S01]  /*bb70*/  FADD R71, R71, R144 ;  /* 0x0000009047477221 */ /* 0x000fe20000000000 */
[----:B--2---:R-:W-:Y:S01]  /*bb80*/  @!P4 FMUL R145, R145, R145 ;  /* 0x000000919191c220 */ /* 0x004fe20000400000 */
[----:B------:R-:W-:-:S03]  /*bb90*/  FSETP.GEU.AND P4, PT, R146, -126, PT ;  /* 0xc2fc00009200780b */ /* 0x000fc60003f8e000 */
[----:B------:R-:W-:Y:S01]  /*bba0*/  FADD R71, R71, R145 ;  /* 0x0000009147477221 */ /* 0x000fe20000000000 */
[----:B------:R-:W-:Y:S02]  /*bbb0*/  F2FP.F16.F32.PACK_AB R84, R145, R144 ;  /* 0x000000909154723e */ /* 0x000fe400000000ff */
[----:B------:R-:W-:Y:S01]  /*bbc0*/  @!P5 FMUL R151, R151, 0.5 ;  /* 0x3f0000009797d820 */ /* 0x000fe20000400000 */
[----:B---3--:R-:W-:Y:S01]  /*bbd0*/  @!P6 FMUL R149, R149, R149 ;  /* 0x000000959595e220 */ /* 0x008fe20000400000 */
[----:B------:R-:W-:Y:S01]  /*bbe0*/  FSETP.GEU.AND P6, PT, R147, -126, PT ;  /* 0xc2fc00009300780b */ /* 0x000fe20003fce000 */
[----:B------:R-:W-:-:S03]  /*bbf0*/  FADD R71, R71, R148 ;  /* 0x0000009447477221 */ /* 0x000fc60000000000 */
[----:B------:R-:W1:Y:S01]  /*bc00*/  MUFU.EX2 R151, R151 ;  /* 0x0000009700977308 */ /* 0x000e620000000800 */
[----:B------:R-:W-:Y:S01]  /*bc10*/  F2FP.F16.F32.PACK_AB R86, R149, R148 ;  /* 0x000000949556723e */ /* 0x000fe200000000ff */
[----:B------:R-:W-:Y:S01]  /*bc20*/  @!P4 FMUL R146, R146, 0.5 ;  /* 0x3f0000009292c820 */ /* 0x000fe20000400000 */
[----:B------:R-:W-:-:S05]  /*bc30*/  FADD R15, R71, R149 ;  /* 0x00000095470f7221 */ /* 0x000fca0000000000 */
[----:B------:R-:W2:Y:S01]  /*bc40*/  MUFU.EX2 R146, R146 ;  /* 0x0000009200927308 */ /* 0x000ea20000000800 */
[----:B------:R-:W-:-:S07]  /*bc50*/  @!P6 FMUL R147, R147, 0.5 ;  /* 0x3f0000009393e820 */ /* 0x000fce0000400000 */
[----:B------:R-:W3:Y:S01]  /*bc60*/  MUFU.EX2 R147, R147 ;  /* 0x0000009300937308 */ /* 0x000ee20000000800 */
[----:B-1----:R-:W-:Y:S01]  /*bc70*/  @!P5 FMUL R151, R151, R151 ;  /* 0x000000979797d220 */ /* 0x002fe20000400000 */
[----:B--2---:R-:W-:Y:S01]  /*bc80*/  @!P4 FMUL R146, R146, R146 ;  /* 0x000000929292c220 */ /* 0x004fe20000400000 */
[----:B------:R-:W-:-:S03]  /*bc90*/  FSETP.GEU.AND P4, PT, R22, -126, PT ;  /* 0xc2fc00001600780b */ /* 0x000fc60003f8e000 */
[----:B------:R-:W-:Y:S01]  /*bca0*/  FADD R23, R23, R146 ;  /* 0x0000009217177221 */ /* 0x000fe20000000000 */
[----:B---3--:R-:W-:-:S04]  /*bcb0*/  @!P6 FMUL R147, R147, R147 ;  /* 0x000000939393e220 */ /* 0x008fc80000400000 */
[----:B------:R-:W-:Y:S01]  /*bcc0*/  FADD R23, R23, R147 ;  /* 0x0000009317177221 */ /* 0x000fe20000000000 */
[----:B------:R-:W-:-:S04]  /*bcd0*/  F2FP.F16.F32.PACK_AB R85, R147, R146 ;  /* 0x000000929355723e */ /* 0x000fc800000000ff */
[----:B------:R-:W-:-:S06]  /*bce0*/  @!P4 FMUL R22, R22, 0.5 ;  /* 0x3f0000001616c820 */ /* 0x000fcc0000400000 */
[----:B------:R-:W1:Y:S01]  /*bcf0*/  MUFU.EX2 R22, R22 ;  /* 0x0000001600167308 */ /* 0x000e620000000800 */
[----:B------:R-:W-:Y:S02]  /*bd00*/  WARPGROUP.DEPBAR.LE gsb0, 0x0 ;  /* 0x00008000000079c5 */ /* 0x000fe40000010000 */
[----:B-1----:R-:W-:Y:S01]  /*bd10*/  @!P4 FMUL R22, R22, R22 ;  /* 0x000000161616c220 */ /* 0x002fe20000400000 */
[----:B------:R-:W-:-:S03]  /*bd20*/  ISETP.NE.AND P4, PT, R17, 0x4, PT ;  /* 0x000000041100780c */ /* 0x000fc60003f85270 */
[----:B------:R-:W-:Y:S01]  /*bd30*/  FADD R23, R23, R22 ;  /* 0x0000001617177221 */ /* 0x000fe20000000000 */
[----:B------:R-:W-:Y:S02]  /*bd40*/  F2FP.F16.F32.PACK_AB R87, R151, R22 ;  /* 0x000000169757723e */ /* 0x000fe400000000ff */
[----:B------:R-:W-:Y:S02]  /*bd50*/  SEL R17, R17, RZ, P4 ;  /* 0x000000ff11117207 */ /* 0x000fe40002000000 */
[----:B------:R-:W-:-:S06]  /*bd60*/  WARPGROUP.ARRIVE ;  /* 0x00000000000079c5 */ /* 0x000fcc0000000000 */
[----:B------:R-:W-:Y:S03]  /*bd70*/  HGMMA.64x64x16.F32 R152, R84, gdesc[UR4].tnspB, R152, gsb0 ;  /* 0x40e0000454987df0 */ /* 0x000fe60008000898 */
[----:B------:R-:W-:Y:S02]  /*bd80*/  WARPGROUP.DEPBAR.LE gsb0, 0x0 ;  /* 0x00008000000079c5 */ /* 0x000fe40000010000 */
[----:B------:R1:W-:Y:S02]  /*bd90*/  SYNCS.ARRIVE.TRANS64.RED.A1T0 RZ, [R13+URZ], RZ ;  /* 0x000000ff0dff79a7 */ /* 0x0003e4000810043f */
[----:B-1----:R-:W-:-:S04]  /*bda0*/  SEL R13, RZ, 0x1, P4 ;  /* 0x00000001ff0d7807 */ /* 0x002fc80002000000 */
[----:B------:R-:W-:Y:S01]  /*bdb0*/  LOP3.LUT R4, R4, R13, RZ, 0x3c, !PT ;  /* 0x0000000d04047212 */ /* 0x000fe200078e3cff */
[----:B------:R-:W-:Y:S01]  /*bdc0*/  FADD R13, R23, R151 ;  /* 0x00000097170d7221 */ /* 0x000fe20000000000 */
[----:B------:R-:W-:Y:S06]  /*bdd0*/  @P2 BRA `(.L_x_31) ;  /* 0x0000000000a02947 */ /* 0x000fec0003800000 */
[----:B------:R-:W-:Y:S01]  /*bde0*/  ISETP.LT.OR P2, PT, R8, 0x1, !P0 ;  /* 0x000000010800780c */ /* 0x000fe20004741670 */
[----:B------:R-:W-:-:S12]  /*bdf0*/  BSSY B0, `(.L_x_32) ;  /* 0x0000025000007945 */ /* 0x000fd80003800000 */
[----:B------:R-:W-:Y:S05]  /*be00*/  @P2 BRA `(.L_x_33) ;  /* 0x00000000008c2947 */ /* 0x000fea0003800000 */
[----:B------:R-:W-:Y:S02]  /*be10*/  ISETP.NE.AND P3, PT, R0, RZ, PT ;  /* 0x000000ff0000720c */ /* 0x000fe40003f65270 */
[----:B------:R-:W-:Y:S02]  /*be20*/  LEA R21, R5, R2, 0x3 ;  /* 0x0000000205157211 */ /* 0x000fe400078e18ff */
[----:B------:R-:W-:-:S09]  /*be30*/  SHF.L.U32 R22, R6, 0x1f, RZ ;  /* 0x0000001f06167819 */ /* 0x000fd200000006ff */
.L_x_34:
        /* <DEDUP_REMOVED lines=10> */
.L_x_35:
        /* <DEDUP_REMOVED lines=9> */
[----:B------:R-:W-:Y:S01]  /*bf70*/  UMOV UR12, UR36 ;  /* 0x00000024000c7c82 */ /* 0x000fe20008000000 */
[----:B------:R-:W-:Y:S01]  /*bf80*/  UMOV UR13, UR37 ;  /* 0x00000025000d7c82 */ /* 0x000fe20008000000 */
[----:B------:R-:W-:Y:S01]  /*bf90*/  VIADD R5, R5, 0x1 ;  /* 0x0000000105057836 */ /* 0x000fe20000000000 */
[----:B------:R-:W-:-:S03]  /*bfa0*/  IADD3 R9, R9, 0x1, RZ ;  /* 0x0000000109097810 */ /* 0x000fc60007ffe0ff */
[----:B------:R-:W-:Y:S01]  /*bfb0*/  USHF.L.U32 UR11, UR11, 0x8, URZ ;  /* 0x000000080b0b7899 */ /* 0x000fe2000800063f */
[C---:B------:R-:W-:Y:S01]  /*bfc0*/  ISETP.NE.AND P2, PT, R5.reuse, 0x4, PT ;  /* 0x000000040500780c */ /* 0x040fe20003f45270 */
[----:B------:R-:W-:Y:S02]  /*bfd0*/  UIADD3 UR9, UR9, 0x22000, URZ ;  /* 0x0002200009097890 */ /* 0x000fe4000fffe03f */
[----:B------:R-:W-:Y:S01]  /*bfe0*/  UIADD3 UR8, UR8, 0x2000, URZ ;  /* 0x0000200008087890 */ /* 0x000fe2000fffe03f */
[----:B------:R-:W-:Y:S02]  /*bff0*/  SEL R21, RZ, 0x1, P2 ;  /* 0x00000001ff157807 */ /* 0x000fe40001000000 */
[----:B------:R-:W-:Y:S02]  /*c000*/  SEL R5, R5, RZ, P2 ;  /* 0x000000ff05057207 */ /* 0x000fe40001000000 */
[----:B------:R-:W-:-:S04]  /*c010*/  LOP3.LUT R6, R6, R21, RZ, 0x3c, !PT ;  /* 0x0000001506067212 */ /* 0x000fc800078e3cff */
[----:B------:R1:W-:Y:S02]  /*c020*/  UTMALDG.4D [UR8], [UR6], desc[UR18] ;  /* 0x00001208060075b4 */ /* 0x0003e40008019000 */
[----:B-1----:R-:W-:Y:S01]  /*c030*/  NOP ;  /* 0x0000000000007918 */ /* 0x002fe20000000000 */
.L_x_33:
[----:B------:R-:W-:Y:S05]  /*c040*/  BSYNC B0 ;  /* 0x0000000000007941 */ /* 0x000fea0003800000 */
.L_x_32:
[----:B------:R-:W-:-:S07]  /*c050*/  VIADD R8, R8, 0xffffffff ;  /* 0xffffffff08087836 */ /* 0x000fce0000000000 */
.L_x_31:
[----:B------:R-:W-:Y:S01]  /*c060*/  IADD3 R12, R12, 0x100, RZ ;  /* 0x000001000c0c7810 */ /* 0x000fe20007ffe0ff */
[----:B------:R-:W-:Y:S01]  /*c070*/  IMAD.MOV.U32 R23, RZ, RZ, R18 ;  /* 0x000000ffff177224 */ /* 0x000fe200078e0012 */
[----:B------:R-:W-:Y:S01]  /*c080*/  MOV R21, R19 ;  /* 0x0000001300157202 */ /* 0x000fe20000000f00 */
[----:B------:R-:W-:Y:S06]  /*c090*/  @P1 BRA `(.L_x_36) ;  /* 0xffffffb000501947 */ /* 0x000fec000383ffff */
.L_x_24:
[----:B------:R-:W-:-:S13]  /*c0a0*/  ISETP.GE.AND P1, PT, R20, 0x1, PT ;  /* 0x000000011400780c */ /* 0x000fda0003f26270 */
[----:B------:R-:W-:Y:S05]  /*c0b0*/  @!P1 BRA `(.L_x_37) ;  /* 0x0000006400389947 */ /* 0x000fea0003800000 */
[----:B------:R-:W-:Y:S01]  /*c0c0*/  IMAD.MOV.U32 R22, RZ, RZ, R18 ;  /* 0x000000ffff167224 */ /* 0x000fe200078e0012 */
[----:B-1----:R-:W-:Y:S02]  /*c0d0*/  MOV R21, R19 ;  /* 0x0000001300157202 */ /* 0x002fe40000000f00 */
[----:B------:R-:W-:-:S07]  /*c0e0*/  LOP3.LUT R184, R16, 0x1f, RZ, 0xc0, !PT ;  /* 0x0000001f10b87812 */ /* 0x000fce00078ec0ff */
.L_x_51:
[----:B------:R-:W-:Y:S01]  /*c0f0*/  IMAD R19, R17, 0x8, R2 ;  /* 0x0000000811137824 */ /* 0x000fe200078e0202 */
[----:B------:R-:W-:-:S07]  /*c100*/  SHF.L.U32 R18, R4, 0x1f, RZ ;  /* 0x0000001f04127819 */ /* 0x000fce00000006ff */
.L_x_38:
[----:B-1----:R1:W2:Y:S02]  /*c110*/  SYNCS.PHASECHK.TRANS64.TRYWAIT P1, [R19+URZ+0x22000], R18 ;  /* 0x02200012130075a7 */ /* 0x0022a4000802017f */
[----:B--2---:R-:W-:Y:S05]  /*c120*/  @!P1 NANOSLEEP.SYNCS 0x989680 ;  /* 0x009896800000995d */ /* 0x004fea0003900000 */
[----:B------:R-:W2:Y:S02]  /*c130*/  @!P1 SYNCS.PHASECHK.TRANS64 P1, [R19+URZ+0x22000], R18 ;  /* 0x02200012130095a7 */ /* 0x000ea4000802007f */
[----:B--2---:R-:W-:Y:S05]  /*c140*/  @!P1 BRA `(.L_x_38) ;  /* 0xfffffffc00f09947 */ /* 0x004fea000383ffff */
[----:B------:R-:W-:Y:S05]  /*c150*/  WARPSYNC.ALL ;  /* 0x0000000000007948 */ /* 0x000fea0003800000 */
[----:B-1----:R-:W-:Y:S01]  /*c160*/  LEA R18, R17, UR28, 0xb ;  /* 0x0000001c11127c11 */ /* 0x002fe2000f8e58ff */
[----:B------:R-:W-:Y:S01]  /*c170*/  WARPGROUP.ARRIVE ;  /* 0x00000000000079c5 */ /* 0x000fe20000000000 */
[----:B------:R-:W-:Y:S02]  /*c180*/  MOV R19, 0x40000040 ;  /* 0x4000004000137802 */ /* 0x000fe40000000f00 */
[C---:B------:R-:W-:Y:S01]  /*c190*/  R2UR UR6, R18.reuse ;  /* 0x00000000120672ca */ /* 0x040fe200000e0000 */
[----:B------:R-:W-:Y:S01]  /*c1a0*/  VIADD R186, R18, 0x2 ;  /* 0x0000000212ba7836 */ /* 0x000fe20000000000 */
[----:B------:R-:W-:-:S02]  /*c1b0*/  R2UR UR7, R19 ;  /* 0x00000000130772ca */ /* 0x000fc400000e0000 */
[----:B------:R-:W-:Y:S02]  /*c1c0*/  MOV R187, 0x40000040 ;  /* 0x4000004000bb7802 */ /* 0x000fe40000000f00 */
[----:B------:R-:W-:Y:S01]  /*c1d0*/  R2UR UR18, R186 ;  /* 0x00000000ba1272ca */ /* 0x000fe200000e0000 */
[C---:B------:R-:W-:Y:S01]  /*c1e0*/  VIADD R186, R18.reuse, 0x4 ;  /* 0x0000000412ba7836 */ /* 0x040fe20000000000 */
[----:B------:R-:W-:Y:S01]  /*c1f0*/  R2UR UR19, R187 ;  /* 0x00000000bb1372ca */ /* 0x000fe200000e0000 */
[----:B------:R-:W-:Y:S01]  /*c200*/  VIADD R18, R18, 0x6 ;  /* 0x0000000612127836 */ /* 0x000fe20000000000 */
[----:B------:R-:W-:Y:S02]  /*c210*/  MOV R187, 0x40000040 ;  /* 0x4000004000bb7802 */ /* 0x000fe40000000f00 */
[----:B------:R-:W-:Y:S02]  /*c220*/  R2UR UR22, R186 ;  /* 0x00000000ba1672ca */ /* 0x000fe400000e0000 */
[----:B------:R-:W-:Y:S01]  /*c230*/  R2UR UR23, R187 ;  /* 0x00000000bb1772ca */ /* 0x000fe200000e0000 */
[----:B------:R-:W-:Y:S01]  /*c240*/  HGMMA.64x256x16.F32 R24, gdesc[UR4], RZ, !UPT, gsb0 ;  /* 0x03e00000041879f0 */ /* 0x000fe2000c0008ff */
[----:B------:R-:W-:-:S02]  /*c250*/  MOV R19, 0x40000040 ;  /* 0x4000004000137802 */ /* 0x000fc40000000f00 */
[----:B------:R-:W-:Y:S02]  /*c260*/  R2UR UR26, R18 ;  /* 0x00000000121a72ca */ /* 0x000fe400000e0000 */
[----:B------:R-:W-:Y:S02]  /*c270*/  R2UR UR27, R19 ;  /* 0x00000000131b72ca */ /* 0x000fe400000e0000 */
[----:B------:R-:W-:Y:S01]  /*c280*/  ISETP.NE.AND P1, PT, R10, RZ, PT ;  /* 0x000000ff0a00720c */ /* 0x000fe20003f25270 */
[----:B------:R-:W-:Y:S02]  /*c290*/  WARPGROUP.DEPBAR.LE gsb0, 0x0 ;  /* 0x00008000000079c5 */ /* 0x000fe40000010000 */
[----:B------:R-:W-:-:S15]  /*c2a0*/  WARPGROUP.ARRIVE ;  /* 0x00000000000079c5 */ /* 0x000fde0000000000 */
[----:B------:R-:W-:-:S03]  /*c2b0*/  NOP ;  /* 0x0000000000007918 */ /* 0x000fc60000000000 */
        /* <DEDUP_REMOVED lines=11> */
[----:B------:R-:W-:Y:S01]  /*c370*/  ISETP.LT.OR P2, PT, R8, 0x1, !P0 ;  /* 0x000000010800780c */ /* 0x000fe20004741670 */
[----:B------:R-:W-:-:S12]  /*c380*/  BSSY B0, `(.L_x_40) ;  /* 0x0000025000007945 */ /* 0x000fd80003800000 */
[----:B------:R-:W-:Y:S05]  /*c390*/  @P2 BRA `(.L_x_41) ;  /* 0x00000000008c2947 */ /* 0x000fea0003800000 */
[----:B------:R-:W-:Y:S01]  /*c3a0*/  ISETP.NE.AND P3, PT, R0, RZ, PT ;  /* 0x000000ff0000720c */ /* 0x000fe20003f65270 */
[----:B------:R-:W-:Y:S01]  /*c3b0*/  IMAD R18, R5, 0x8, R2 ;  /* 0x0000000805127824 */ /* 0x000fe200078e0202 */
[----:B------:R-:W-:-:S11]  /*c3c0*/  SHF.L.U32 R19, R6, 0x1f, RZ ;  /* 0x0000001f06137819 */ /* 0x000fd600000006ff */
.L_x_42:
        /* <DEDUP_REMOVED lines=10> */
.L_x_43:
[----:B-12---:R-:W-:Y:S01]  /*c470*/  IMAD R19, R5, 0x8000, R2 ;  /* 0x0000800005137824 */ /* 0x006fe200078e0202 */
[----:B------:R-:W-:Y:S01]  /*c480*/  R2UR UR11, R9 ;  /* 0x00000000090b72ca */ /* 0x000fe200000e0000 */
[----:B------:R-:W-:Y:S01]  /*c490*/  ULDC.64 UR6, c[0x0][0x198] ;  /* 0x0000660000067ab9 */ /* 0x000fe20000000a00 */
[----:B------:R-:W-:Y:S01]  /*c4a0*/  R2UR UR9, R18 ;  /* 0x00000000120972ca */ /* 0x000fe200000e0000 */
[----:B------:R-:W-:Y:S01]  /*c4b0*/  UIADD3 UR6, UP0, UR6, 0x1f0, URZ ;  /* 0x000001f006067890 */ /* 0x000fe2000ff1e03f */
[----:B------:R-:W-:Y:S01]  /*c4c0*/  R2UR UR8, R19 ;  /* 0x00000000130872ca */ /* 0x000fe200000e0000 */
[----:B------:R-:W-:Y:S01]  /*c4d0*/  UMOV UR18, 0x0 ;  /* 0x0000000000127882 */ /* 0x000fe20000000000 */
[----:B------:R-:W-:Y:S01]  /*c4e0*/  UMOV UR19, 0x10000000 ;  /* 0x1000000000137882 */ /* 0x000fe20000000000 */
[----:B------:R-:W-:Y:S01]  /*c4f0*/  UIADD3.X UR7, URZ, UR7, URZ, UP0, !UPT ;  /* 0x000000073f077290 */ /* 0x000fe200087fe43f */
[----:B------:R-:W-:Y:S01]  /*c500*/  IADD3 R5, R5, 0x1, RZ ;  /* 0x0000000105057810 */ /* 0x000fe20007ffe0ff */
[----:B------:R-:W-:Y:S01]  /*c510*/  UMOV UR10, URZ ;  /* 0x0000003f000a7c82 */ /* 0x000fe20008000000 */
[----:B------:R-:W-:Y:S01]  /*c520*/  UMOV UR12, UR36 ;  /* 0x00000024000c7c82 */ /* 0x000fe20008000000 */
[----:B------:R-:W-:Y:S01]  /*c530*/  UMOV UR13, UR37 ;  /* 0x00000025000d7c82 */ /* 0x000fe20008000000 */
[----:B------:R-:W-:Y:S01]  /*c540*/  ISETP.NE.AND P2, PT, R5, 0x4, PT ;  /* 0x000000040500780c */ /* 0x000fe20003f45270 */
[----:B------:R-:W-:-:S02]  /*c550*/  USHF.L.U32 UR11, UR11, 0x8, URZ ;  /* 0x000000080b0b7899 */ /* 0x000fc4000800063f */
[----:B------:R-:W-:Y:S01]  /*c560*/  UIADD3 UR9, UR9, 0x22000, URZ ;  /* 0x0002200009097890 */ /* 0x000fe2000fffe03f */
[----:B------:R-:W-:Y:S01]  /*c570*/  SEL R19, RZ, 0x1, P2 ;  /* 0x00000001ff137807 */ /* 0x000fe20001000000 */
[----:B------:R-:W-:Y:S01]  /*c580*/  UIADD3 UR8, UR8, 0x2000, URZ ;  /* 0x0000200008087890 */ /* 0x000fe2000fffe03f */
[----:B------:R-:W-:Y:S02]  /*c590*/  SEL R5, R5, RZ, P2 ;  /* 0x000000ff05057207 */ /* 0x000fe40001000000 */
[----:B------:R-:W-:-:S06]  /*c5a0*/  LOP3.LUT R6, R6, R19, RZ, 0x3c, !PT ;  /* 0x0000001306067212 */ /* 0x000fcc00078e3cff */
[----:B------:R1:W-:Y:S02]  /*c5b0*/  UTMALDG.4D [UR8], [UR6], desc[UR18] ;  /* 0x00001208060075b4 */ /* 0x0003e40008019000 */
[----:B-1----:R-:W-:Y:S01]  /*c5c0*/  NOP ;  /* 0x0000000000007918 */ /* 0x002fe20000000000 */
.L_x_41:
[----:B------:R-:W-:Y:S05]  /*c5d0*/  BSYNC B0 ;  /* 0x0000000000007941 */ /* 0x000fea0003800000 */
.L_x_40:
[----:B------:R-:W-:-:S07]  /*c5e0*/  VIADD R8, R8, 0xffffffff ;  /* 0xffffffff08087836 */ /* 0x000fce0000000000 */
.L_x_39:
[C---:B------:R-:W-:Y:S01]  /*c5f0*/  VIADD R186, R12.reuse, 0x8 ;  /* 0x000000080cba7836 */ /* 0x040fe20000000000 */
[C---:B------:R-:W-:Y:S01]  /*c600*/  IADD3 R18, R12.reuse, 0x1, RZ ;  /* 0x000000010c127810 */ /* 0x040fe20007ffe0ff */
[----:B------:R-:W-:Y:S05]  /*c610*/  WARPSYNC.ALL ;  /* 0x0000000000007948 */ /* 0x000fea0003800000 */
[-C--:B------:R-:W-:Y:S01]  /*c620*/  ISETP.GE.AND P3, PT, R3, R186.reuse, PT ;  /* 0x000000ba0300720c */ /* 0x080fe20003f66270 */
[----:B------:R-:W-:Y:S01]  /*c630*/  ULDC UR6, c[0x0][0x604] ;  /* 0x0001810000067ab9 */ /* 0x000fe20000000800 */
[C---:B------:R-:W-:Y:S01]  /*c640*/  ISETP.GE.AND P4, PT, R11.reuse, R186, PT ;  /* 0x000000ba0b00720c */ /* 0x040fe20003f86270 */
[C---:B------:R-:W-:Y:S01]  /*c650*/  VIADD R186, R12.reuse, 0x10 ;  /* 0x000000100cba7836 */ /* 0x040fe20000000000 */
[-C--:B------:R-:W-:Y:S01]  /*c660*/  ISETP.GE.AND P5, PT, R11, R18.reuse, PT ;  /* 0x000000120b00720c */ /* 0x080fe20003fa6270 */
[----:B------:R-:W-:Y:S01]  /*c670*/  VIADD R17, R17, 0x1 ;  /* 0x0000000111117836 */ /* 0x000fe20000000000 */
[----:B------:R-:W-:Y:S01]  /*c680*/  ISETP.GE.AND P6, PT, R3, R18, PT ;  /* 0x000000120300720c */ /* 0x000fe20003fc6270 */
[----:B------:R-:W-:Y:S01]  /*c690*/  BSSY B0, `(.L_x_44) ;  /* 0x0000200000007945 */ /* 0x000fe20003800000 */
[----:B------:R-:W-:-:S02]  /*c6a0*/  IADD3 R18, R12, 0x9, RZ ;  /* 0x000000090c127810 */ /* 0x000fc40007ffe0ff */
[----:B------:R-:W-:Y:S02]  /*c6b0*/  FSEL R27, R27, -INF , P5 ;  /* 0xff8000001b1b7808 */ /* 0x000fe40002800000 */
[----:B------:R-:W-:Y:S02]  /*c6c0*/  FSEL R28, R28, -INF , P3 ;  /* 0xff8000001c1c7808 */ /* 0x000fe40001800000 */
[----:B------:R-:W-:Y:S02]  /*c6d0*/  FSEL R25, R25, -INF , P6 ;  /* 0xff80000019197808 */ /* 0x000fe40003000000 */
[-C--:B------:R-:W-:Y:S02]  /*c6e0*/  ISETP.GE.AND P5, PT, R3, R186.reuse, PT ;  /* 0x000000ba0300720c */ /* 0x080fe40003fa6270 */
[C---:B------:R-:W-:Y:S01]  /*c6f0*/  ISETP.GE.AND P3, PT, R11.reuse, R186, PT ;  /* 0x000000ba0b00720c */ /* 0x040fe20003f66270 */
[----:B------:R-:W-:Y:S01]  /*c700*/  VIADD R186, R12, 0x18 ;  /* 0x000000180cba7836 */ /* 0x000fe20000000000 */
[----:B------:R-:W-:-:S02]  /*c710*/  ISETP.GE.AND P6, PT, R11, R18, PT ;  /* 0x000000120b00720c */ /* 0x000fc40003fc6270 */
[----:B------:R-:W-:Y:S02]  /*c720*/  ISETP.GE.AND P2, PT, R3, R18, PT ;  /* 0x000000120300720c */ /* 0x000fe40003f46270 */
[----:B------:R-:W-:Y:S02]  /*c730*/  IADD3 R18, R12, 0x11, RZ ;  /* 0x000000110c127810 */ /* 0x000fe40007ffe0ff */
[----:B------:R-:W-:Y:S02]  /*c740*/  FSEL R31, R31, -INF , P6 ;  /* 0xff8000001f1f7808 */ /* 0x000fe40003000000 */
[----:B------:R-:W-:Y:S02]  /*c750*/  FSEL R32, R32, -INF , P5 ;  /* 0xff80000020207808 */ /* 0x000fe40002800000 */
[----:B------:R-:W-:Y:S02]  /*c760*/  FSEL R29, R29, -INF , P2 ;  /* 0xff8000001d1d7808 */ /* 0x000fe40001000000 */
[----:B------:R-:W-:-:S02]  /*c770*/  ISETP.GE.AND P6, PT, R3, R186, PT ;  /* 0x000000ba0300720c */ /* 0x000fc40003fc6270 */
[C---:B------:R-:W-:Y:S01]  /*c780*/  ISETP.GE.AND P5, PT, R11.reuse, R186, PT ;  /* 0x000000ba0b00720c */ /* 0x040fe20003fa6270 */
[----:B------:R-:W-:Y:S01]  /*c790*/  VIADD R186, R12, 0x20 ;  /* 0x000000200cba7836 */ /* 0x000fe20000000000 */
[----:B------:R-:W-:Y:S02]  /*c7a0*/  FSEL R30, R30, -INF , P4 ;  /* 0xff8000001e1e7808 */ /* 0x000fe40002000000 */
[-C--:B------:R-:W-:Y:S02]  /*c7b0*/  ISETP.GE.AND P2, PT, R11, R18.reuse, PT ;  /* 0x000000120b00720c */ /* 0x080fe40003f46270 */
[----:B------:R-:W-:Y:S02]  /*c7c0*/  ISETP.GE.AND P4, PT, R3, R18, PT ;  /* 0x000000120300720c */ /* 0x000fe40003f86270 */
[----:B------:R-:W-:Y:S02]  /*c7d0*/  IADD3 R18, R12, 0x19, RZ ;  /* 0x000000190c127810 */ /* 0x000fe40007ffe0ff */
[----:B------:R-:W-:-:S02]  /*c7e0*/  FSEL R35, R35, -INF , P2 ;  /* 0xff80000023237808 */ /* 0x000fc40001000000 */
[----:B------:R-:W-:Y:S02]  /*c7f0*/  FSEL R36, R36, -INF , P6 ;  /* 0xff80000024247808 */ /* 0x000fe40003000000 */
[----:B------:R-:W-:Y:S02]  /*c800*/  FSEL R33, R33, -INF , P4 ;  /* 0xff80000021217808 */ /* 0x000fe40002000000 */
[-C--:B------:R-:W-:Y:S02]  /*c810*/  ISETP.GE.AND P2, PT, R3, R186.reuse, PT ;  /* 0x000000ba0300720c */ /* 0x080fe40003f46270 */
[C---:B------:R-:W-:Y:S01]  /*c820*/  ISETP.GE.AND P6, PT, R11.reuse, R186, PT ;  /* 0x000000ba0b00720c */ /* 0x040fe20003fc6270 */
[----:B------:R-:W-:Y:S01]  /*c830*/  VIADD R186, R12, 0x28 ;  /* 0x000000280cba7836 */ /* 0x000fe20000000000 */
[----:B------:R-:W-:Y:S02]  /*c840*/  FSEL R34, R34, -INF , P3 ;  /* 0xff80000022227808 */ /* 0x000fe40001800000 */
        /* <DEDUP_REMOVED lines=129> */
[-C--:B------:R-:W-:Y:S02]  /*d060*/  ISETP.GE.AND P6, PT, R11, R18.reuse, PT ;  /* 0x000000120b00720c */ /* 0x080fe40003fc6270 */
[----:B------:R-:W-:Y:S02]  /*d070*/  FSEL R86, R86, -INF , P2 ;  /* 0xff80000056567808 */ /* 0x000fe40001000000 */
[----:B------:R-:W-:Y:S02]  /*d080*/  ISETP.GE.AND P2, PT, R3, R18, PT ;  /* 0x000000120300720c */ /* 0x000fe40003f46270 */
[----:B------:R-:W-:Y:S02]  /*d090*/  IADD3 R18, R12, 0x89, RZ ;  /* 0x000000890c127810 */ /* 0x000fe40007ffe0ff */
[----:B------:R-:W-:-:S02]  /*d0a0*/  FSEL R91, R91, -INF , P6 ;  /* 0xff8000005b5b7808 */ /* 0x000fc40003000000 */
[----:B------:R-:W-:Y:S02]  /*d0b0*/  ISETP.GE.AND P6, PT, R3, R186, PT ;  /* 0x000000ba0300720c */ /* 0x000fe40003fc6270 */
[----:B------:R-:W-:Y:S02]  /*d0c0*/  FSEL R89, R89, -INF , P2 ;  /* 0xff80000059597808 */ /* 0x000fe40001000000 */
[-C--:B------:R-:W-:Y:S02]  /*d0d0*/  ISETP.GE.AND P2, PT, R11, R18.reuse, PT ;  /* 0x000000120b00720c */ /* 0x080fe40003f46270 */
[----:B------:R-:W-:Y:S02]  /*d0e0*/  FSEL R90, R90, -INF , P4 ;  /* 0xff8000005a5a7808 */ /* 0x000fe40002000000 */
[----:B------:R-:W-:Y:S02]  /*d0f0*/  ISETP.GE.AND P4, PT, R3, R18, PT ;  /* 0x000000120300720c */ /* 0x000fe40003f86270 */
[----:B------:R-:W-:-:S02]  /*d100*/  FSEL R96, R96, -INF , P6 ;  /* 0xff80000060607808 */ /* 0x000fc40003000000 */
[----:B------:R-:W-:Y:S02]  /*d110*/  IADD3 R18, R12, 0x91, RZ ;  /* 0x000000910c127810 */ /* 0x000fe40007ffe0ff */
[-C--:B------:R-:W-:Y:S02]  /*d120*/  ISETP.GE.AND P6, PT, R11, R12.reuse, PT ;  /* 0x0000000c0b00720c */ /* 0x080fe40003fc6270 */
[----:B------:R-:W-:Y:S02]  /*d130*/  FSEL R95, R95, -INF , P2 ;  /* 0xff8000005f5f7808 */ /* 0x000fe40001000000 */
[----:B------:R-:W-:Y:S02]  /*d140*/  ISETP.GE.AND P2, PT, R3, R12, PT ;  /* 0x0000000c0300720c */ /* 0x000fe40003f46270 */
[----:B------:R-:W-:Y:S02]  /*d150*/  FSEL R92, R92, -INF , P5 ;  /* 0xff8000005c5c7808 */ /* 0x000fe40002800000 */
[----:B------:R-:W-:-:S02]  /*d160*/  FSEL R94, R94, -INF , P3 ;  /* 0xff8000005e5e7808 */ /* 0x000fc40001800000 */
[----:B------:R-:W-:Y:S02]  /*d170*/  ISETP.GE.AND P5, PT, R11, R186, PT ;  /* 0x000000ba0b00720c */ /* 0x000fe40003fa6270 */
[----:B------:R-:W-:Y:S02]  /*d180*/  ISETP.GE.AND P3, PT, R3, R18, PT ;  /* 0x000000120300720c */ /* 0x000fe40003f66270 */
[----:B------:R-:W-:Y:S02]  /*d190*/  FSEL R26, R26, -INF , P6 ;  /* 0xff8000001a1a7808 */ /* 0x000fe40003000000 */
[----:B------:R-:W-:Y:S02]  /*d1a0*/  IADD3 R186, R12, 0x99, RZ ;  /* 0x000000990cba7810 */ /* 0x000fe40007ffe0ff */
[----:B------:R-:W-:Y:S02]  /*d1b0*/  FSEL R24, R24, -INF , P2 ;  /* 0xff80000018187808 */ /* 0x000fe40001000000 */
[----:B------:R-:W-:-:S02]  /*d1c0*/  FSEL R97, R97, -INF , P3 ;  /* 0xff80000061617808 */ /* 0x000fc40001800000 */
[----:B------:R-:W-:Y:S02]  /*d1d0*/  FMNMX R188, R26, R21, !PT ;  /* 0x000000151abc7209 */ /* 0x000fe40007800000 */
[-C--:B------:R-:W-:Y:S02]  /*d1e0*/  ISETP.GE.AND P6, PT, R3, R186.reuse, PT ;  /* 0x000000ba0300720c */ /* 0x080fe40003fc6270 */
[----:B------:R-:W-:Y:S02]  /*d1f0*/  ISETP.GE.AND P3, PT, R11, R186, PT ;  /* 0x000000ba0b00720c */ /* 0x000fe40003f66270 */
        /* <DEDUP_REMOVED lines=50> */
[----:B------:R-:W-:-:S02]  /*d520*/  FSEL R93, R93, -INF , P4 ;  /* 0xff8000005d5d7808 */ /* 0x000fc40002000000 */
[----:B------:R-:W-:Y:S02]  /*d530*/  FMNMX R19, R73, R186, !PT ;  /* 0x000000ba49137209 */ /* 0x000fe40007800000 */
[----:B------:R-:W-:Y:S01]  /*d540*/  ISETP.GE.AND P4, PT, R11, R18, PT ;  /* 0x000000120b00720c */ /* 0x000fe20003f86270 */
[----:B------:R-:W-:Y:S01]  /*d550*/  VIADD R18, R12, 0x98 ;  /* 0x000000980c127836 */ /* 0x000fe20000000000 */
[----:B------:R-:W-:Y:S02]  /*d560*/  FMNMX R188, R78, R23, !PT ;  /* 0x000000174ebc7209 */ /* 0x000fe40007800000 */
[----:B------:R-:W-:Y:S02]  /*d570*/  FMNMX R186, R76, R19, !PT ;  /* 0x000000134cba7209 */ /* 0x000fe40007800000 */
[----:B------:R-:W-:Y:S02]  /*d580*/  FSEL R98, R98, -INF , P5 ;  /* 0xff80000062627808 */ /* 0x000fe40002800000 */
[----:B------:R-:W-:-:S02]  /*d590*/  FMNMX R23, R79, R188, !PT ;  /* 0x000000bc4f177209 */ /* 0x000fc40007800000 */
[-C--:B------:R-:W-:Y:S02]  /*d5a0*/  ISETP.GE.AND P5, PT, R3, R18.reuse, PT ;  /* 0x000000120300720c */ /* 0x080fe40003fa6270 */
[----:B------:R-:W-:Y:S01]  /*d5b0*/  ISETP.GE.AND P2, PT, R11, R18, PT ;  /* 0x000000120b00720c */ /* 0x000fe20003f46270 */
[----:B------:R-:W-:Y:S01]  /*d5c0*/  VIADD R18, R12, 0xa0 ;  /* 0x000000a00c127836 */ /* 0x000fe20000000000 */
[----:B------:R-:W-:Y:S02]  /*d5d0*/  FMNMX R19, R77, R186, !PT ;  /* 0x000000ba4d137209 */ /* 0x000fe40007800000 */
[----:B------:R-:W-:Y:S02]  /*d5e0*/  FMNMX R188, R82, R23, !PT ;  /* 0x0000001752bc7209 */ /* 0x000fe40007800000 */
[----:B------:R-:W-:Y:S02]  /*d5f0*/  FSEL R99, R99, -INF , P4 ;  /* 0xff80000063637808 */ /* 0x000fe40002000000 */
[----:B------:R-:W-:-:S02]  /*d600*/  FSEL R100, R100, -INF , P5 ;  /* 0xff80000064647808 */ /* 0x000fc40002800000 */
[----:B------:R-:W-:Y:S02]  /*d610*/  FMNMX R186, R80, R19, !PT ;  /* 0x0000001350ba7209 */ /* 0x000fe40007800000 */
[-C--:B------:R-:W-:Y:S02]  /*d620*/  ISETP.GE.AND P4, PT, R3, R18.reuse, PT ;  /* 0x000000120300720c */ /* 0x080fe40003f86270 */
[----:B------:R-:W-:Y:S02]  /*d630*/  ISETP.GE.AND P5, PT, R11, R18, PT ;  /* 0x000000120b00720c */ /* 0x000fe40003fa6270 */
[----:B------:R-:W-:Y:S02]  /*d640*/  IADD3 R18, R12, 0xa1, RZ ;  /* 0x000000a10c127810 */ /* 0x000fe40007ffe0ff */
[----:B------:R-:W-:Y:S02]  /*d650*/  FMNMX R23, R83, R188, !PT ;  /* 0x000000bc53177209 */ /* 0x000fe40007800000 */
[----:B------:R-:W-:-:S02]  /*d660*/  FMNMX R19, R81, R186, !PT ;  /* 0x000000ba51137209 */ /* 0x000fc40007800000 */
[----:B------:R-:W-:Y:S02]  /*d670*/  FSEL R102, R102, -INF , P2 ;  /* 0xff80000066667808 */ /* 0x000fe40001000000 */
[----:B------:R-:W-:Y:S02]  /*d680*/  FSEL R101, R101, -INF , P6 ;  /* 0xff80000065657808 */ /* 0x000fe40003000000 */
[-C--:B------:R-:W-:Y:S02]  /*d690*/  ISETP.GE.AND P2, PT, R3, R18.reuse, PT ;  /* 0x000000120300720c */ /* 0x080fe40003f46270 */
[----:B------:R-:W-:Y:S01]  /*d6a0*/  ISETP.GE.AND P6, PT, R11, R18, PT ;  /* 0x000000120b00720c */ /* 0x000fe20003fc6270 */
[----:B------:R-:W-:Y:S01]  /*d6b0*/  VIADD R18, R12, 0xa8 ;  /* 0x000000a80c127836 */ /* 0x000fe20000000000 */
[----:B------:R-:W-:Y:S02]  /*d6c0*/  FMNMX R188, R86, R23, !PT ;  /* 0x0000001756bc7209 */ /* 0x000fe40007800000 */
[----:B------:R-:W-:-:S02]  /*d6d0*/  FMNMX R186, R84, R19, !PT ;  /* 0x0000001354ba7209 */ /* 0x000fc40007800000 */
[----:B------:R-:W-:Y:S02]  /*d6e0*/  FMNMX R23, R87, R188, !PT ;  /* 0x000000bc57177209 */ /* 0x000fe40007800000 */
[----:B------:R-:W-:Y:S02]  /*d6f0*/  FSEL R103, R103, -INF , P3 ;  /* 0xff80000067677808 */ /* 0x000fe40001800000 */
[----:B------:R-:W-:Y:S02]  /*d700*/  FSEL R104, R104, -INF , P4 ;  /* 0xff80000068687808 */ /* 0x000fe40002000000 */
[-C--:B------:R-:W-:Y:S02]  /*d710*/  ISETP.GE.AND P3, PT, R3, R18.reuse, PT ;  /* 0x000000120300720c */ /* 0x080fe40003f66270 */
[----:B------:R-:W-:Y:S02]  /*d720*/  ISETP.GE.AND P4, PT, R11, R18, PT ;  /* 0x000000120b00720c */ /* 0x000fe40003f86270 */
[----:B------:R-:W-:-:S02]  /*d730*/  FMNMX R19, R85, R186, !PT ;  /* 0x000000ba55137209 */ /* 0x000fc40007800000 */
[----:B------:R-:W-:Y:S02]  /*d740*/  IADD3 R18, R12, 0xa9, RZ ;  /* 0x000000a90c127810 */ /* 0x000fe40007ffe0ff */
[----:B------:R-:W-:Y:S02]  /*d750*/  FMNMX R188, R90, R23, !PT ;  /* 0x000000175abc7209 */ /* 0x000fe40007800000 */
[----:B------:R-:W-:Y:S02]  /*d760*/  FSEL R106, R106, -INF , P5 ;  /* 0xff8000006a6a7808 */ /* 0x000fe40002800000 */
[----:B------:R-:W-:Y:S02]  /*d770*/  FSEL R105, R105, -INF , P2 ;  /* 0xff80000069697808 */ /* 0x000fe40001000000 */
[----:B------:R-:W-:Y:S02]  /*d780*/  FMNMX R186, R88, R19, !PT ;  /* 0x0000001358ba7209 */ /* 0x000fe40007800000 */
[----:B------:R-:W-:-:S02]  /*d790*/  ISETP.GE.AND P5, PT, R3, R18, PT ;  /* 0x000000120300720c */ /* 0x000fc40003fa6270 */
[----:B------:R-:W-:Y:S01]  /*d7a0*/  ISETP.GE.AND P2, PT, R11, R18, PT ;  /* 0x000000120b00720c */ /* 0x000fe20003f46270 */
[----:B------:R-:W-:Y:S01]  /*d7b0*/  VIADD R18, R12, 0xb0 ;  /* 0x000000b00c127836 */ /* 0x000fe20000000000 */
[----:B------:R-:W-:Y:S02]  /*d7c0*/  FMNMX R23, R91, R188, !PT ;  /* 0x000000bc5b177209 */ /* 0x000fe40007800000 */
[----:B------:R-:W-:Y:S02]  /*d7d0*/  FMNMX R19, R89, R186, !PT ;  /* 0x000000ba59137209 */ /* 0x000fe40007800000 */
[----:B------:R-:W-:Y:S02]  /*d7e0*/  FSEL R107, R107, -INF , P6 ;  /* 0xff8000006b6b7808 */ /* 0x000fe40003000000 */
[----:B------:R-:W-:Y:S02]  /*d7f0*/  FSEL R108, R108, -INF , P3 ;  /* 0xff8000006c6c7808 */ /* 0x000fe40001800000 */
[----:B------:R-:W-:-:S02]  /*d800*/  FMNMX R188, R94, R23, !PT ;  /* 0x000000175ebc7209 */ /* 0x000fc40007800000 */
[-C--:B------:R-:W-:Y:S02]  /*d810*/  ISETP.GE.AND P6, PT, R3, R18.reuse, PT ;  /* 0x000000120300720c */ /* 0x080fe40003fc6270 */
[----:B------:R-:W-:Y:S02]  /*d820*/  ISETP.GE.AND P3, PT, R11, R18, PT ;  /* 0x000000120b00720c */ /* 0x000fe40003f66270 */
[----:B------:R-:W-:Y:S02]  /*d830*/  IADD3 R18, R12, 0xb1, RZ ;  /* 0x000000b10c127810 */ /* 0x000fe40007ffe0ff */
[----:B------:R-:W-:Y:S02]  /*d840*/  FMNMX R186, R92, R19, !PT ;  /* 0x000000135cba7209 */ /* 0x000fe40007800000 */
[----:B------:R-:W-:Y:S02]  /*d850*/  FMNMX R23, R95, R188, !PT ;  /* 0x000000bc5f177209 */ /* 0x000fe40007800000 */
[----:B------:R-:W-:-:S02]  /*d860*/  FSEL R110, R110, -INF , P4 ;  /* 0xff8000006e6e7808 */ /* 0x000fc40002000000 */
[----:B------:R-:W-:Y:S02]  /*d870*/  FSEL R109, R109, -INF , P5 ;  /* 0xff8000006d6d7808 */ /* 0x000fe40002800000 */
[-C--:B------:R-:W-:Y:S02]  /*d880*/  ISETP.GE.AND P4, PT, R3, R18.reuse, PT ;  /* 0x000000120300720c */ /* 0x080fe40003f86270 */
[----:B------:R-:W-:Y:S01]  /*d890*/  ISETP.GE.AND P5, PT, R11, R18, PT ;  /* 0x000000120b00720c */ /* 0x000fe20003fa6270 */
[----:B------:R-:W-:Y:S01]  /*d8a0*/  VIADD R18, R12, 0xb8 ;  /* 0x000000b80c127836 */ /* 0x000fe20000000000 */
[----:B------:R-:W-:Y:S02]  /*d8b0*/  FMNMX R19, R93, R186, !PT ;  /* 0x000000ba5d137209 */ /* 0x000fe40007800000 */
[----:B------:R-:W-:Y:S02]  /*d8c0*/  FMNMX R188, R98, R23, !PT ;  /* 0x0000001762bc7209 */ /* 0x000fe40007800000 */
[----:B------:R-:W-:-:S02]  /*d8d0*/  FMNMX R186, R96, R19, !PT ;  /* 0x0000001360ba7209 */ /* 0x000fc40007800000 */
[----:B------:R-:W-:Y:S02]  /*d8e0*/  FSEL R111, R111, -INF , P2 ;  /* 0xff8000006f6f7808 */ /* 0x000fe40001000000 */
[----:B------:R-:W-:Y:S02]  /*d8f0*/  FSEL R112, R112, -INF , P6 ;  /* 0xff80000070707808 */ /* 0x000fe40003000000 */
[-C--:B------:R-:W-:Y:S02]  /*d900*/  ISETP.GE.AND P2, PT, R3, R18.reuse, PT ;  /* 0x000000120300720c */ /* 0x080fe40003f46270 */
[----:B------:R-:W-:Y:S02]  /*d910*/  ISETP.GE.AND P6, PT, R11, R18, PT ;  /* 0x000000120b00720c */ /* 0x000fe40003fc6270 */
[----:B------:R-:W-:Y:S02]  /*d920*/  FMNMX R23, R99, R188, !PT ;  /* 0x000000bc63177209 */ /* 0x000fe40007800000 */
[----:B------:R-:W-:-:S02]  /*d930*/  IADD3 R18, R12, 0xb9, RZ ;  /* 0x000000b90c127810 */ /* 0x000fc40007ffe0ff */
[----:B------:R-:W-:Y:S02]  /*d940*/  FMNMX R19, R97, R186, !PT ;  /* 0x000000ba61137209 */ /* 0x000fe40007800000 */
[----:B------:R-:W-:Y:S02]  /*d950*/  FSEL R114, R114, -INF , P3 ;  /* 0xff80000072727808 */ /* 0x000fe40001800000 */
[----:B------:R-:W-:Y:S02]  /*d960*/  FSEL R113, R113, -INF , P4 ;  /* 0xff80000071717808 */ /* 0x000fe40002000000 */
[----:B------:R-:W-:Y:S02]  /*d970*/  FMNMX R188, R102, R23, !PT ;  /* 0x0000001766bc7209 */ /* 0x000fe40007800000 */
[-C--:B------:R-:W-:Y:S02]  /*d980*/  ISETP.GE.AND P3, PT, R3, R18.reuse, PT ;  /* 0x000000120300720c */ /* 0x080fe40003f66270 */
[----:B------:R-:W-:Y:S01]  /*d990*/  ISETP.GE.AND P4, PT, R11, R18, PT ;  /* 0x000000120b00720c */ /* 0x000fe20003f86270 */
[----:B------:R-:W-:Y:S01]  /*d9a0*/  VIADD R18, R12, 0xc0 ;  /* 0x000000c00c127836 */ /* 0x000fe20000000000 */
[----:B------:R-:W-:-:S02]  /*d9b0*/  FMNMX R186, R100, R19, !PT ;  /* 0x0000001364ba7209 */ /* 0x000fc40007800000 */
[----:B------:R-:W-:Y:S02]  /*d9c0*/  FMNMX R23, R103, R188, !PT ;  /* 0x000000bc67177209 */ /* 0x000fe40007800000 */
[----:B------:R-:W-:Y:S02]  /*d9d0*/  FSEL R115, R115, -INF , P5 ;  /* 0xff80000073737808 */ /* 0x000fe40002800000 */
[----:B------:R-:W-:Y:S02]  /*d9e0*/  FSEL R116, R116, -INF , P2 ;  /* 0xff80000074747808 */ /* 0x000fe40001000000 */
[----:B------:R-:W-:Y:S02]  /*d9f0*/  FMNMX R19, R101, R186, !PT ;  /* 0x000000ba65137209 */ /* 0x000fe40007800000 */
[-C--:B------:R-:W-:Y:S02]  /*da00*/  ISETP.GE.AND P5, PT, R3, R18.reuse, PT ;  /* 0x000000120300720c */ /* 0x080fe40003fa6270 */
[----:B------:R-:W-:-:S02]  /*da10*/  ISETP.GE.AND P2, PT, R11, R18, PT ;  /* 0x000000120b00720c */ /* 0x000fc40003f46270 */
[----:B------:R-:W-:Y:S02]  /*da20*/  IADD3 R18, R12, 0xc1, RZ ;  /* 0x000000c10c127810 */ /* 0x000fe40007ffe0ff */
[----:B------:R-:W-:Y:S02]  /*da30*/  FMNMX R188, R106, R23, !PT ;  /* 0x000000176abc7209 */ /* 0x000fe40007800000 */
[----:B------:R-:W-:Y:S02]  /*da40*/  FMNMX R186, R104, R19, !PT ;  /* 0x0000001368ba7209 */ /* 0x000fe40007800000 */
[----:B------:R-:W-:Y:S02]  /*da50*/  FSEL R118, R118, -INF , P6 ;  /* 0xff80000076767808 */ /* 0x000fe40003000000 */
[----:B------:R-:W-:Y:S02]  /*da60*/  FSEL R117, R117, -INF , P3 ;  /* 0xff80000075757808 */ /* 0x000fe40001800000 */
[----:B------:R-:W-:-:S02]  /*da70*/  ISETP.GE.AND P6, PT, R3, R18, PT ;  /* 0x000000120300720c */ /* 0x000fc40003fc6270 */
[----:B------:R-:W-:Y:S01]  /*da80*/  ISETP.GE.AND P3, PT, R11, R18, PT ;  /* 0x000000120b00720c */ /* 0x000fe20003f66270 */
[----:B------:R-:W-:Y:S01]  /*da90*/  VIADD R18, R12, 0xc8 ;  /* 0x000000c80c127836 */ /* 0x000fe20000000000 */
[----:B------:R-:W-:Y:S02]  /*daa0*/  FMNMX R23, R107, R188, !PT ;  /* 0x000000bc6b177209 */ /* 0x000fe40007800000 */
[----:B------:R-:W-:Y:S02]  /*dab0*/  FMNMX R19, R105, R186, !PT ;  /* 0x000000ba69137209 */ /* 0x000fe40007800000 */
[----:B------:R-:W-:Y:S02]  /*dac0*/  FMNMX R188, R110, R23, !PT ;  /* 0x000000176ebc7209 */ /* 0x000fe40007800000 */
[----:B------:R-:W-:Y:S02]  /*dad0*/  FSEL R119, R119, -INF , P4 ;  /* 0xff80000077777808 */ /* 0x000fe40002000000 */
[----:B------:R-:W-:-:S02]  /*dae0*/  FSEL R120, R120, -INF , P5 ;  /* 0xff80000078787808 */ /* 0x000fc40002800000 */
[-C--:B------:R-:W-:Y:S02]  /*daf0*/  ISETP.GE.AND P4, PT, R3, R18.reuse, PT ;  /* 0x000000120300720c */ /* 0x080fe40003f86270 */
[----:B------:R-:W-:Y:S02]  /*db00*/  ISETP.GE.AND P5, PT, R11, R18, PT ;  /* 0x000000120b00720c */ /* 0x000fe40003fa6270 */
[----:B------:R-:W-:Y:S02]  /*db10*/  FMNMX R186, R108, R19, !PT ;  /* 0x000000136cba7209 */ /* 0x000fe40007800000 */
[----:B------:R-:W-:Y:S02]  /*db20*/  IADD3 R18, R12, 0xc9, RZ ;  /* 0x000000c90c127810 */ /* 0x000fe40007ffe0ff */
[----:B------:R-:W-:Y:S02]  /*db30*/  FMNMX R23, R111, R188, !PT ;  /* 0x000000bc6f177209 */ /* 0x000fe40007800000 */
[----:B------:R-:W-:-:S02]  /*db40*/  FSEL R122, R122, -INF , P2 ;  /* 0xff8000007a7a7808 */ /* 0x000fc40001000000 */
[----:B------:R-:W-:Y:S02]  /*db50*/  FSEL R121, R121, -INF , P6 ;  /* 0xff80000079797808 */ /* 0x000fe40003000000 */
[----:B------:R-:W-:Y:S02]  /*db60*/  FMNMX R19, R109, R186, !PT ;  /* 0x000000ba6d137209 */ /* 0x000fe40007800000 */
[-C--:B------:R-:W-:Y:S02]  /*db70*/  ISETP.GE.AND P2, PT, R3, R18.reuse, PT ;  /* 0x000000120300720c */ /* 0x080fe40003f46270 */
[----:B------:R-:W-:Y:S01]  /*db80*/  ISETP.GE.AND P6, PT, R11, R18, PT ;  /* 0x000000120b00720c */ /* 0x000fe20003fc6270 */
[----:B------:R-:W-:Y:S01]  /*db90*/  VIADD R18, R12, 0xd0 ;  /* 0x000000d00c127836 */ /* 0x000fe20000000000 */
[----:B------:R-:W-:Y:S02]  /*dba0*/  FMNMX R188, R114, R23, !PT ;  /* 0x0000001772bc7209 */ /* 0x000fe40007800000 */
[----:B------:R-:W-:-:S02]  /*dbb0*/  FMNMX R186, R112, R19, !PT ;  /* 0x0000001370ba7209 */ /* 0x000fc40007800000 */
[----:B------:R-:W-:Y:S02]  /*dbc0*/  FSEL R123, R123, -INF , P3 ;  /* 0xff8000007b7b7808 */ /* 0x000fe40001800000 */
[----:B------:R-:W-:Y:S02]  /*dbd0*/  FSEL R124, R124, -INF , P4 ;  /* 0xff8000007c7c7808 */ /* 0x000fe40002000000 */
[----:B------:R-:W-:Y:S02]  /*dbe0*/  FMNMX R23, R115, R188, !PT ;  /* 0x000000bc73177209 */ /* 0x000fe40007800000 */
[-C--:B------:R-:W-:Y:S02]  /*dbf0*/  ISETP.GE.AND P3, PT, R3, R18.reuse, PT ;  /* 0x000000120300720c */ /* 0x080fe40003f66270 */
[----:B------:R-:W-:Y:S02]  /*dc00*/  ISETP.GE.AND P4, PT, R11, R18, PT ;  /* 0x000000120b00720c */ /* 0x000fe40003f86270 */
[----:B------:R-:W-:-:S02]  /*dc10*/  IADD3 R18, R12, 0xd1, RZ ;  /* 0x000000d10c127810 */ /* 0x000fc40007ffe0ff */
[----:B------:R-:W-:Y:S02]  /*dc20*/  FMNMX R19, R113, R186, !PT ;  /* 0x000000ba71137209 */ /* 0x000fe40007800000 */
[----:B------:R-:W-:Y:S02]  /*dc30*/  FMNMX R188, R118, R23, !PT ;  /* 0x0000001776bc7209 */ /* 0x000fe40007800000 */
[----:B------:R-:W-:Y:S02]  /*dc40*/  FSEL R126, R126, -INF , P5 ;  /* 0xff8000007e7e7808 */ /* 0x000fe40002800000 */
[----:B------:R-:W-:Y:S02]  /*dc50*/  FSEL R125, R125, -INF , P2 ;  /* 0xff8000007d7d7808 */ /* 0x000fe40001000000 */
[-C--:B------:R-:W-:Y:S02]  /*dc60*/  ISETP.GE.AND P5, PT, R3, R18.reuse, PT ;  /* 0x000000120300720c */ /* 0x080fe40003fa6270 */
[----:B------:R-:W-:Y:S01]  /*dc70*/  ISETP.GE.AND P2, PT, R11, R18, PT ;  /* 0x000000120b00720c */ /* 0x000fe20003f46270 */
[----:B------:R-:W-:Y:S01]  /*dc80*/  VIADD R18, R12, 0xd8 ;  /* 0x000000d80c127836 */ /* 0x000fe20000000000 */
[----:B------:R-:W-:-:S02]  /*dc90*/  FMNMX R186, R116, R19, !PT ;  /* 0x0000001374ba7209 */ /* 0x000fc40007800000 */
[----:B------:R-:W-:Y:S02]  /*dca0*/  FMNMX R23, R119, R188, !PT ;  /* 0x000000bc77177209 */ /* 0x000fe40007800000 */
[----:B------:R-:W-:Y:S02]  /*dcb0*/  FMNMX R19, R117, R186, !PT ;  /* 0x000000ba75137209 */ /* 0x000fe40007800000 */
[----:B------:R-:W-:Y:S02]  /*dcc0*/  FSEL R127, R127, -INF , P6 ;  /* 0xff8000007f7f7808 */ /* 0x000fe40003000000 */
[----:B------:R-:W-:Y:S02]  /*dcd0*/  FSEL R128, R128, -INF , P3 ;  /* 0xff80000080807808 */ /* 0x000fe40001800000 */
[-C--:B------:R-:W-:Y:S02]  /*dce0*/  ISETP.GE.AND P6, PT, R3, R18.reuse, PT ;  /* 0x000000120300720c */ /* 0x080fe40003fc6270 */
[----:B------:R-:W-:-:S02]  /*dcf0*/  ISETP.GE.AND P3, PT, R11, R18, PT ;  /* 0x000000120b00720c */ /* 0x000fc40003f66270 */
[----:B------:R-:W-:Y:S02]  /*dd00*/  FMNMX R188, R122, R23, !PT ;  /* 0x000000177abc7209 */ /* 0x000fe40007800000 */
[----:B------:R-:W-:Y:S02]  /*dd10*/  IADD3 R18, R12, 0xd9, RZ ;  /* 0x000000d90c127810 */ /* 0x000fe40007ffe0ff */
[----:B------:R-:W-:Y:S02]  /*dd20*/  FMNMX R186, R120, R19, !PT ;  /* 0x0000001378ba7209 */ /* 0x000fe40007800000 */
[----:B------:R-:W-:Y:S02]  /*dd30*/  FSEL R130, R130, -INF , P4 ;  /* 0xff80000082827808 */ /* 0x000fe40002000000 */
        /* <DEDUP_REMOVED lines=45> */
[----:B------:R-:W-:Y:S02]  /*e010*/  FSEL R142, R142, -INF , P2 ;  /* 0xff8000008e8e7808 */ /* 0x000fe40001000000 */
[----:B------:R-:W-:-:S02]  /*e020*/  FMNMX R23, R139, R188, !PT ;  /* 0x000000bc8b177209 */ /* 0x000fc40007800000 */
[----:B------:R-:W-:Y:S02]  /*e030*/  FSEL R141, R141, -INF , P6 ;  /* 0xff8000008d8d7808 */ /* 0x000fe40003000000 */
[-C--:B------:R-:W-:Y:S02]  /*e040*/  ISETP.GE.AND P2, PT, R3, R18.reuse, PT ;  /* 0x000000120300720c */ /* 0x080fe40003f46270 */
[----:B------:R-:W-:Y:S01]  /*e050*/  ISETP.GE.AND P6, PT, R11, R18, PT ;  /* 0x000000120b00720c */ /* 0x000fe20003fc6270 */
[----:B------:R-:W-:Y:S01]  /*e060*/  VIADD R18, R12, 0xf8 ;  /* 0x000000f80c127836 */ /* 0x000fe20000000000 */
[----:B------:R-:W-:Y:S02]  /*e070*/  FMNMX R19, R137, R186, !PT ;  /* 0x000000ba89137209 */ /* 0x000fe40007800000 */
[----:B------:R-:W-:Y:S02]  /*e080*/  FSEL R143, R143, -INF , P3 ;  /* 0xff8000008f8f7808 */ /* 0x000fe40001800000 */
[----:B------:R-:W-:-:S02]  /*e090*/  FMNMX R188, R142, R23, !PT ;  /* 0x000000178ebc7209 */ /* 0x000fc40007800000 */
[----:B------:R-:W-:Y:S02]  /*e0a0*/  FMNMX R186, R140, R19, !PT ;  /* 0x000000138cba7209 */ /* 0x000fe40007800000 */
[----:B------:R-:W-:Y:S02]  /*e0b0*/  FSEL R144, R144, -INF , P4 ;  /* 0xff80000090907808 */ /* 0x000fe40002000000 */
[-C--:B------:R-:W-:Y:S02]  /*e0c0*/  ISETP.GE.AND P3, PT, R3, R18.reuse, PT ;  /* 0x000000120300720c */ /* 0x080fe40003f66270 */
[----:B------:R-:W-:Y:S02]  /*e0d0*/  ISETP.GE.AND P4, PT, R11, R18, PT ;  /* 0x000000120b00720c */ /* 0x000fe40003f86270 */
[----:B------:R-:W-:Y:S02]  /*e0e0*/  FSEL R146, R146, -INF , P5 ;  /* 0xff80000092927808 */ /* 0x000fe40002800000 */
[----:B------:R-:W-:-:S02]  /*e0f0*/  FMNMX R23, R143, R188, !PT ;  /* 0x000000bc8f177209 */ /* 0x000fc40007800000 */
[----:B------:R-:W-:Y:S02]  /*e100*/  IADD3 R18, R12, 0xf9, RZ ;  /* 0x000000f90c127810 */ /* 0x000fe40007ffe0ff */
[----:B------:R-:W-:Y:S02]  /*e110*/  FMNMX R19, R141, R186, !PT ;  /* 0x000000ba8d137209 */ /* 0x000fe40007800000 */
[----:B------:R-:W-:Y:S02]  /*e120*/  FSEL R145, R145, -INF , P2 ;  /* 0xff80000091917808 */ /* 0x000fe40001000000 */
[----:B------:R-:W-:Y:S02]  /*e130*/  FSEL R147, R147, -INF , P6 ;  /* 0xff80000093937808 */ /* 0x000fe40003000000 */
[----:B------:R-:W-:Y:S02]  /*e140*/  FMNMX R186, R146, R23, !PT ;  /* 0x0000001792ba7209 */ /* 0x000fe40007800000 */
[----:B------:R-:W-:-:S02]  /*e150*/  ISETP.GE.AND P5, PT, R3, R18, PT ;  /* 0x000000120300720c */ /* 0x000fc40003fa6270 */
[----:B------:R-:W-:Y:S02]  /*e160*/  ISETP.GE.AND P2, PT, R11, R18, PT ;  /* 0x000000120b00720c */ /* 0x000fe40003f46270 */
[----:B------:R-:W-:Y:S02]  /*e170*/  FMNMX R18, R144, R19, !PT ;  /* 0x0000001390127209 */ /* 0x000fe40007800000 */
[----:B------:R-:W-:Y:S02]  /*e180*/  FSEL R150, R150, -INF , P4 ;  /* 0xff80000096967808 */ /* 0x000fe40002000000 */
[----:B------:R-:W-:Y:S02]  /*e190*/  FMNMX R23, R147, R186, !PT ;  /* 0x000000ba93177209 */ /* 0x000fe40007800000 */
[----:B------:R-:W-:Y:S02]  /*e1a0*/  FSEL R148, R148, -INF , P3 ;  /* 0xff80000094947808 */ /* 0x000fe40001800000 */
[----:B------:R-:W-:-:S02]  /*e1b0*/  FMNMX R19, R145, R18, !PT ;  /* 0x0000001291137209 */ /* 0x000fc40007800000 */
[----:B------:R-:W-:Y:S02]  /*e1c0*/  FSEL R151, R151, -INF , P2 ;  /* 0xff80000097977808 */ /* 0x000fe40001000000 */
[----:B------:R-:W-:Y:S02]  /*e1d0*/  FMNMX R186, R150, R23, !PT ;  /* 0x0000001796ba7209 */ /* 0x000fe40007800000 */
[----:B------:R-:W-:Y:S02]  /*e1e0*/  FSEL R149, R149, -INF , P5 ;  /* 0xff80000095957808 */ /* 0x000fe40002800000 */
[----:B------:R-:W-:Y:S02]  /*e1f0*/  FMNMX R18, R148, R19, !PT ;  /* 0x0000001394127209 */ /* 0x000fe40007800000 */
[----:B------:R-:W-:Y:S02]  /*e200*/  FMNMX R186, R151, R186, !PT ;  /* 0x000000ba97ba7209 */ /* 0x000fe40007800000 */
[----:B------:R-:W-:-:S03]  /*e210*/  FMNMX R23, R149, R18, !PT ;  /* 0x0000001295177209 */ /* 0x000fc60007800000 */
[----:B------:R-:W1:Y:S04]  /*e220*/  SHFL.BFLY PT, R19, R186, 0x1, 0x1f ;  /* 0x0c201f00ba137f89 */ /* 0x000e6800000e0000 */
[----:B------:R-:W2:Y:S01]  /*e230*/  SHFL.BFLY PT, R18, R23, 0x1, 0x1f ;  /* 0x0c201f0017127f89 */ /* 0x000ea200000e0000 */
[----:B-1----:R-:W-:Y:S02]  /*e240*/  FMNMX R187, R186, R19, !PT ;  /* 0x00000013babb7209 */ /* 0x002fe40007800000 */
        /* <DEDUP_REMOVED lines=8> */
[----:B------:R-:W-:Y:S02]  /*e2d0*/  FSEL R189, R18, RZ, P2 ;  /* 0x000000ff12bd7208 */ /* 0x000fe40001000000 */
[----:B------:R-:W-:Y:S01]  /*e2e0*/  ISETP.NE.AND P2, PT, R17, 0x4, PT ;  /* 0x000000041100780c */ /* 0x000fe20003f45270 */
[----:B------:R-:W-:Y:S02]  /*e2f0*/  FADD R21, -R191, R21 ;  /* 0x00000015bf157221 */ /* 0x000fe40000000100 */
[----:B------:R-:W-:Y:S01]  /*e300*/  FADD R22, -R189, R22 ;  /* 0x00000016bd167221 */ /* 0x000fe20000000100 */
[----:B------:R-:W-:Y:S01]  /*e310*/  SEL R17, R17, RZ, P2 ;  /* 0x000000ff11117207 */ /* 0x000fe20001000000 */
[----:B------:R-:W-:Y:S01]  /*e320*/  FMUL R190, R21, UR6 ;  /* 0x0000000615be7c20 */ /* 0x000fe20008400000 */
[C---:B------:R-:W-:Y:S01]  /*e330*/  LEA R21, R7.reuse, R14, 0x3 ;  /* 0x0000000e07157211 */ /* 0x040fe200078e18ff */
[----:B------:R-:W-:Y:S01]  /*e340*/  FMUL R22, R22, UR6 ;  /* 0x0000000616167c20 */ /* 0x000fe20008400000 */
[----:B------:R-:W-:-:S02]  /*e350*/  VIADD R7, R7, 0x1 ;  /* 0x0000000107077836 */ /* 0x000fc40000000000 */
[----:B------:R-:W-:Y:S02]  /*e360*/  FSETP.GEU.AND P4, PT, R190, -126, PT ;  /* 0xc2fc0000be00780b */ /* 0x000fe40003f8e000 */
[----:B------:R-:W-:Y:S02]  /*e370*/  FSETP.GEU.AND P3, PT, R22, -126, PT ;  /* 0xc2fc00001600780b */ /* 0x000fe40003f6e000 */
[----:B------:R-:W-:Y:S02]  /*e380*/  PRMT R23, RZ, 0x654, R21 ;  /* 0x00000654ff177816 */ /* 0x000fe40000000015 */
[----:B------:R-:W-:Y:S02]  /*e390*/  SEL R21, RZ, 0x1, P2 ;  /* 0x00000001ff157807 */ /* 0x000fe40001000000 */
[----:B------:R1:W-:Y:S01]  /*e3a0*/  SYNCS.ARRIVE.TRANS64.RED.A1T0 RZ, [R23+URZ], RZ ;  /* 0x000000ff17ff79a7 */ /* 0x0003e2000810043f */
[----:B------:R-:W-:Y:S02]  /*e3b0*/  ISETP.NE.AND P2, PT, R7, 0x4, PT ;  /* 0x000000040700780c */ /* 0x000fe40003f45270 */
[----:B------:R-:W-:-:S02]  /*e3c0*/  LOP3.LUT R4, R4, R21, RZ, 0x3c, !PT ;  /* 0x0000001504047212 */ /* 0x000fc400078e3cff */
[----:B------:R-:W-:Y:S02]  /*e3d0*/  @!P4 FMUL R190, R190, 0.5 ;  /* 0x3f000000bebec820 */ /* 0x000fe40000400000 */
[----:B------:R-:W-:Y:S01]  /*e3e0*/  @!P3 FMUL R22, R22, 0.5 ;  /* 0x3f0000001616b820 */ /* 0x000fe20000400000 */
[----:B------:R-:W-:-:S03]  /*e3f0*/  SHF.L.U32 R21, R4, 0x1f, RZ ;  /* 0x0000001f04157819 */ /* 0x000fc600000006ff */
[----:B------:R2:W3:Y:S08]  /*e400*/  MUFU.EX2 R188, R22 ;  /* 0x0000001600bc7308 */ /* 0x0004f00000000800 */
[----:B------:R-:W4:Y:S01]  /*e410*/  MUFU.EX2 R190, R190 ;  /* 0x000000be00be7308 */ /* 0x000f220000000800 */
[----:B--2---:R-:W-:Y:S01]  /*e420*/  LEA R22, R17, R2, 0x3 ;  /* 0x0000000211167211 */ /* 0x004fe200078e18ff */
[----:B---3--:R-:W-:-:S04]  /*e430*/  @!P3 FMUL R188, R188, R188 ;  /* 0x000000bcbcbcb220 */ /* 0x008fc80000400000 */
[-C--:B------:R-:W-:Y:S01]  /*e440*/  FMUL R152, R152, R188.reuse ;  /* 0x000000bc98987220 */ /* 0x080fe20000400000 */
[-C--:B------:R-:W-:Y:S01]  /*e450*/  FMUL R153, R153, R188.reuse ;  /* 0x000000bc99997220 */ /* 0x080fe20000400000 */
[-C--:B------:R-:W-:Y:S01]  /*e460*/  FMUL R156, R156, R188.reuse ;  /* 0x000000bc9c9c7220 */ /* 0x080fe20000400000 */
[----:B------:R-:W-:Y:S01]  /*e470*/  FMUL R157, R157, R188 ;  /* 0x000000bc9d9d7220 */ /* 0x000fe20000400000 */
[----:B----4-:R-:W-:Y:S01]  /*e480*/  @!P4 FMUL R190, R190, R190 ;  /* 0x000000bebebec220 */ /* 0x010fe20000400000 */
        /* <DEDUP_REMOVED lines=27> */
[----:B-1----:R-:W-:-:S07]  /*e640*/  FMUL R183, R183, R190 ;  /* 0x000000beb7b77220 */ /* 0x002fce0000400000 */
.L_x_45:
[----:B-1----:R1:W2:Y:S02]  /*e650*/  SYNCS.PHASECHK.TRANS64.TRYWAIT P3, [R22+URZ+0x22000], R21 ;  /* 0x02200015160075a7 */ /* 0x0022a4000806017f */
[----:B--2---:R-:W-:Y:S05]  /*e660*/  @!P3 NANOSLEEP.SYNCS 0x989680 ;  /* 0x009896800000b95d */ /* 0x004fea0003900000 */
[----:B------:R-:W2:Y:S02]  /*e670*/  @!P3 SYNCS.PHASECHK.TRANS64 P3, [R22+URZ+0x22000], R21 ;  /* 0x022000151600b5a7 */ /* 0x000ea4000806007f */
[----:B--2---:R-:W-:Y:S05]  /*e680*/  @!P3 BRA `(.L_x_45) ;  /* 0xfffffffc00f0b947 */ /* 0x004fea000383ffff */
[----:B------:R-:W-:Y:S05]  /*e690*/  BSYNC B0 ;  /* 0x0000000000007941 */ /* 0x000fea0003800000 */
.L_x_44:
[----:B------:R-:W2:Y:S01]  /*e6a0*/  LDC R186, c[0x0][0x604] ;  /* 0x00018100ffba7b82 */ /* 0x000ea20000000800 */
[----:B------:R-:W-:Y:S01]  /*e6b0*/  IMAD.MOV.U32 R23, RZ, RZ, 0x40000040 ;  /* 0x40000040ff177424 */ /* 0x000fe200078e00ff */
[----:B-1----:R-:W-:Y:S01]  /*e6c0*/  LEA R22, R17, UR14, 0xb ;  /* 0x0000000e11167c11 */ /* 0x002fe2000f8e58ff */
[----:B------:R-:W-:Y:S05]  /*e6d0*/  WARPSYNC.ALL ;  /* 0x0000000000007948 */ /* 0x000fea0003800000 */
[----:B------:R-:W-:Y:S02]  /*e6e0*/  R2UR UR6, R22 ;  /* 0x00000000160672ca */ /* 0x000fe400000e0000 */
[----:B------:R-:W-:Y:S01]  /*e6f0*/  R2UR UR7, R23 ;  /* 0x00000000170772ca */ /* 0x000fe200000e0000 */
[-C--:B--2---:R-:W-:Y:S01]  /*e700*/  FMUL R21, R189, R186.reuse ;  /* 0x000000babd157220 */ /* 0x084fe20000400000 */
[----:B------:R-:W-:-:S03]  /*e710*/  FMUL R185, R191, R186 ;  /* 0x000000babfb97220 */ /* 0x000fc60000400000 */
[-CC-:B------:R-:W-:Y:S01]  /*e720*/  FFMA R24, R24, R186.reuse, -R21.reuse ;  /* 0x000000ba18187223 */ /* 0x180fe20000000815 */
[-C--:B------:R-:W-:Y:S01]  /*e730*/  FFMA R25, R25, R186.reuse, -R21 ;  /* 0x000000ba19197223 */ /* 0x080fe20000000815 */
[-CC-:B------:R-:W-:Y:S01]  /*e740*/  FFMA R26, R26, R186.reuse, -R185.reuse ;  /* 0x000000ba1a1a7223 */ /* 0x180fe200000008b9 */
[-C--:B------:R-:W-:Y:S01]  /*e750*/  FFMA R27, R27, R186.reuse, -R185 ;  /* 0x000000ba1b1b7223 */ /* 0x080fe200000008b9 */
[-CC-:B------:R-:W-:Y:S01]  /*e760*/  FFMA R28, R28, R186.reuse, -R21.reuse ;  /* 0x000000ba1c1c7223 */ /* 0x180fe20000000815 */
[----:B------:R-:W-:Y:S01]  /*e770*/  FSETP.GEU.AND P5, PT, R24, -126, PT ;  /* 0xc2fc00001800780b */ /* 0x000fe20003fae000 */
[-C--:B------:R-:W-:Y:S01]  /*e780*/  FFMA R29, R29, R186.reuse, -R21 ;  /* 0x000000ba1d1d7223 */ /* 0x080fe20000000815 */
[----:B------:R-:W-:Y:S01]  /*e790*/  FSETP.GEU.AND P6, PT, R25, -126, PT ;  /* 0xc2fc00001900780b */ /* 0x000fe20003fce000 */
[-CC-:B------:R-:W-:Y:S01]  /*e7a0*/  FFMA R30, R30, R186.reuse, -R185.reuse ;  /* 0x000000ba1e1e7223 */ /* 0x180fe200000008b9 */
[----:B------:R-:W-:Y:S01]  /*e7b0*/  FSETP.GEU.AND P3, PT, R26, -126, PT ;  /* 0xc2fc00001a00780b */ /* 0x000fe20003f6e000 */
[-C--:B------:R-:W-:Y:S01]  /*e7c0*/  FFMA R31, R31, R186.reuse, -R185 ;  /* 0x000000ba1f1f7223 */ /* 0x080fe200000008b9 */
[----:B------:R-:W-:Y:S01]  /*e7d0*/  FSETP.GEU.AND P4, PT, R27, -126, PT ;  /* 0xc2fc00001b00780b */ /* 0x000fe20003f8e000 */
[-CC-:B------:R-:W-:Y:S01]  /*e7e0*/  FFMA R32, R32, R186.reuse, -R21.reuse ;  /* 0x000000ba20207223 */ /* 0x180fe20000000815 */
[-C--:B------:R-:W-:Y:S01]  /*e7f0*/  FFMA R33, R33, R186.reuse, -R21 ;  /* 0x000000ba21217223 */ /* 0x080fe20000000815 */
[-CC-:B------:R-:W-:Y:S01]  /*e800*/  FFMA R34, R34, R186.reuse, -R185.reuse ;  /* 0x000000ba22227223 */ /* 0x180fe200000008b9 */
[-C--:B------:R-:W-:Y:S01]  /*e810*/  FFMA R35, R35, R186.reuse, -R185 ;  /* 0x000000ba23237223 */ /* 0x080fe200000008b9 */
[-CC-:B------:R-:W-:Y:S01]  /*e820*/  FFMA R36, R36, R186.reuse, -R21.reuse ;  /* 0x000000ba24247223 */ /* 0x180fe20000000815 */
[-C--:B------:R-:W-:Y:S01]  /*e830*/  FFMA R37, R37, R186.reuse, -R21 ;  /* 0x000000ba25257223 */ /* 0x080fe20000000815 */
[----:B------:R-:W-:Y:S01]  /*e840*/  @!P5 FMUL R24, R24, 0.5 ;  /* 0x3f0000001818d820 */ /* 0x000fe20000400000 */
[-CC-:B------:R-:W-:Y:S01]  /*e850*/  FFMA R38, R38, R186.reuse, -R185.reuse ;  /* 0x000000ba26267223 */ /* 0x180fe200000008b9 */
[----:B------:R-:W-:Y:S01]  /*e860*/  @!P6 FMUL R25, R25, 0.5 ;  /* 0x3f0000001919e820 */ /* 0x000fe20000400000 */
[-C--:B------:R-:W-:Y:S01]  /*e870*/  FFMA R39, R39, R186.reuse, -R185 ;  /* 0x000000ba27277223 */ /* 0x080fe200000008b9 */
[----:B------:R-:W-:Y:S01]  /*e880*/  @!P3 FMUL R26, R26, 0.5 ;  /* 0x3f0000001a1ab820 */ /* 0x000fe20000400000 */
[----:B------:R-:W1:Y:S01]  /*e890*/  MUFU.EX2 R187, R24 ;  /* 0x0000001800bb7308 */ /* 0x000e620000000800 */
[----:B------:R-:W-:Y:S01]  /*e8a0*/  @!P4 FMUL R27, R27, 0.5 ;  /* 0x3f0000001b1bc820 */ /* 0x000fe20000400000 */
[-CC-:B------:R-:W-:Y:S01]  /*e8b0*/  FFMA R40, R40, R186.reuse, -R21.reuse ;  /* 0x000000ba28287223 */ /* 0x180fe20000000815 */
[-C--:B------:R-:W-:Y:S01]  /*e8c0*/  FFMA R41, R41, R186.reuse, -R21 ;  /* 0x000000ba29297223 */ /* 0x080fe20000000815 */
[-CC-:B------:R-:W-:Y:S01]  /*e8d0*/  FFMA R42, R42, R186.reuse, -R185.reuse ;  /* 0x000000ba2a2a7223 */ /* 0x180fe200000008b9 */
[-C--:B------:R-:W-:Y:S01]  /*e8e0*/  FFMA R43, R43, R186.reuse, -R185 ;  /* 0x000000ba2b2b7223 */ /* 0x080fe200000008b9 */
[-CC-:B------:R-:W-:Y:S01]  /*e8f0*/  FFMA R44, R44, R186.reuse, -R21.reuse ;  /* 0x000000ba2c2c7223 */ /* 0x180fe20000000815 */
[-C--:B------:R-:W-:Y:S01]  /*e900*/  FFMA R45, R45, R186.reuse, -R21 ;  /* 0x000000ba2d2d7223 */ /* 0x080fe20000000815 */
[----:B------:R-:W2:Y:S01]  /*e910*/  MUFU.EX2 R192, R25 ;  /* 0x0000001900c07308 */ /* 0x000ea20000000800 */
[-CC-:B------:R-:W-:Y:S01]  /*e920*/  FFMA R46, R46, R186.reuse, -R185.reuse ;  /* 0x000000ba2e2e7223 */ /* 0x180fe200000008b9 */
[-C--:B------:R-:W-:Y:S01]  /*e930*/  FFMA R47, R47, R186.reuse, -R185 ;  /* 0x000000ba2f2f7223 */ /* 0x080fe200000008b9 */
[-CC-:B------:R-:W-:Y:S01]  /*e940*/  FFMA R48, R48, R186.reuse, -R21.reuse ;  /* 0x000000ba30307223 */ /* 0x180fe20000000815 */
[-C--:B------:R-:W-:Y:S01]  /*e950*/  FFMA R49, R49, R186.reuse, -R21 ;  /* 0x000000ba31317223 */ /* 0x080fe20000000815 */
[-C--:B------:R-:W-:Y:S01]  /*e960*/  FFMA R50, R50, R186.reuse, -R185 ;  /* 0x000000ba32327223 */ /* 0x080fe200000008b9 */
[-CC-:B------:R-:W-:Y:S01]  /*e970*/  FFMA R52, R52, R186.reuse, -R21.reuse ;  /* 0x000000ba34347223 */ /* 0x180fe20000000815 */
[-C--:B------:R-:W-:Y:S01]  /*e980*/  FFMA R53, R53, R186.reuse, -R21 ;  /* 0x000000ba35357223 */ /* 0x080fe20000000815 */
[----:B------:R-:W3:Y:S01]  /*e990*/  MUFU.EX2 R189, R26 ;  /* 0x0000001a00bd7308 */ /* 0x000ee20000000800 */
[----:B-1----:R-:W-:Y:S01]  /*e9a0*/  @!P5 FMUL R187, R187, R187 ;  /* 0x000000bbbbbbd220 */ /* 0x002fe20000400000 */
[----:B------:R-:W-:Y:S01]  /*e9b0*/  FSETP.GEU.AND P5, PT, R28, -126, PT ;  /* 0xc2fc00001c00780b */ /* 0x000fe20003fae000 */
[-CC-:B------:R-:W-:Y:S01]  /*e9c0*/  FFMA R54, R54, R186.reuse, -R185.reuse ;  /* 0x000000ba36367223 */ /* 0x180fe200000008b9 */
[-C--:B------:R-:W-:Y:S01]  /*e9d0*/  FFMA R55, R55, R186.reuse, -R185 ;  /* 0x000000ba37377223 */ /* 0x080fe200000008b9 */
[-CC-:B------:R-:W-:Y:S01]  /*e9e0*/  FFMA R56, R56, R186.reuse, -R21.reuse ;  /* 0x000000ba38387223 */ /* 0x180fe20000000815 */
[-CC-:B------:R-:W-:Y:S01]  /*e9f0*/  FFMA R57, R57, R186.reuse, -R21.reuse ;  /* 0x000000ba39397223 */ /* 0x180fe20000000815 */
[--C-:B------:R-:W-:Y:S01]  /*ea00*/  FFMA R60, R60, R186, -R21.reuse ;  /* 0x000000ba3c3c7223 */ /* 0x100fe20000000815 */
[----:B------:R-:W1:Y:S01]  /*ea10*/  MUFU.EX2 R194, R27 ;  /* 0x0000001b00c27308 */ /* 0x000e620000000800 */
[----:B--2---:R-:W-:Y:S01]  /*ea20*/  @!P6 FMUL R192, R192, R192 ;  /* 0x000000c0c0c0e220 */ /* 0x004fe20000400000 */
[----:B------:R-:W-:Y:S01]  /*ea30*/  FSETP.GEU.AND P6, PT, R29, -126, PT ;  /* 0xc2fc00001d00780b */ /* 0x000fe20003fce000 */
[-C--:B------:R-:W-:Y:S01]  /*ea40*/  FFMA R61, R61, R186.reuse, -R21 ;  /* 0x000000ba3d3d7223 */ /* 0x080fe20000000815 */
[-CC-:B------:R-:W-:Y:S01]  /*ea50*/  FFMA R62, R62, R186.reuse, -R185.reuse ;  /* 0x000000ba3e3e7223 */ /* 0x180fe200000008b9 */
[-C--:B------:R-:W-:Y:S01]  /*ea60*/  FFMA R63, R63, R186.reuse, -R185 ;  /* 0x000000ba3f3f7223 */ /* 0x080fe200000008b9 */
[----:B------:R-:W-:Y:S01]  /*ea70*/  F2FP.F16.F32.PACK_AB R24, R192, R187 ;  /* 0x000000bbc018723e */ /* 0x000fe200000000ff */
[----:B------:R-:W-:Y:S01]  /*ea80*/  @!P5 FMUL R28, R28, 0.5 ;  /* 0x3f0000001c1cd820 */ /* 0x000fe20000400000 */
[-CC-:B------:R-:W-:Y:S01]  /*ea90*/  FFMA R64, R64, R186.reuse, -R21.reuse ;  /* 0x000000ba40407223 */ /* 0x180fe20000000815 */
[----:B---3--:R-:W-:Y:S01]  /*eaa0*/  @!P3 FMUL R189, R189, R189 ;  /* 0x000000bdbdbdb220 */ /* 0x008fe20000400000 */
[----:B------:R-:W-:Y:S01]  /*eab0*/  FSETP.GEU.AND P3, PT, R30, -126, PT ;  /* 0xc2fc00001e00780b */ /* 0x000fe20003f6e000 */
[----:B------:R-:W2:Y:S01]  /*eac0*/  MUFU.EX2 R193, R28 ;  /* 0x0000001c00c17308 */ /* 0x000ea20000000800 */
[-C--:B------:R-:W-:Y:S01]  /*ead0*/  FFMA R65, R65, R186.reuse, -R21 ;  /* 0x000000ba41417223 */ /* 0x080fe20000000815 */
[-CC-:B------:R-:W-:Y:S01]  /*eae0*/  FFMA R66, R66, R186.reuse, -R185.reuse ;  /* 0x000000ba42427223 */ /* 0x180fe200000008b9 */
[-C--:B------:R-:W-:Y:S01]  /*eaf0*/  FFMA R67, R67, R186.reuse, -R185 ;  /* 0x000000ba43437223 */ /* 0x080fe200000008b9 */
[----:B------:R-:W-:Y:S01]  /*eb00*/  @!P6 FMUL R29, R29, 0.5 ;  /* 0x3f0000001d1de820 */ /* 0x000fe20000400000 */
[--C-:B------:R-:W-:Y:S01]  /*eb10*/  FFMA R68, R68, R186, -R21.reuse ;  /* 0x000000ba44447223 */ /* 0x100fe20000000815 */
[----:B-1----:R-:W-:Y:S01]  /*eb20*/  @!P4 FMUL R194, R194, R194 ;  /* 0x000000c2c2c2c220 */ /* 0x002fe20000400000 */
[----:B------:R-:W-:Y:S01]  /*eb30*/  FSETP.GEU.AND P4, PT, R31, -126, PT ;  /* 0xc2fc00001f00780b */ /* 0x000fe20003f8e000 */
[----:B------:R-:W1:Y:S01]  /*eb40*/  MUFU.EX2 R198, R29 ;  /* 0x0000001d00c67308 */ /* 0x000e620000000800 */
[-C--:B------:R-:W-:Y:S01]  /*eb50*/  FFMA R69, R69, R186.reuse, -R21 ;  /* 0x000000ba45457223 */ /* 0x080fe20000000815 */
[-CC-:B------:R-:W-:Y:S01]  /*eb60*/  FFMA R70, R70, R186.reuse, -R185.reuse ;  /* 0x000000ba46467223 */ /* 0x180fe200000008b9 */
[----:B------:R-:W-:Y:S01]  /*eb70*/  F2FP.F16.F32.PACK_AB R25, R194, R189 ;  /* 0x000000bdc219723e */ /* 0x000fe200000000ff */
[----:B------:R-:W-:Y:S01]  /*eb80*/  @!P3 FMUL R30, R30, 0.5 ;  /* 0x3f0000001e1eb820 */ /* 0x000fe20000400000 */
[-C--:B------:R-:W-:Y:S01]  /*eb90*/  FFMA R71, R71, R186.reuse, -R185 ;  /* 0x000000ba47477223 */ /* 0x080fe200000008b9 */
[-C--:B------:R-:W-:Y:S01]  /*eba0*/  FFMA R72, R72, R186.reuse, -R21 ;  /* 0x000000ba48487223 */ /* 0x080fe20000000815 */
[-C--:B------:R-:W-:Y:S01]  /*ebb0*/  FFMA R75, R75, R186.reuse, -R185 ;  /* 0x000000ba4b4b7223 */ /* 0x080fe200000008b9 */
[----:B------:R-:W3:Y:S01]  /*ebc0*/  MUFU.EX2 R200, R30 ;  /* 0x0000001e00c87308 */ /* 0x000ee20000000800 */
[----:B--2---:R-:W-:Y:S01]  /*ebd0*/  @!P5 FMUL R193, R193, R193 ;  /* 0x000000c1c1c1d220 */ /* 0x004fe20000400000 */
[----:B------:R-:W-:Y:S01]  /*ebe0*/  FSETP.GEU.AND P5, PT, R32, -126, PT ;  /* 0xc2fc00002000780b */ /* 0x000fe20003fae000 */
[-CC-:B------:R-:W-:Y:S01]  /*ebf0*/  FFMA R76, R76, R186.reuse, -R21.reuse ;  /* 0x000000ba4c4c7223 */ /* 0x180fe20000000815 */
[----:B------:R-:W-:Y:S01]  /*ec00*/  @!P4 FMUL R31, R31, 0.5 ;  /* 0x3f0000001f1fc820 */ /* 0x000fe20000400000 */
[-C--:B------:R-:W-:Y:S01]  /*ec10*/  FFMA R77, R77, R186.reuse, -R21 ;  /* 0x000000ba4d4d7223 */ /* 0x080fe20000000815 */
[-CC-:B------:R-:W-:Y:S01]  /*ec20*/  FFMA R78, R78, R186.reuse, -R185.reuse ;  /* 0x000000ba4e4e7223 */ /* 0x180fe200000008b9 */
[----:B------:R-:W-:Y:S01]  /*ec30*/  FFMA R79, R79, R186, -R185 ;  /* 0x000000ba4f4f7223 */ /* 0x000fe200000008b9 */
[----:B------:R-:W2:Y:S01]  /*ec40*/  MUFU.EX2 R191, R31 ;  /* 0x0000001f00bf7308 */ /* 0x000ea20000000800 */
[----:B-1----:R-:W-:Y:S01]  /*ec50*/  @!P6 FMUL R198, R198, R198 ;  /* 0x000000c6c6c6e220 */ /* 0x002fe20000400000 */
[----:B------:R-:W-:Y:S01]  /*ec60*/  FSETP.GEU.AND P6, PT, R33, -126, PT ;  /* 0xc2fc00002100780b */ /* 0x000fe20003fce000 */
[-C--:B------:R-:W-:Y:S01]  /*ec70*/  FFMA R85, R85, R186.reuse, -R21 ;  /* 0x000000ba55557223 */ /* 0x080fe20000000815 */
[-CC-:B------:R-:W-:Y:S01]  /*ec80*/  FFMA R86, R86, R186.reuse, -R185.reuse ;  /* 0x000000ba56567223 */ /* 0x180fe200000008b9 */
[-C--:B------:R-:W-:Y:S01]  /*ec90*/  FFMA R87, R87, R186.reuse, -R185 ;  /* 0x000000ba57577223 */ /* 0x080fe200000008b9 */
[----:B------:R-:W-:Y:S01]  /*eca0*/  F2FP.F16.F32.PACK_AB R26, R198, R193 ;  /* 0x000000c1c61a723e */ /* 0x000fe200000000ff */
[----:B------:R-:W-:Y:S01]  /*ecb0*/  @!P5 FMUL R32, R32, 0.5 ;  /* 0x3f0000002020d820 */ /* 0x000fe20000400000 */
[--C-:B------:R-:W-:Y:S01]  /*ecc0*/  FFMA R92, R92, R186, -R21.reuse ;  /* 0x000000ba5c5c7223 */ /* 0x100fe20000000815 */
[----:B---3--:R-:W-:Y:S01]  /*ecd0*/  @!P3 FMUL R200, R200, R200 ;  /* 0x000000c8c8c8b220 */ /* 0x008fe20000400000 */
[----:B------:R-:W-:Y:S01]  /*ece0*/  FSETP.GEU.AND P3, PT, R34, -126, PT ;  /* 0xc2fc00002200780b */ /* 0x000fe20003f6e000 */
[----:B------:R-:W1:Y:S01]  /*ecf0*/  MUFU.EX2 R195, R32 ;  /* 0x0000002000c37308 */ /* 0x000e620000000800 */
[-C--:B------:R-:W-:Y:S01]  /*ed00*/  FFMA R93, R93, R186.reuse, -R21 ;  /* 0x000000ba5d5d7223 */ /* 0x080fe20000000815 */
[-CC-:B------:R-:W-:Y:S01]  /*ed10*/  FFMA R94, R94, R186.reuse, -R185.reuse ;  /* 0x000000ba5e5e7223 */ /* 0x180fe200000008b9 */
[-C--:B------:R-:W-:Y:S01]  /*ed20*/  FFMA R95, R95, R186.reuse, -R185 ;  /* 0x000000ba5f5f7223 */ /* 0x080fe200000008b9 */
[----:B------:R-:W-:Y:S01]  /*ed30*/  @!P6 FMUL R33, R33, 0.5 ;  /* 0x3f0000002121e820 */ /* 0x000fe20000400000 */
[-CC-:B------:R-:W-:Y:S01]  /*ed40*/  FFMA R100, R100, R186.reuse, -R21.reuse ;  /* 0x000000ba64647223 */ /* 0x180fe20000000815 */
[----:B--2---:R-:W-:Y:S01]  /*ed50*/  @!P4 FMUL R191, R191, R191 ;  /* 0x000000bfbfbfc220 */ /* 0x004fe20000400000 */
[----:B------:R-:W-:Y:S01]  /*ed60*/  FSETP.GEU.AND P4, PT, R35, -126, PT ;  /* 0xc2fc00002300780b */ /* 0x000fe20003f8e000 */
[----:B------:R-:W2:Y:S01]  /*ed70*/  MUFU.EX2 R196, R33 ;  /* 0x0000002100c47308 */ /* 0x000ea20000000800 */
[-C--:B------:R-:W-:Y:S01]  /*ed80*/  FFMA R101, R101, R186.reuse, -R21 ;  /* 0x000000ba65657223 */ /* 0x080fe20000000815 */
[--C-:B------:R-:W-:Y:S01]  /*ed90*/  FFMA R102, R102, R186, -R185.reuse ;  /* 0x000000ba66667223 */ /* 0x100fe200000008b9 */
[----:B------:R-:W-:Y:S01]  /*eda0*/  F2FP.F16.F32.PACK_AB R27, R191, R200 ;  /* 0x000000c8bf1b723e */ /* 0x000fe200000000ff */
[----:B------:R-:W-:Y:S01]  /*edb0*/  @!P3 FMUL R34, R34, 0.5 ;  /* 0x3f0000002222b820 */ /* 0x000fe20000400000 */
[-C--:B------:R-:W-:Y:S01]  /*edc0*/  FFMA R107, R107, R186.reuse, -R185 ;  /* 0x000000ba6b6b7223 */ /* 0x080fe200000008b9 */
[-CC-:B------:R-:W-:Y:S01]  /*edd0*/  FFMA R108, R108, R186.reuse, -R21.reuse ;  /* 0x000000ba6c6c7223 */ /* 0x180fe20000000815 */
[----:B------:R-:W-:Y:S01]  /*ede0*/  WARPGROUP.ARRIVE ;  /* 0x00000000000079c5 */ /* 0x000fe20000000000 */
[----:B------:R-:W3:Y:S01]  /*edf0*/  MUFU.EX2 R197, R34 ;  /* 0x0000002200c57308 */ /* 0x000ee20000000800 */
[----:B-1----:R-:W-:Y:S01]  /*ee00*/  @!P5 FMUL R195, R195, R195 ;  /* 0x000000c3c3c3d220 */ /* 0x002fe20000400000 */
[----:B------:R-:W-:Y:S01]  /*ee10*/  FSETP.GEU.AND P5, PT, R36, -126, PT ;  /* 0xc2fc00002400780b */ /* 0x000fe20003fae000 */
[-C--:B------:R-:W-:Y:S01]  /*ee20*/  FFMA R109, R109, R186.reuse, -R21 ;  /* 0x000000ba6d6d7223 */ /* 0x080fe20000000815 */
[----:B------:R-:W-:Y:S01]  /*ee30*/  @!P4 FMUL R35, R35, 0.5 ;  /* 0x3f0000002323c820 */ /* 0x000fe20000400000 */
[----:B------:R-:W-:Y:S01]  /*ee40*/  HGMMA.64x64x16.F32 R152, R24, gdesc[UR4].tnspB, R152, gsb0 ;  /* 0x40e0000418987df0 */ /* 0x000fe20008000898 */
[-CC-:B------:R-:W-:Y:S01]  /*ee50*/  FFMA R110, R110, R186.reuse, -R185.reuse ;  /* 0x000000ba6e6e7223 */ /* 0x180fe200000008b9 */
[----:B------:R-:W-:Y:S01]  /*ee60*/  FFMA R115, R115, R186, -R185 ;  /* 0x000000ba73737223 */ /* 0x000fe200000008b9 */
[----:B------:R-:W1:Y:S01]  /*ee70*/  MUFU.EX2 R202, R35 ;  /* 0x0000002300ca7308 */ /* 0x000e620000000800 */
[----:B--2---:R-:W-:Y:S01]  /*ee80*/  @!P6 FMUL R196, R196, R196 ;  /* 0x000000c4c4c4e220 */ /* 0x004fe20000400000 */
[----:B------:R-:W-:Y:S01]  /*ee90*/  FSETP.GEU.AND P6, PT, R37, -126, PT ;  /* 0xc2fc00002500780b */ /* 0x000fe20003fce000 */
[-CC-:B------:R-:W-:Y:S01]  /*eea0*/  FFMA R116, R116, R186.reuse, -R21.reuse ;  /* 0x000000ba74747223 */ /* 0x180fe20000000815 */
[-C--:B------:R-:W-:Y:S01]  /*eeb0*/  FFMA R117, R117, R186.reuse, -R21 ;  /* 0x000000ba75757223 */ /* 0x080fe20000000815 */
[-C--:B------:R-:W-:Y:S01]  /*eec0*/  FFMA R119, R119, R186.reuse, -R185 ;  /* 0x000000ba77777223 */ /* 0x080fe200000008b9 */
[----:B------:R-:W-:Y:S01]  /*eed0*/  F2FP.F16.F32.PACK_AB R28, R196, R195 ;  /* 0x000000c3c41c723e */ /* 0x000fe200000000ff */
[----:B------:R-:W-:Y:S01]  /*eee0*/  @!P5 FMUL R36, R36, 0.5 ;  /* 0x3f0000002424d820 */ /* 0x000fe20000400000 */
[----:B------:R-:W-:Y:S01]  /*eef0*/  FFMA R189, R190, R13, R189 ;  /* 0x0000000dbebd7223 */ /* 0x000fe200000000bd */
[----:B---3--:R-:W-:Y:S01]  /*ef00*/  @!P3 FMUL R197, R197, R197 ;  /* 0x000000c5c5c5b220 */ /* 0x008fe20000400000 */
[----:B------:R-:W-:Y:S01]  /*ef10*/  FSETP.GEU.AND P3, PT, R38, -126, PT ;  /* 0xc2fc00002600780b */ /* 0x000fe20003f6e000 */
[----:B------:R-:W2:Y:S01]  /*ef20*/  MUFU.EX2 R199, R36 ;  /* 0x0000002400c77308 */ /* 0x000ea20000000800 */
[-C--:B------:R-:W-:Y:S01]  /*ef30*/  FFMA R123, R123, R186.reuse, -R185 ;  /* 0x000000ba7b7b7223 */ /* 0x080fe200000008b9 */
[----:B------:R-:W-:Y:S01]  /*ef40*/  FFMA R120, R120, R186, -R21 ;  /* 0x000000ba78787223 */ /* 0x000fe20000000815 */
[----:B------:R-:W-:Y:S01]  /*ef50*/  FFMA R15, R188, R15, R187 ;  /* 0x0000000fbc0f7223 */ /* 0x000fe200000000bb */
[----:B------:R-:W-:Y:S01]  /*ef60*/  @!P6 FMUL R37, R37, 0.5 ;  /* 0x3f0000002525e820 */ /* 0x000fe20000400000 */
[----:B------:R-:W-:Y:S01]  /*ef70*/  FADD R189, R189, R194 ;  /* 0x000000c2bdbd7221 */ /* 0x000fe20000000000 */
[----:B-1----:R-:W-:Y:S01]  /*ef80*/  @!P4 FMUL R202, R202, R202 ;  /* 0x000000cacacac220 */ /* 0x002fe20000400000 */
[----:B------:R-:W-:Y:S01]  /*ef90*/  FSETP.GEU.AND P4, PT, R39, -126, PT ;  /* 0xc2fc00002700780b */ /* 0x000fe20003f8e000 */
[----:B------:R-:W1:Y:S01]  /*efa0*/  MUFU.EX2 R204, R37 ;  /* 0x0000002500cc7308 */ /* 0x000e620000000800 */
[----:B------:R-:W-:Y:S01]  /*efb0*/  FADD R192, R15, R192 ;  /* 0x000000c00fc07221 */ /* 0x000fe20000000000 */
[----:B------:R-:W-:Y:S01]  /*efc0*/  FADD R200, R189, R200 ;  /* 0x000000c8bdc87221 */ /* 0x000fe20000000000 */
[----:B------:R-:W-:Y:S01]  /*efd0*/  F2FP.F16.F32.PACK_AB R29, R202, R197 ;  /* 0x000000c5ca1d723e */ /* 0x000fe200000000ff */
[----:B------:R-:W-:Y:S01]  /*efe0*/  @!P3 FMUL R38, R38, 0.5 ;  /* 0x3f0000002626b820 */ /* 0x000fe20000400000 */
[----:B------:R-:W-:Y:S01]  /*eff0*/  FADD R193, R192, R193 ;  /* 0x000000c1c0c17221 */ /* 0x000fe20000000000 */
[-CC-:B------:R-:W-:Y:S01]  /*f000*/  FFMA R126, R126, R186.reuse, -R185.reuse ;  /* 0x000000ba7e7e7223 */ /* 0x180fe200000008b9 */
[-C--:B------:R-:W-:Y:S01]  /*f010*/  FFMA R127, R127, R186.reuse, -R185 ;  /* 0x000000ba7f7f7223 */ /* 0x080fe200000008b9 */
[----:B------:R-:W3:Y:S01]  /*f020*/  MUFU.EX2 R23, R38 ;  /* 0x0000002600177308 */ /* 0x000ee20000000800 */
[----:B--2---:R-:W-:Y:S01]  /*f030*/  @!P5 FMUL R199, R199, R199 ;  /* 0x000000c7c7c7d220 */ /* 0x004fe20000400000 */
[----:B------:R-:W-:Y:S01]  /*f040*/  FSETP.GEU.AND P5, PT, R40, -126, PT ;  /* 0xc2fc00002800780b */ /* 0x000fe20003fae000 */
[----:B------:R-:W-:Y:S01]  /*f050*/  FADD R198, R193, R198 ;  /* 0x000000c6c1c67221 */ /* 0x000fe20000000000 */
[----:B------:R-:W-:Y:S01]  /*f060*/  @!P4 FMUL R39, R39, 0.5 ;  /* 0x3f0000002727c820 */ /* 0x000fe20000400000 */
[----:B------:R-:W-:Y:S01]  /*f070*/  FFMA R124, R124, R186, -R21 ;  /* 0x000000ba7c7c7223 */ /* 0x000fe20000000815 */
[----:B------:R-:W-:Y:S01]  /*f080*/  FADD R200, R200, R191 ;  /* 0x000000bfc8c87221 */ /* 0x000fe20000000000 */
[----:B------:R-:W-:Y:S01]  /*f090*/  FADD R195, R198, R195 ;  /* 0x000000c3c6c37221 */ /* 0x000fe20000000000 */
[----:B------:R-:W2:Y:S01]  /*f0a0*/  MUFU.EX2 R206, R39 ;  /* 0x0000002700ce7308 */ /* 0x000ea20000000800 */
[----:B-1----:R-:W-:Y:S01]  /*f0b0*/  @!P6 FMUL R204, R204, R204 ;  /* 0x000000cccccce220 */ /* 0x002fe20000400000 */
[----:B------:R-:W-:Y:S01]  /*f0c0*/  FSETP.GEU.AND P6, PT, R41, -126, PT ;  /* 0xc2fc00002900780b */ /* 0x000fe20003fce000 */
[----:B------:R-:W-:Y:S01]  /*f0d0*/  FADD R196, R195, R196 ;  /* 0x000000c4c3c47221 */ /* 0x000fe20000000000 */
[----:B------:R-:W-:Y:S01]  /*f0e0*/  FADD R197, R200, R197 ;  /* 0x000000c5c8c57221 */ /* 0x000fe20000000000 */
[-C--:B------:R-:W-:Y:S01]  /*f0f0*/  FFMA R131, R131, R186.reuse, -R185 ;  /* 0x000000ba83837223 */ /* 0x080fe200000008b9 */
[----:B------:R-:W-:Y:S01]  /*f100*/  F2FP.F16.F32.PACK_AB R30, R204, R199 ;  /* 0x000000c7cc1e723e */ /* 0x000fe200000000ff */
[----:B------:R-:W-:Y:S01]  /*f110*/  @!P5 FMUL R40, R40, 0.5 ;  /* 0x3f0000002828d820 */ /* 0x000fe20000400000 */
[----:B------:R-:W-:Y:S01]  /*f120*/  FADD R199, R196, R199 ;  /* 0x000000c7c4c77221 */ /* 0x000fe20000000000 */
[----:B---3--:R-:W-:Y:S01]  /*f130*/  @!P3 FMUL R23, R23, R23 ;  /* 0x000000171717b220 */ /* 0x008fe20000400000 */
[----:B------:R-:W-:Y:S01]  /*f140*/  FSETP.GEU.AND P3, PT, R42, -126, PT ;  /* 0xc2fc00002a00780b */ /* 0x000fe20003f6e000 */
[----:B------:R-:W-:Y:S01]  /*f150*/  FADD R202, R197, R202 ;  /* 0x000000cac5ca7221 */ /* 0x000fe20000000000 */
[----:B------:R-:W-:Y:S01]  /*f160*/  FADD R199, R199, R204 ;  /* 0x000000ccc7c77221 */ /* 0x000fe20000000000 */
[-CC-:B------:R-:W-:Y:S01]  /*f170*/  FFMA R128, R128, R186.reuse, -R21.reuse ;  /* 0x000000ba80807223 */ /* 0x180fe20000000815 */
[-CC-:B------:R-:W-:Y:S01]  /*f180*/  FFMA R129, R129, R186.reuse, -R21.reuse ;  /* 0x000000ba81817223 */ /* 0x180fe20000000815 */
[----:B------:R-:W-:Y:S01]  /*f190*/  @!P6 FMUL R41, R41, 0.5 ;  /* 0x3f0000002929e820 */ /* 0x000fe20000400000 */
[--C-:B------:R-:W-:Y:S01]  /*f1a0*/  FFMA R132, R132, R186, -R21.reuse ;  /* 0x000000ba84847223 */ /* 0x100fe20000000815 */
[----:B--2---:R-:W-:Y:S01]  /*f1b0*/  @!P4 FMUL R206, R206, R206 ;  /* 0x000000cececec220 */ /* 0x004fe20000400000 */
[----:B------:R-:W-:Y:S01]  /*f1c0*/  FSETP.GEU.AND P4, PT, R43, -126, PT ;  /* 0xc2fc00002b00780b */ /* 0x000fe20003f8e000 */
[-C--:B------:R-:W-:Y:S01]  /*f1d0*/  FFMA R133, R133, R186.reuse, -R21 ;  /* 0x000000ba85857223 */ /* 0x080fe20000000815 */
[-C--:B------:R-:W-:Y:S01]  /*f1e0*/  FFMA R134, R134, R186.reuse, -R185 ;  /* 0x000000ba86867223 */ /* 0x080fe200000008b9 */
[-C--:B------:R-:W-:Y:S01]  /*f1f0*/  FFMA R136, R136, R186.reuse, -R21 ;  /* 0x000000ba88887223 */ /* 0x080fe20000000815 */
[----:B------:R-:W-:Y:S01]  /*f200*/  F2FP.F16.F32.PACK_AB R31, R206, R23 ;  /* 0x00000017ce1f723e */ /* 0x000fe200000000ff */
[----:B------:R-:W-:Y:S01]  /*f210*/  @!P3 FMUL R42, R42, 0.5 ;  /* 0x3f0000002a2ab820 */ /* 0x000fe20000400000 */
[----:B------:R-:W-:Y:S01]  /*f220*/  FADD R23, R202, R23 ;  /* 0x00000017ca177221 */ /* 0x000fe20000000000 */
[-C--:B------:R-:W-:Y:S01]  /*f230*/  FFMA R137, R137, R186.reuse, -R21 ;  /* 0x000000ba89897223 */ /* 0x080fe20000000815 */
[-CC-:B------:R-:W-:Y:S01]  /*f240*/  FFMA R138, R138, R186.reuse, -R185.reuse ;  /* 0x000000ba8a8a7223 */ /* 0x180fe200000008b9 */
[----:B------:R-:W1:Y:S01]  /*f250*/  MUFU.EX2 R201, R42 ;  /* 0x0000002a00c97308 */ /* 0x000e620000000800 */
[----:B------:R-:W-:Y:S01]  /*f260*/  FADD R206, R23, R206 ;  /* 0x000000ce17ce7221 */ /* 0x000fe20000000000 */
[-C--:B------:R-:W-:Y:S01]  /*f270*/  FFMA R139, R139, R186.reuse, -R185 ;  /* 0x000000ba8b8b7223 */ /* 0x080fe200000008b9 */
[-CC-:B------:R-:W-:Y:S01]  /*f280*/  FFMA R140, R140, R186.reuse, -R21.reuse ;  /* 0x000000ba8c8c7223 */ /* 0x180fe20000000815 */
[----:B------:R-:W-:Y:S01]  /*f290*/  @!P4 FMUL R43, R43, 0.5 ;  /* 0x3f0000002b2bc820 */ /* 0x000fe20000400000 */
[-C--:B------:R-:W-:Y:S01]  /*f2a0*/  FFMA R141, R141, R186.reuse, -R21 ;  /* 0x000000ba8d8d7223 */ /* 0x080fe20000000815 */
[-CC-:B------:R-:W-:Y:S01]  /*f2b0*/  FFMA R142, R142, R186.reuse, -R185.reuse ;  /* 0x000000ba8e8e7223 */ /* 0x180fe200000008b9 */
[-C--:B------:R-:W-:Y:S01]  /*f2c0*/  FFMA R143, R143, R186.reuse, -R185 ;  /* 0x000000ba8f8f7223 */ /* 0x080fe200000008b9 */
[----:B------:R-:W2:Y:S01]  /*f2d0*/  MUFU.EX2 R208, R43 ;  /* 0x0000002b00d07308 */ /* 0x000ea20000000800 */
[-CC-:B------:R-:W-:Y:S01]  /*f2e0*/  FFMA R144, R144, R186.reuse, -R21.reuse ;  /* 0x000000ba90907223 */ /* 0x180fe20000000815 */
[-C--:B------:R-:W-:Y:S01]  /*f2f0*/  FFMA R145, R145, R186.reuse, -R21 ;  /* 0x000000ba91917223 */ /* 0x080fe20000000815 */
[-CC-:B------:R-:W-:Y:S01]  /*f300*/  FFMA R146, R146, R186.reuse, -R185.reuse ;  /* 0x000000ba92927223 */ /* 0x180fe200000008b9 */
[----:B------:R-:W-:Y:S01]  /*f310*/  FFMA R147, R147, R186, -R185 ;  /* 0x000000ba93937223 */ /* 0x000fe200000008b9 */
[----:B------:R-:W-:-:S02]  /*f320*/  WARPGROUP.DEPBAR.LE gsb0, 0x0 ;  /* 0x00008000000079c5 */ /* 0x000fc40000010000 */
[----:B------:R-:W-:Y:S01]  /*f330*/  IMAD.MOV.U32 R25, RZ, RZ, 0x40000040 ;  /* 0x40000040ff197424 */ /* 0x000fe200078e00ff */
[----:B------:R-:W-:Y:S01]  /*f340*/  IADD3 R24, R22, 0x80, RZ ;  /* 0x0000008016187810 */ /* 0x000fe20007ffe0ff */
[----:B------:R-:W-:Y:S01]  /*f350*/  WARPGROUP.ARRIVE ;  /* 0x00000000000079c5 */ /* 0x000fe20000000000 */
[----:B------:R-:W3:Y:S01]  /*f360*/  MUFU.EX2 R26, R40 ;  /* 0x00000028001a7308 */ /* 0x000ee20000000800 */
[----:B-1----:R-:W-:Y:S01]  /*f370*/  @!P3 FMUL R201, R201, R201 ;  /* 0x000000c9c9c9b220 */ /* 0x002fe20000400000 */
[----:B------:R-:W-:Y:S01]  /*f380*/  R2UR UR6, R24 ;  /* 0x00000000180672ca */ /* 0x000fe200000e0000 */
[----:B------:R-:W-:Y:S01]  /*f390*/  FFMA R148, R148, R186, -R21 ;  /* 0x000000ba94947223 */ /* 0x000fe20000000815 */
[----:B------:R-:W-:Y:S01]  /*f3a0*/  R2UR UR7, R25 ;  /* 0x00000000190772ca */ /* 0x000fe200000e0000 */
[----:B------:R-:W-:Y:S01]  /*f3b0*/  IMAD.MOV.U32 R25, RZ, RZ, 0x40000040 ;  /* 0x40000040ff197424 */ /* 0x000fe200078e00ff */
[----:B------:R-:W-:Y:S01]  /*f3c0*/  FSETP.GEU.AND P3, PT, R46, -126, PT ;  /* 0xc2fc00002e00780b */ /* 0x000fe20003f6e000 */
[----:B--2---:R-:W-:Y:S01]  /*f3d0*/  @!P4 FMUL R208, R208, R208 ;  /* 0x000000d0d0d0c220 */ /* 0x004fe20000400000 */
[----:B------:R-:W1:Y:S01]  /*f3e0*/  MUFU.EX2 R27, R41 ;  /* 0x00000029001b7308 */ /* 0x000e620000000800 */
[----:B------:R-:W-:Y:S01]  /*f3f0*/  FSETP.GEU.AND P4, PT, R47, -126, PT ;  /* 0xc2fc00002f00780b */ /* 0x000fe20003f8e000 */
[-CC-:B------:R-:W-:Y:S01]  /*f400*/  FFMA R150, R150, R186.reuse, -R185.reuse ;  /* 0x000000ba96967223 */ /* 0x180fe200000008b9 */
[----:B------:R-:W-:Y:S01]  /*f410*/  IADD3 R24, R22, 0x100, RZ ;  /* 0x0000010016187810 */ /* 0x000fe20007ffe0ff */
[----:B------:R-:W-:Y:S01]  /*f420*/  FFMA R151, R151, R186, -R185 ;  /* 0x000000ba97977223 */ /* 0x000fe200000008b9 */
[----:B------:R-:W-:Y:S01]  /*f430*/  F2FP.F16.F32.PACK_AB R33, R208, R201 ;  /* 0x000000c9d021723e */ /* 0x000fe200000000ff */
[----:B------:R-:W-:-:S03]  /*f440*/  FADD R201, R206, R201 ;  /* 0x000000c9cec97221 */ /* 0x000fc60000000000 */
[----:B------:R-:W-:Y:S01]  /*f450*/  HGMMA.64x64x16.F32 R152, R28, gdesc[UR4].tnspB, R152, gsb0 ;  /* 0x40e000041c987df0 */ /* 0x000fe20008000898 */
[----:B---3--:R-:W-:Y:S01]  /*f460*/  @!P5 FMUL R26, R26, R26 ;  /* 0x0000001a1a1ad220 */ /* 0x008fe20000400000 */
[----:B------:R-:W-:Y:S01]  /*f470*/  FSETP.GEU.AND P5, PT, R44, -126, PT ;  /* 0xc2fc00002c00780b */ /* 0x000fe20003fae000 */
[----:B------:R-:W-:Y:S01]  /*f480*/  @!P3 FMUL R46, R46, 0.5 ;  /* 0x3f0000002e2eb820 */ /* 0x000fe20000400000 */
[----:B------:R-:W-:Y:S01]  /*f490*/  R2UR UR6, R24 ;  /* 0x00000000180672ca */ /* 0x000fe200000e0000 */
[----:B------:R-:W-:Y:S01]  /*f4a0*/  @!P4 FMUL R47, R47, 0.5 ;  /* 0x3f0000002f2fc820 */ /* 0x000fe20000400000 */
[----:B------:R-:W-:Y:S01]  /*f4b0*/  R2UR UR7, R25 ;  /* 0x00000000190772ca */ /* 0x000fe200000e0000 */
[----:B------:R-:W2:Y:S01]  /*f4c0*/  MUFU.EX2 R205, R46 ;  /* 0x0000002e00cd7308 */ /* 0x000ea20000000800 */
[----:B-1----:R-:W-:Y:S01]  /*f4d0*/  @!P6 FMUL R27, R27, R27 ;  /* 0x0000001b1b1be220 */ /* 0x002fe20000400000 */
[----:B------:R-:W-:Y:S01]  /*f4e0*/  FSETP.GEU.AND P6, PT, R45, -126, PT ;  /* 0xc2fc00002d00780b */ /* 0x000fe20003fce000 */
[----:B------:R-:W-:Y:S01]  /*f4f0*/  IMAD.MOV.U32 R25, RZ, RZ, 0x40000040 ;  /* 0x40000040ff197424 */ /* 0x000fe200078e00ff */
[----:B------:R-:W-:Y:S01]  /*f500*/  IADD3 R24, R22, 0x180, RZ ;  /* 0x0000018016187810 */ /* 0x000fe20007ffe0ff */
[----:B------:R-:W-:Y:S01]  /*f510*/  FADD R208, R201, R208 ;  /* 0x000000d0c9d07221 */ /* 0x000fe20000000000 */
[----:B------:R-:W-:Y:S01]  /*f520*/  F2FP.F16.F32.PACK_AB R32, R27, R26 ;  /* 0x0000001a1b20723e */ /* 0x000fe200000000ff */
[----:B------:R-:W-:Y:S01]  /*f530*/  FADD R26, R199, R26 ;  /* 0x0000001ac71a7221 */ /* 0x000fe20000000000 */
[----:B------:R-:W-:-:S03]  /*f540*/  @!P5 FMUL R44, R44, 0.5 ;  /* 0x3f0000002c2cd820 */ /* 0x000fc60000400000 */
[----:B------:R-:W-:Y:S01]  /*f550*/  FADD R26, R26, R27 ;  /* 0x0000001b1a1a7221 */ /* 0x000fe20000000000 */
[----:B------:R-:W1:Y:S01]  /*f560*/  MUFU.EX2 R203, R44 ;  /* 0x0000002c00cb7308 */ /* 0x000e620000000800 */
[----:B------:R-:W-:Y:S02]  /*f570*/  FFMA R27, R130, R186, -R185 ;  /* 0x000000ba821b7223 */ /* 0x000fe400000008b9 */
[----:B------:R-:W-:Y:S01]  /*f580*/  @!P6 FMUL R45, R45, 0.5 ;  /* 0x3f0000002d2de820 */ /* 0x000fe20000400000 */
[----:B--2---:R-:W-:Y:S01]  /*f590*/  @!P3 FMUL R205, R205, R205 ;  /* 0x000000cdcdcdb220 */ /* 0x004fe20000400000 */
[----:B------:R-:W-:-:S03]  /*f5a0*/  FSETP.GEU.AND P3, PT, R50, -126, PT ;  /* 0xc2fc00003200780b */ /* 0x000fc60003f6e000 */
[----:B------:R-:W2:Y:S01]  /*f5b0*/  MUFU.EX2 R210, R45 ;  /* 0x0000002d00d27308 */ /* 0x000ea20000000800 */
[----:B-1----:R-:W-:Y:S01]  /*f5c0*/  @!P5 FMUL R203, R203, R203 ;  /* 0x000000cbcbcbd220 */ /* 0x002fe20000400000 */
[----:B------:R-:W-:-:S08]  /*f5d0*/  FSETP.GEU.AND P5, PT, R48, -126, PT ;  /* 0xc2fc00003000780b */ /* 0x000fd00003fae000 */
[----:B------:R-:W-:-:S04]  /*f5e0*/  @!P3 FMUL R50, R50, 0.5 ;  /* 0x3f0000003232b820 */ /* 0x000fc80000400000 */
[----:B------:R-:W1:Y:S01]  /*f5f0*/  MUFU.EX2 R212, R50 ;  /* 0x0000003200d47308 */ /* 0x000e620000000800 */
[----:B--2---:R-:W-:Y:S01]  /*f600*/  @!P6 FMUL R210, R210, R210 ;  /* 0x000000d2d2d2e220 */ /* 0x004fe20000400000 */
[----:B------:R-:W-:-:S04]  /*f610*/  FSETP.GEU.AND P6, PT, R49, -126, PT ;  /* 0xc2fc00003100780b */ /* 0x000fc80003fce000 */
[----:B------:R-:W-:Y:S01]  /*f620*/  F2FP.F16.F32.PACK_AB R34, R210, R203 ;  /* 0x000000cbd222723e */ /* 0x000fe200000000ff */
[----:B------:R-:W-:Y:S01]  /*f630*/  @!P5 FMUL R48, R48, 0.5 ;  /* 0x3f0000003030d820 */ /* 0x000fe20000400000 */
[----:B------:R-:W-:-:S04]  /*f640*/  FADD R203, R26, R203 ;  /* 0x000000cb1acb7221 */ /* 0x000fc80000000000 */
[----:B------:R-:W-:-:S03]  /*f650*/  FADD R210, R203, R210 ;  /* 0x000000d2cbd27221 */ /* 0x000fc60000000000 */
[----:B------:R-:W-:Y:S01]  /*f660*/  @!P6 FMUL R49, R49, 0.5 ;  /* 0x3f0000003131e820 */ /* 0x000fe20000400000 */
[----:B-1----:R-:W-:Y:S01]  /*f670*/  @!P3 FMUL R212, R212, R212 ;  /* 0x000000d4d4d4b220 */ /* 0x002fe20000400000 */
[----:B------:R-:W-:-:S13]  /*f680*/  FSETP.GEU.AND P3, PT, R54, -126, PT ;  /* 0xc2fc00003600780b */ /* 0x000fda0003f6e000 */
[----:B------:R-:W-:-:S04]  /*f690*/  @!P3 FMUL R54, R54, 0.5 ;  /* 0x3f0000003636b820 */ /* 0x000fc80000400000 */
[----:B------:R-:W1:Y:S01]  /*f6a0*/  MUFU.EX2 R209, R54 ;  /* 0x0000003600d17308 */ /* 0x000e620000000800 */
[----:B------:R-:W-:Y:S02]  /*f6b0*/  WARPGROUP.DEPBAR.LE gsb0, 0x0 ;  /* 0x00008000000079c5 */ /* 0x000fe40000010000 */
[----:B------:R-:W-:-:S05]  /*f6c0*/  FFMA R29, R51, R186, -R185 ;  /* 0x000000ba331d7223 */ /* 0x000fca00000008b9 */
[----:B------:R-:W2:Y:S08]  /*f6d0*/  MUFU.EX2 R30, R47 ;  /* 0x0000002f001e7308 */ /* 0x000eb00000000800 */
[----:B------:R-:W3:Y:S01]  /*f6e0*/  MUFU.EX2 R31, R48 ;  /* 0x00000030001f7308 */ /* 0x000ee20000000800 */
[----:B-1----:R-:W-:-:S07]  /*f6f0*/  @!P3 FMUL R209, R209, R209 ;  /* 0x000000d1d1d1b220 */ /* 0x002fce0000400000 */
[----:B------:R-:W1:Y:S01]  /*f700*/  MUFU.EX2 R28, R49 ;  /* 0x00000031001c7308 */ /* 0x000e620000000800 */
[----:B--2---:R-:W-:Y:S01]  /*f710*/  @!P4 FMUL R30, R30, R30 ;  /* 0x0000001e1e1ec220 */ /* 0x004fe20000400000 */
[----:B------:R-:W-:-:S04]  /*f720*/  FSETP.GEU.AND P4, PT, R29, -126, PT ;  /* 0xc2fc00001d00780b */ /* 0x000fc80003f8e000 */
[----:B------:R-:W-:Y:S01]  /*f730*/  F2FP.F16.F32.PACK_AB R35, R30, R205 ;  /* 0x000000cd1e23723e */ /* 0x000fe200000000ff */
[----:B------:R-:W-:Y:S01]  /*f740*/  FADD R205, R208, R205 ;  /* 0x000000cdd0cd7221 */ /* 0x000fe20000000000 */
[----:B---3--:R-:W-:Y:S02]  /*f750*/  @!P5 FMUL R31, R31, R31 ;  /* 0x0000001f1f1fd220 */ /* 0x008fe40000400000 */
[----:B------:R-:W-:Y:S01]  /*f760*/  WARPGROUP.ARRIVE ;  /* 0x00000000000079c5 */ /* 0x000fe20000000000 */
[----:B------:R-:W-:Y:S01]  /*f770*/  FSETP.GEU.AND P5, PT, R52, -126, PT ;  /* 0xc2fc00003400780b */ /* 0x000fe20003fae000 */
[----:B------:R-:W-:Y:S01]  /*f780*/  FADD R205, R205, R30 ;  /* 0x0000001ecdcd7221 */ /* 0x000fe20000000000 */
[----:B------:R-:W-:Y:S02]  /*f790*/  IADD3 R30, R22, 0x680, RZ ;  /* 0x00000680161e7810 */ /* 0x000fe40007ffe0ff */
[----:B------:R-:W-:Y:S01]  /*f7a0*/  @!P4 FMUL R29, R29, 0.5 ;  /* 0x3f0000001d1dc820 */ /* 0x000fe20000400000 */
[----:B------:R-:W-:Y:S01]  /*f7b0*/  HGMMA.64x64x16.F32 R152, R32, gdesc[UR4].tnspB, R152, gsb0 ;  /* 0x40e0000420987df0 */ /* 0x000fe20008000898 */
[----:B-1----:R-:W-:Y:S01]  /*f7c0*/  @!P6 FMUL R28, R28, R28 ;  /* 0x0000001c1c1ce220 */ /* 0x002fe20000400000 */
[----:B------:R-:W-:-:S02]  /*f7d0*/  FSETP.GEU.AND P6, PT, R53, -126, PT ;  /* 0xc2fc00003500780b */ /* 0x000fc40003fce000 */
[----:B------:R-:W-:Y:S01]  /*f7e0*/  R2UR UR6, R24 ;  /* 0x00000000180672ca */ /* 0x000fe200000e0000 */
[----:B------:R-:W1:Y:S01]  /*f7f0*/  MUFU.EX2 R29, R29 ;  /* 0x0000001d001d7308 */ /* 0x000e620000000800 */
[----:B------:R-:W-:Y:S01]  /*f800*/  R2UR UR7, R25 ;  /* 0x00000000190772ca */ /* 0x000fe200000e0000 */
[----:B------:R-:W-:Y:S02]  /*f810*/  IMAD.MOV.U32 R25, RZ, RZ, 0x40000040 ;  /* 0x40000040ff197424 */ /* 0x000fe400078e00ff */
[----:B------:R-:W-:Y:S01]  /*f820*/  @!P5 FMUL R52, R52, 0.5 ;  /* 0x3f0000003434d820 */ /* 0x000fe20000400000 */
[----:B------:R-:W-:Y:S01]  /*f830*/  F2FP.F16.F32.PACK_AB R36, R28, R31 ;  /* 0x0000001f1c24723e */ /* 0x000fe200000000ff */
[----:B------:R-:W-:Y:S01]  /*f840*/  FADD R31, R210, R31 ;  /* 0x0000001fd21f7221 */ /* 0x000fe20000000000 */
[----:B------:R-:W-:Y:S01]  /*f850*/  IADD3 R24, R22, 0x200, RZ ;  /* 0x0000020016187810 */ /* 0x000fe20007ffe0ff */
[----:B------:R-:W2:Y:S02]  /*f860*/  MUFU.EX2 R207, R52 ;  /* 0x0000003400cf7308 */ /* 0x000ea40000000800 */
[----:B------:R-:W-:Y:S01]  /*f870*/  FADD R28, R31, R28 ;  /* 0x0000001c1f1c7221 */ /* 0x000fe20000000000 */
[----:B------:R-:W-:Y:S01]  /*f880*/  @!P6 FMUL R53, R53, 0.5 ;  /* 0x3f0000003535e820 */ /* 0x000fe20000400000 */
[----:B------:R-:W-:-:S04]  /*f890*/  IMAD.MOV.U32 R31, RZ, RZ, 0x40000040 ;  /* 0x40000040ff1f7424 */ /* 0x000fc800078e00ff */
[----:B------:R-:W3:Y:S01]  /*f8a0*/  MUFU.EX2 R214, R53 ;  /* 0x0000003500d67308 */ /* 0x000ee20000000800 */
[----:B-1----:R-:W-:Y:S01]  /*f8b0*/  @!P4 FMUL R29, R29, R29 ;  /* 0x0000001d1d1dc220 */ /* 0x002fe20000400000 */
[----:B------:R-:W-:-:S04]  /*f8c0*/  FSETP.GEU.AND P4, PT, R55, -126, PT ;  /* 0xc2fc00003700780b */ /* 0x000fc80003f8e000 */
[----:B------:R-:W-:Y:S01]  /*f8d0*/  F2FP.F16.F32.PACK_AB R37, R29, R212 ;  /* 0x000000d41d25723e */ /* 0x000fe200000000ff */
[----:B------:R-:W-:Y:S01]  /*f8e0*/  FADD R212, R205, R212 ;  /* 0x000000d4cdd47221 */ /* 0x000fe20000000000 */
[----:B--2---:R-:W-:Y:S01]  /*f8f0*/  @!P5 FMUL R207, R207, R207 ;  /* 0x000000cfcfcfd220 */ /* 0x004fe20000400000 */
[----:B------:R-:W-:Y:S02]  /*f900*/  FSETP.GEU.AND P5, PT, R56, -126, PT ;  /* 0xc2fc00003800780b */ /* 0x000fe40003fae000 */
[----:B------:R-:W-:-:S04]  /*f910*/  FADD R212, R212, R29 ;  /* 0x0000001dd4d47221 */ /* 0x000fc80000000000 */
[----:B------:R-:W-:Y:S01]  /*f920*/  @!P4 FMUL R55, R55, 0.5 ;  /* 0x3f0000003737c820 */ /* 0x000fe20000400000 */
[----:B---3--:R-:W-:Y:S01]  /*f930*/  @!P6 FMUL R214, R214, R214 ;  /* 0x000000d6d6d6e220 */ /* 0x008fe20000400000 */
[----:B------:R-:W-:-:S04]  /*f940*/  FSETP.GEU.AND P6, PT, R57, -126, PT ;  /* 0xc2fc00003900780b */ /* 0x000fc80003fce000 */
[----:B------:R-:W-:Y:S01]  /*f950*/  F2FP.F16.F32.PACK_AB R38, R214, R207 ;  /* 0x000000cfd626723e */ /* 0x000fe200000000ff */
[----:B------:R-:W-:Y:S01]  /*f960*/  @!P5 FMUL R56, R56, 0.5 ;  /* 0x3f0000003838d820 */ /* 0x000fe20000400000 */
[----:B------:R-:W-:-:S04]  /*f970*/  FADD R207, R28, R207 ;  /* 0x000000cf1ccf7221 */ /* 0x000fc80000000000 */
[----:B------:R-:W-:-:S03]  /*f980*/  FADD R214, R207, R214 ;  /* 0x000000d6cfd67221 */ /* 0x000fc60000000000 */
[----:B------:R-:W-:-:S04]  /*f990*/  @!P6 FMUL R57, R57, 0.5 ;  /* 0x3f0000003939e820 */ /* 0x000fc80000400000 */
[----:B------:R-:W1:Y:S02]  /*f9a0*/  MUFU.EX2 R216, R57 ;  /* 0x0000003900d87308 */ /* 0x000e640000000800 */
[----:B-1----:R-:W-:Y:S01]  /*f9b0*/  @!P6 FMUL R216, R216, R216 ;  /* 0x000000d8d8d8e220 */ /* 0x002fe20000400000 */
[----:B------:R-:W-:Y:S01]  /*f9c0*/  FSETP.GEU.AND P6, PT, R61, -126, PT ;  /* 0xc2fc00003d00780b */ /* 0x000fe20003fce000 */
[----:B------:R-:W-:-:S04]  /*f9d0*/  WARPGROUP.DEPBAR.LE gsb0, 0x0 ;  /* 0x00008000000079c5 */ /* 0x000fc80000010000 */
[----:B------:R-:W1:Y:S01]  /*f9e0*/  MUFU.EX2 R32, R55 ;  /* 0x0000003700207308 */ /* 0x000e620000000800 */
[-CC-:B------:R-:W-:Y:S01]  /*f9f0*/  FFMA R34, R58, R186.reuse, -R185.reuse ;  /* 0x000000ba3a227223 */ /* 0x180fe200000008b9 */
[----:B------:R-:W-:-:S04]  /*fa00*/  FFMA R35, R59, R186, -R185 ;  /* 0x000000ba3b237223 */ /* 0x000fc800000008b9 */
[----:B------:R-:W-:Y:S02]  /*fa10*/  FSETP.GEU.AND P3, PT, R34, -126, PT ;  /* 0xc2fc00002200780b */ /* 0x000fe40003f6e000 */
[----:B------:R-:W-:Y:S01]  /*fa20*/  @!P6 FMUL R61, R61, 0.5 ;  /* 0x3f0000003d3de820 */ /* 0x000fe20000400000 */
[----:B------:R-:W2:Y:S08]  /*fa30*/  MUFU.EX2 R33, R56 ;  /* 0x0000003800217308 */ /* 0x000eb00000000800 */
[----:B------:R-:W3:Y:S01]  /*fa40*/  MUFU.EX2 R218, R61 ;  /* 0x0000003d00da7308 */ /* 0x000ee20000000800 */
[----:B-1----:R-:W-:Y:S01]  /*fa50*/  @!P4 FMUL R32, R32, R32 ;  /* 0x000000202020c220 */ /* 0x002fe20000400000 */
[----:B------:R-:W-:Y:S01]  /*fa60*/  FSETP.GEU.AND P4, PT, R35, -126, PT ;  /* 0xc2fc00002300780b */ /* 0x000fe20003f8e000 */
[----:B------:R-:W-:-:S03]  /*fa70*/  @!P3 FMUL R34, R34, 0.5 ;  /* 0x3f0000002222b820 */ /* 0x000fc60000400000 */
[----:B------:R-:W-:Y:S01]  /*fa80*/  F2FP.F16.F32.PACK_AB R39, R32, R209 ;  /* 0x000000d12027723e */ /* 0x000fe200000000ff */
[----:B------:R-:W-:Y:S02]  /*fa90*/  FADD R209, R212, R209 ;  /* 0x000000d1d4d17221 */ /* 0x000fe40000000000 */
[----:B------:R-:W1:Y:S01]  /*faa0*/  MUFU.EX2 R34, R34 ;  /* 0x0000002200227308 */ /* 0x000e620000000800 */
[----:B------:R-:W-:Y:S01]  /*fab0*/  WARPGROUP.ARRIVE ;  /* 0x00000000000079c5 */ /* 0x000fe20000000000 */
[----:B--2---:R-:W-:Y:S01]  /*fac0*/  @!P5 FMUL R33, R33, R33 ;  /* 0x000000212121d220 */ /* 0x004fe20000400000 */
[----:B------:R-:W-:Y:S01]  /*fad0*/  FSETP.GEU.AND P5, PT, R60, -126, PT ;  /* 0xc2fc00003c00780b */ /* 0x000fe20003fae000 */
[----:B------:R-:W-:Y:S02]  /*fae0*/  FADD R209, R209, R32 ;  /* 0x00000020d1d17221 */ /* 0x000fe40000000000 */
[----:B------:R-:W-:Y:S01]  /*faf0*/  @!P4 FMUL R35, R35, 0.5 ;  /* 0x3f0000002323c820 */ /* 0x000fe20000400000 */
[----:B------:R-:W-:Y:S01]  /*fb00*/  HGMMA.64x64x16.F32 R152, R36, gdesc[UR4].tnspB, R152, gsb0 ;  /* 0x40e0000424987df0 */ /* 0x000fe20008000898 */
[----:B---3--:R-:W-:Y:S01]  /*fb10*/  @!P6 FMUL R218, R218, R218 ;  /* 0x000000dadadae220 */ /* 0x008fe20000400000 */
[----:B------:R-:W-:-:S02]  /*fb20*/  R2UR UR6, R24 ;  /* 0x00000000180672ca */ /* 0x000fc400000e0000 */
[----:B------:R-:W-:Y:S01]  /*fb30*/  R2UR UR7, R25 ;  /* 0x00000000190772ca */ /* 0x000fe200000e0000 */
[----:B------:R-:W2:Y:S01]  /*fb40*/  MUFU.EX2 R35, R35 ;  /* 0x0000002300237308 */ /* 0x000ea20000000800 */
[----:B------:R-:W-:Y:S01]  /*fb50*/  F2FP.F16.F32.PACK_AB R40, R216, R33 ;  /* 0x00000021d828723e */ /* 0x000fe200000000ff */
[----:B------:R-:W-:Y:S01]  /*fb60*/  IMAD.MOV.U32 R25, RZ, RZ, 0x40000040 ;  /* 0x40000040ff197424 */ /* 0x000fe200078e00ff */
[----:B------:R-:W-:Y:S01]  /*fb70*/  FSETP.GEU.AND P6, PT, R65, -126, PT ;  /* 0xc2fc00004100780b */ /* 0x000fe20003fce000 */
[----:B------:R-:W-:Y:S01]  /*fb80*/  @!P5 FMUL R60, R60, 0.5 ;  /* 0x3f0000003c3cd820 */ /* 0x000fe20000400000 */
[----:B-1----:R-:W-:Y:S01]  /*fb90*/  @!P3 FMUL R34, R34, R34 ;  /* 0x000000222222b220 */ /* 0x002fe20000400000 */
[----:B------:R-:W-:Y:S01]  /*fba0*/  FSETP.GEU.AND P3, PT, R62, -126, PT ;  /* 0xc2fc00003e00780b */ /* 0x000fe20003f6e000 */
[----:B------:R-:W-:Y:S01]  /*fbb0*/  FADD R33, R214, R33 ;  /* 0x00000021d6217221 */ /* 0x000fe20000000000 */
[----:B------:R-:W1:Y:S01]  /*fbc0*/  MUFU.EX2 R211, R60 ;  /* 0x0000003c00d37308 */ /* 0x000e620000000800 */
[----:B------:R-:W-:-:S02]  /*fbd0*/  IADD3 R24, R22, 0x280, RZ ;  /* 0x0000028016187810 */ /* 0x000fc40007ffe0ff */
[----:B------:R-:W-:-:S05]  /*fbe0*/  FADD R216, R33, R216 ;  /* 0x000000d821d87221 */ /* 0x000fca0000000000 */
[----:B------:R-:W-:Y:S01]  /*fbf0*/  @!P6 FMUL R65, R65, 0.5 ;  /* 0x3f0000004141e820 */ /* 0x000fe20000400000 */
[----:B--2---:R-:W-:Y:S01]  /*fc00*/  @!P4 FMUL R35, R35, R35 ;  /* 0x000000232323c220 */ /* 0x004fe20000400000 */
[----:B------:R-:W-:Y:S01]  /*fc10*/  FSETP.GEU.AND P4, PT, R63, -126, PT ;  /* 0xc2fc00003f00780b */ /* 0x000fe20003f8e000 */
[----:B------:R-:W-:-:S03]  /*fc20*/  @!P3 FMUL R62, R62, 0.5 ;  /* 0x3f0000003e3eb820 */ /* 0x000fc60000400000 */
[----:B------:R-:W-:Y:S01]  /*fc30*/  F2FP.F16.F32.PACK_AB R41, R35, R34 ;  /* 0x000000222329723e */ /* 0x000fe200000000ff */
[----:B------:R-:W-:Y:S01]  /*fc40*/  FADD R34, R209, R34 ;  /* 0x00000022d1227221 */ /* 0x000fe20000000000 */
[----:B-1----:R-:W-:Y:S01]  /*fc50*/  @!P5 FMUL R211, R211, R211 ;  /* 0x000000d3d3d3d220 */ /* 0x002fe20000400000 */
[----:B------:R-:W-:Y:S02]  /*fc60*/  FSETP.GEU.AND P5, PT, R64, -126, PT ;  /* 0xc2fc00004000780b */ /* 0x000fe40003fae000 */
[----:B------:R-:W-:Y:S01]  /*fc70*/  FADD R35, R34, R35 ;  /* 0x0000002322237221 */ /* 0x000fe20000000000 */
[----:B------:R-:W-:Y:S01]  /*fc80*/  FFMA R34, R135, R186, -R185 ;  /* 0x000000ba87227223 */ /* 0x000fe200000008b9 */
[----:B------:R-:W-:Y:S02]  /*fc90*/  F2FP.F16.F32.PACK_AB R42, R218, R211 ;  /* 0x000000d3da2a723e */ /* 0x000fe400000000ff */
[----:B------:R-:W-:Y:S01]  /*fca0*/  @!P4 FMUL R63, R63, 0.5 ;  /* 0x3f0000003f3fc820 */ /* 0x000fe20000400000 */
[----:B------:R-:W-:-:S04]  /*fcb0*/  FADD R211, R216, R211 ;  /* 0x000000d3d8d37221 */ /* 0x000fc80000000000 */
[----:B------:R-:W-:Y:S02]  /*fcc0*/  FADD R211, R211, R218 ;  /* 0x000000dad3d37221 */ /* 0x000fe40000000000 */
[----:B------:R-:W-:Y:S01]  /*fcd0*/  @!P5 FMUL R64, R64, 0.5 ;  /* 0x3f0000004040d820 */ /* 0x000fe20000400000 */
[----:B------:R-:W-:Y:S02]  /*fce0*/  WARPGROUP.DEPBAR.LE gsb0, 0x0 ;  /* 0x00008000000079c5 */ /* 0x000fe40000010000 */
[----:B------:R-:W1:Y:S08]  /*fcf0*/  MUFU.EX2 R36, R62 ;  /* 0x0000003e00247308 */ /* 0x000e700000000800 */
[----:B------:R-:W2:Y:S08]  /*fd00*/  MUFU.EX2 R37, R63 ;  /* 0x0000003f00257308 */ /* 0x000eb00000000800 */
[----:B------:R-:W3:Y:S01]  /*fd10*/  MUFU.EX2 R38, R64 ;  /* 0x0000004000267308 */ /* 0x000ee20000000800 */
[----:B-1----:R-:W-:Y:S01]  /*fd20*/  @!P3 FMUL R36, R36, R36 ;  /* 0x000000242424b220 */ /* 0x002fe20000400000 */
[----:B------:R-:W-:-:S06]  /*fd30*/  FSETP.GEU.AND P3, PT, R66, -126, PT ;  /* 0xc2fc00004200780b */ /* 0x000fcc0003f6e000 */
[----:B------:R-:W1:Y:S01]  /*fd40*/  MUFU.EX2 R39, R65 ;  /* 0x0000004100277308 */ /* 0x000e620000000800 */
[----:B--2---:R-:W-:Y:S01]  /*fd50*/  @!P4 FMUL R37, R37, R37 ;  /* 0x000000252525c220 */ /* 0x004fe20000400000 */
[----:B------:R-:W-:-:S04]  /*fd60*/  FSETP.GEU.AND P4, PT, R67, -126, PT ;  /* 0xc2fc00004300780b */ /* 0x000fc80003f8e000 */
[----:B------:R-:W-:Y:S01]  /*fd70*/  F2FP.F16.F32.PACK_AB R43, R37, R36 ;  /* 0x00000024252b723e */ /* 0x000fe200000000ff */
[----:B------:R-:W-:Y:S01]  /*fd80*/  @!P3 FMUL R66, R66, 0.5 ;  /* 0x3f0000004242b820 */ /* 0x000fe20000400000 */
[----:B------:R-:W-:Y:S01]  /*fd90*/  FADD R36, R35, R36 ;  /* 0x0000002423247221 */ /* 0x000fe20000000000 */
[----:B---3--:R-:W-:Y:S01]  /*fda0*/  @!P5 FMUL R38, R38, R38 ;  /* 0x000000262626d220 */ /* 0x008fe20000400000 */
[----:B------:R-:W-:Y:S01]  /*fdb0*/  WARPGROUP.ARRIVE ;  /* 0x00000000000079c5 */ /* 0x000fe20000000000 */
[----:B------:R-:W2:Y:S01]  /*fdc0*/  MUFU.EX2 R213, R66 ;  /* 0x0000004200d57308 */ /* 0x000ea20000000800 */
[----:B------:R-:W-:Y:S01]  /*fdd0*/  FSETP.GEU.AND P5, PT, R68, -126, PT ;  /* 0xc2fc00004400780b */ /* 0x000fe20003fae000 */
[----:B------:R-:W-:Y:S02]  /*fde0*/  FADD R36, R36, R37 ;  /* 0x0000002524247221 */ /* 0x000fe40000000000 */
[----:B------:R-:W-:Y:S01]  /*fdf0*/  @!P4 FMUL R67, R67, 0.5 ;  /* 0x3f0000004343c820 */ /* 0x000fe20000400000 */
[----:B------:R-:W-:Y:S01]  /*fe00*/  HGMMA.64x64x16.F32 R152, R40, gdesc[UR4].tnspB, R152, gsb0 ;  /* 0x40e0000428987df0 */ /* 0x000fe20008000898 */
[----:B-1----:R-:W-:Y:S01]  /*fe10*/  @!P6 FMUL R39, R39, R39 ;  /* 0x000000272727e220 */ /* 0x002fe20000400000 */
[----:B------:R-:W-:Y:S01]  /*fe20*/  FSETP.GEU.AND P6, PT, R69, -126, PT ;  /* 0xc2fc00004500780b */ /* 0x000fe20003fce000 */
[----:B------:R-:W1:Y:S01]  /*fe30*/  MUFU.EX2 R220, R67 ;  /* 0x0000004300dc7308 */ /* 0x000e620000000800 */
[----:B------:R-:W-:Y:S01]  /*fe40*/  R2UR UR6, R24 ;  /* 0x00000000180672ca */ /* 0x000fe200000e0000 */
[--C-:B------:R-:W-:Y:S01]  /*fe50*/  FFMA R24, R80, R186, -R21.reuse ;  /* 0x000000ba50187223 */ /* 0x100fe20000000815 */
[----:B------:R-:W-:Y:S01]  /*fe60*/  R2UR UR7, R25 ;  /* 0x00000000190772ca */ /* 0x000fe200000e0000 */
[----:B------:R-:W-:Y:S01]  /*fe70*/  IMAD.MOV.U32 R25, RZ, RZ, 0x40000040 ;  /* 0x40000040ff197424 */ /* 0x000fe200078e00ff */
[----:B------:R-:W-:Y:S01]  /*fe80*/  F2FP.F16.F32.PACK_AB R44, R39, R38 ;  /* 0x00000026272c723e */ /* 0x000fe200000000ff */
[----:B------:R-:W-:Y:S01]  /*fe90*/  @!P5 FMUL R68, R68, 0.5 ;  /* 0x3f0000004444d820 */ /* 0x000fe20000400000 */
[-C--:B------:R-:W-:Y:S01]  /*fea0*/  FFMA R80, R81, R186.reuse, -R21 ;  /* 0x000000ba51507223 */ /* 0x080fe20000000815 */
[-CC-:B------:R-:W-:Y:S01]  /*feb0*/  FFMA R81, R82, R186.reuse, -R185.reuse ;  /* 0x000000ba52517223 */ /* 0x180fe200000008b9 */
[----:B--2---:R-:W-:Y:S01]  /*fec0*/  @!P3 FMUL R213, R213, R213 ;  /* 0x000000d5d5d5b220 */ /* 0x004fe20000400000 */
[----:B------:R-:W-:Y:S01]  /*fed0*/  FSETP.GEU.AND P3, PT, R70, -126, PT ;  /* 0xc2fc00004600780b */ /* 0x000fe20003f6e000 */
[----:B------:R-:W2:Y:S01]  /*fee0*/  MUFU.EX2 R215, R68 ;  /* 0x0000004400d77308 */ /* 0x000ea20000000800 */
[----:B------:R-:W-:Y:S01]  /*fef0*/  @!P6 FMUL R69, R69, 0.5 ;  /* 0x3f0000004545e820 */ /* 0x000fe20000400000 */
[-C--:B------:R-:W-:Y:S01]  /*ff00*/  FFMA R82, R83, R186.reuse, -R185 ;  /* 0x000000ba53527223 */ /* 0x080fe200000008b9 */
[-CC-:B------:R-:W-:Y:S01]  /*ff10*/  FFMA R83, R84, R186.reuse, -R21.reuse ;  /* 0x000000ba54537223 */ /* 0x180fe20000000815 */
[-C--:B------:R-:W-:Y:S01]  /*ff20*/  FFMA R84, R89, R186.reuse, -R21 ;  /* 0x000000ba59547223 */ /* 0x080fe20000000815 */
[----:B------:R-:W-:Y:S01]  /*ff30*/  FFMA R89, R98, R186, -R185 ;  /* 0x000000ba62597223 */ /* 0x000fe200000008b9 */
[----:B-1----:R-:W-:Y:S01]  /*ff40*/  @!P4 FMUL R220, R220, R220 ;  /* 0x000000dcdcdcc220 */ /* 0x002fe20000400000 */
[----:B------:R-:W-:Y:S01]  /*ff50*/  FSETP.GEU.AND P4, PT, R71, -126, PT ;  /* 0xc2fc00004700780b */ /* 0x000fe20003f8e000 */
[----:B------:R-:W1:Y:S01]  /*ff60*/  MUFU.EX2 R222, R69 ;  /* 0x0000004500de7308 */ /* 0x000e620000000800 */
[----:B------:R-:W-:-:S02]  /*ff70*/  FADD R38, R211, R38 ;  /* 0x00000026d3267221 */ /* 0x000fc40000000000 */
[----:B------:R-:W-:Y:S01]  /*ff80*/  F2FP.F16.F32.PACK_AB R45, R220, R213 ;  /* 0x000000d5dc2d723e */ /* 0x000fe200000000ff */
[----:B------:R-:W-:Y:S01]  /*ff90*/  @!P3 FMUL R70, R70, 0.5 ;  /* 0x3f0000004646b820 */ /* 0x000fe20000400000 */
[----:B------:R-:W-:Y:S01]  /*ffa0*/  FADD R213, R36, R213 ;  /* 0x000000d524d57221 */ /* 0x000fe20000000000 */
[----:B------:R-:W-:Y:S01]  /*ffb0*/  FADD R38, R38, R39 ;  /* 0x0000002726267221 */ /* 0x000fe20000000000 */
[----:B--2---:R-:W-:Y:S01]  /*ffc0*/  @!P5 FMUL R215, R215, R215 ;  /* 0x000000d7d7d7d220 */ /* 0x004fe20000400000 */
[----:B------:R-:W-:Y:S01]  /*ffd0*/  FSETP.GEU.AND P5, PT, R72, -126, PT ;  /* 0xc2fc00004800780b */ /* 0x000fe20003fae000 */
[----:B------:R-:W-:-:S03]  /*ffe0*/  FADD R213, R213, R220 ;  /* 0x000000dcd5d57221 */ /* 0x000fc60000000000 */
[----:B------:R-:W-:-:S04]  /*fff0*/  @!P4 FMUL R71, R71, 0.5 ;  /* 0x3f0000004747c820 */ /* 0x000fc80000400000 */
[----:B------:R-:W2:Y:S01]  /*10000*/  MUFU.EX2 R217, R71 ;  /* 0x0000004700d97308 */ /* 0x000ea20000000800 */
[----:B-1----:R-:W-:-:S05]  /*10010*/  @!P6 FMUL R222, R222, R222 ;  /* 0x000000dededee220 */ /* 0x002fca0000400000 */
[----:B------:R-:W-:Y:S01]  /*10020*/  F2FP.F16.F32.PACK_AB R46, R222, R215 ;  /* 0x000000d7de2e723e */ /* 0x000fe200000000ff */
[----:B------:R-:W-:Y:S01]  /*10030*/  @!P5 FMUL R72, R72, 0.5 ;  /* 0x3f0000004848d820 */ /* 0x000fe20000400000 */
[----:B------:R-:W-:-:S04]  /*10040*/  FADD R215, R38, R215 ;  /* 0x000000d726d77221 */ /* 0x000fc80000000000 */
[----:B------:R-:W-:Y:S01]  /*10050*/  FADD R215, R215, R222 ;  /* 0x000000ded7d77221 */ /* 0x000fe20000000000 */
[----:B--2---:R-:W-:Y:S01]  /*10060*/  @!P4 FMUL R217, R217, R217 ;  /* 0x000000d9d9d9c220 */ /* 0x004fe20000400000 */
[----:B------:R-:W-:-:S13]  /*10070*/  FSETP.GEU.AND P4, PT, R75, -126, PT ;  /* 0xc2fc00004b00780b */ /* 0x000fda0003f8e000 */
[----:B------:R-:W-:-:S04]  /*10080*/  @!P4 FMUL R75, R75, 0.5 ;  /* 0x3f0000004b4bc820 */ /* 0x000fc80000400000 */
[----:B------:R-:W1:Y:S01]  /*10090*/  MUFU.EX2 R224, R75 ;  /* 0x0000004b00e07308 */ /* 0x000e620000000800 */
[----:B------:R-:W-:Y:S02]  /*100a0*/  WARPGROUP.DEPBAR.LE gsb0, 0x0 ;  /* 0x00008000000079c5 */ /* 0x000fe40000010000 */
[----:B------:R-:W-:-:S05]  /*100b0*/  FFMA R41, R73, R186, -R21 ;  /* 0x000000ba49297223 */ /* 0x000fca0000000815 */
[----:B------:R-:W2:Y:S01]  /*100c0*/  MUFU.EX2 R42, R70 ;  /* 0x00000046002a7308 */ /* 0x000ea20000000800 */
[----:B------:R-:W-:Y:S01]  /*100d0*/  FFMA R43, R74, R186, -R185 ;  /* 0x000000ba4a2b7223 */ /* 0x000fe200000008b9 */
[----:B------:R-:W-:-:S06]  /*100e0*/  FSETP.GEU.AND P6, PT, R41, -126, PT ;  /* 0xc2fc00002900780b */ /* 0x000fcc0003fce000 */
[----:B------:R-:W3:Y:S01]  /*100f0*/  MUFU.EX2 R40, R72 ;  /* 0x0000004800287308 */ /* 0x000ee20000000800 */
[----:B-1----:R-:W-:Y:S01]  /*10100*/  @!P4 FMUL R224, R224, R224 ;  /* 0x000000e0e0e0c220 */ /* 0x002fe20000400000 */
[----:B------:R-:W-:Y:S01]  /*10110*/  FSETP.GEU.AND P4, PT, R79, -126, PT ;  /* 0xc2fc00004f00780b */ /* 0x000fe20003f8e000 */
[----:B--2---:R-:W-:Y:S01]  /*10120*/  @!P3 FMUL R42, R42, R42 ;  /* 0x0000002a2a2ab220 */ /* 0x004fe20000400000 */
[----:B------:R-:W-:-:S03]  /*10130*/  FSETP.GEU.AND P3, PT, R43, -126, PT ;  /* 0xc2fc00002b00780b */ /* 0x000fc60003f6e000 */
[----:B------:R-:W-:Y:S01]  /*10140*/  @!P6 FMUL R41, R41, 0.5 ;  /* 0x3f0000002929e820 */ /* 0x000fe20000400000 */
[----:B------:R-:W-:-:S07]  /*10150*/  F2FP.F16.F32.PACK_AB R47, R217, R42 ;  /* 0x0000002ad92f723e */ /* 0x000fce00000000ff */
[----:B------:R-:W-:Y:S01]  /*10160*/  @!P4 FMUL R79, R79, 0.5 ;  /* 0x3f0000004f4fc820 */ /* 0x000fe20000400000 */
[----:B------:R-:W-:Y:S01]  /*10170*/  FADD R42, R213, R42 ;  /* 0x0000002ad52a7221 */ /* 0x000fe20000000000 */
[----:B---3--:R-:W-:Y:S01]  /*10180*/  @!P5 FMUL R40, R40, R40 ;  /* 0x000000282828d220 */ /* 0x008fe20000400000 */
[----:B------:R-:W-:Y:S01]  /*10190*/  WARPGROUP.ARRIVE ;  /* 0x00000000000079c5 */ /* 0x000fe20000000000 */
[----:B------:R-:W-:Y:S01]  /*101a0*/  FSETP.GEU.AND P5, PT, R76, -126, PT ;  /* 0xc2fc00004c00780b */ /* 0x000fe20003fae000 */
[----:B------:R-:W1:Y:S01]  /*101b0*/  MUFU.EX2 R41, R41 ;  /* 0x0000002900297308 */ /* 0x000e620000000800 */
[----:B------:R-:W-:Y:S01]  /*101c0*/  FADD R42, R42, R217 ;  /* 0x000000d92a2a7221 */ /* 0x000fe20000000000 */
[----:B------:R-:W-:Y:S02]  /*101d0*/  @!P3 FMUL R43, R43, 0.5 ;  /* 0x3f0000002b2bb820 */ /* 0x000fe40000400000 */
[----:B------:R-:W-:Y:S01]  /*101e0*/  HGMMA.64x64x16.F32 R152, R44, gdesc[UR4].tnspB, R152, gsb0 ;  /* 0x40e000042c987df0 */ /* 0x000fe20008000898 */
[----:B------:R-:W-:Y:S01]  /*101f0*/  R2UR UR7, R25 ;  /* 0x00000000190772ca */ /* 0x000fe200000e0000 */
[----:B------:R-:W-:-:S02]  /*10200*/  IMAD.MOV.U32 R25, RZ, RZ, 0x40000040 ;  /* 0x40000040ff197424 */ /* 0x000fc400078e00ff */
[----:B------:R-:W2:Y:S04]  /*10210*/  MUFU.EX2 R43, R43 ;  /* 0x0000002b002b7308 */ /* 0x000ea80000000800 */
[----:B------:R-:W-:-:S04]  /*10220*/  @!P5 FMUL R76, R76, 0.5 ;  /* 0x3f0000004c4cd820 */ /* 0x000fc80000400000 */
[----:B------:R-:W3:Y:S01]  /*10230*/  MUFU.EX2 R219, R76 ;  /* 0x0000004c00db7308 */ /* 0x000ee20000000800 */
[----:B-1----:R-:W-:Y:S01]  /*10240*/  @!P6 FMUL R41, R41, R41 ;  /* 0x000000292929e220 */ /* 0x002fe20000400000 */
[----:B------:R-:W-:-:S04]  /*10250*/  FSETP.GEU.AND P6, PT, R77, -126, PT ;  /* 0xc2fc00004d00780b */ /* 0x000fc80003fce000 */
[----:B------:R-:W-:Y:S01]  /*10260*/  F2FP.F16.F32.PACK_AB R48, R41, R40 ;  /* 0x000000282930723e */ /* 0x000fe200000000ff */
        /* <DEDUP_REMOVED lines=9> */
[----:B------:R-:W-:Y:S02]  /*10300*/  FADD R224, R43, R224 ;  /* 0x000000e02be07221 */ /* 0x000fe40000000000 */
[----:B------:R-:W-:-:S09]  /*10310*/  @!P3 FMUL R78, R78, 0.5 ;  /* 0x3f0000004e4eb820 */ /* 0x000fd20000400000 */
[----:B------:R-:W-:Y:S01]  /*10320*/  @!P5 FMUL R24, R24, 0.5 ;  /* 0x3f0000001818d820 */ /* 0x000fe20000400000 */
[----:B------:R-:W-:Y:S02]  /*10330*/  WARPGROUP.DEPBAR.LE gsb0, 0x0 ;  /* 0x00008000000079c5 */ /* 0x000fe40000010000 */
[----:B------:R-:W1:Y:S08]  /*10340*/  MUFU.EX2 R44, R77 ;  /* 0x0000004d002c7308 */ /* 0x000e700000000800 */
[----:B------:R-:W2:Y:S08]  /*10350*/  MUFU.EX2 R45, R78 ;  /* 0x0000004e002d7308 */ /* 0x000eb00000000800 */
[----:B------:R-:W3:Y:S01]  /*10360*/  MUFU.EX2 R46, R79 ;  /* 0x0000004f002e7308 */ /* 0x000ee20000000800 */
[----:B-1----:R-:W-:Y:S01]  /*10370*/  @!P6 FMUL R44, R44, R44 ;  /* 0x0000002c2c2ce220 */ /* 0x002fe20000400000 */
[----:B------:R-:W-:-:S04]  /*10380*/  FSETP.GEU.AND P6, PT, R80, -126, PT ;  /* 0xc2fc00005000780b */ /* 0x000fc80003fce000 */
[----:B------:R-:W-:Y:S01]  /*10390*/  F2FP.F16.F32.PACK_AB R50, R44, R219 ;  /* 0x000000db2c32723e */ /* 0x000fe200000000ff */
[----:B------:R-:W-:Y:S01]  /*103a0*/  FADD R219, R40, R219 ;  /* 0x000000db28db7221 */ /* 0x000fe20000000000 */
[----:B------:R1:W4:Y:S01]  /*103b0*/  MUFU.EX2 R47, R24 ;  /* 0x00000018002f7308 */ /* 0x0003220000000800 */
[----:B--2---:R-:W-:Y:S01]  /*103c0*/  @!P3 FMUL R45, R45, R45 ;  /* 0x0000002d2d2db220 */ /* 0x004fe20000400000 */
[----:B------:R-:W-:Y:S01]  /*103d0*/  FSETP.GEU.AND P3, PT, R81, -126, PT ;  /* 0xc2fc00005100780b */ /* 0x000fe20003f6e000 */
[----:B------:R-:W-:-:S04]  /*103e0*/  FADD R44, R219, R44 ;  /* 0x0000002cdb2c7221 */ /* 0x000fc80000000000 */
[----:B------:R-:W-:Y:S01]  /*103f0*/  @!P6 FMUL R80, R80, 0.5 ;  /* 0x3f0000005050e820 */ /* 0x000fe20000400000 */
[----:B-1----:R-:W-:Y:S01]  /*10400*/  IADD3 R24, R22, 0x300, RZ ;  /* 0x0000030016187810 */ /* 0x002fe20007ffe0ff */
[----:B---3--:R-:W-:Y:S01]  /*10410*/  @!P4 FMUL R46, R46, R46 ;  /* 0x0000002e2e2ec220 */ /* 0x008fe20000400000 */
[----:B------:R-:W-:Y:S02]  /*10420*/  FSETP.GEU.AND P4, PT, R82, -126, PT ;  /* 0xc2fc00005200780b */ /* 0x000fe40003f8e000 */
[----:B------:R-:W-:Y:S01]  /*10430*/  R2UR UR6, R24 ;  /* 0x00000000180672ca */ /* 0x000fe200000e0000 */
[----:B------:R-:W1:Y:S01]  /*10440*/  MUFU.EX2 R80, R80 ;  /* 0x0000005000507308 */ /* 0x000e620000000800 */
[----:B------:R-:W-:Y:S01]  /*10450*/  F2FP.F16.F32.PACK_AB R51, R46, R45 ;  /* 0x0000002d2e33723e */ /* 0x000fe200000000ff */
[----:B------:R-:W-:Y:S01]  /*10460*/  @!P3 FMUL R81, R81, 0.5 ;  /* 0x3f0000005151b820 */ /* 0x000fe20000400000 */
[----:B----4-:R-:W-:Y:S01]  /*10470*/  @!P5 FMUL R47, R47, R47 ;  /* 0x0000002f2f2fd220 */ /* 0x010fe20000400000 */
[----:B------:R-:W-:Y:S01]  /*10480*/  FSETP.GEU.AND P5, PT, R83, -126, PT ;  /* 0xc2fc00005300780b */ /* 0x000fe20003fae000 */
[----:B------:R-:W-:Y:S01]  /*10490*/  WARPGROUP.ARRIVE ;  /* 0x00000000000079c5 */ /* 0x000fe20000000000 */
[----:B------:R-:W-:Y:S01]  /*104a0*/  IADD3 R24, R22, 0x380, RZ ;  /* 0x0000038016187810 */ /* 0x000fe20007ffe0ff */
[----:B------:R-:W-:Y:S01]  /*104b0*/  FADD R45, R224, R45 ;  /* 0x0000002de02d7221 */ /* 0x000fe20000000000 */
[----:B------:R-:W2:Y:S02]  /*104c0*/  MUFU.EX2 R81, R81 ;  /* 0x0000005100517308 */ /* 0x000ea40000000800 */
[----:B------:R-:W-:Y:S01]  /*104d0*/  @!P4 FMUL R82, R82, 0.5 ;  /* 0x3f0000005252c820 */ /* 0x000fe20000400000 */
[----:B------:R-:W-:Y:S01]  /*104e0*/  FADD R46, R45, R46 ;  /* 0x0000002e2d2e7221 */ /* 0x000fe20000000000 */
[----:B------:R-:W-:Y:S01]  /*104f0*/  HGMMA.64x64x16.F32 R152, R48, gdesc[UR4].tnspB, R152, gsb0 ;  /* 0x40e0000430987df0 */ /* 0x000fe20008000898 */
[----:B------:R-:W-:-:S02]  /*10500*/  R2UR UR6, R24 ;  /* 0x00000000180672ca */ /* 0x000fc400000e0000 */
[----:B------:R-:W-:Y:S01]  /*10510*/  R2UR UR7, R25 ;  /* 0x00000000190772ca */ /* 0x000fe200000e0000 */
[----:B------:R-:W3:Y:S01]  /*10520*/  MUFU.EX2 R82, R82 ;  /* 0x0000005200527308 */ /* 0x000ee20000000800 */
[----:B-1----:R-:W-:Y:S01]  /*10530*/  @!P6 FMUL R80, R80, R80 ;  /* 0x000000505050e220 */ /* 0x002fe20000400000 */
[----:B------:R-:W-:Y:S01]  /*10540*/  FSETP.GEU.AND P6, PT, R85, -126, PT ;  /* 0xc2fc00005500780b */ /* 0x000fe20003fce000 */
[----:B------:R-:W-:Y:S01]  /*10550*/  @!P5 FMUL R83, R83, 0.5 ;  /* 0x3f0000005353d820 */ /* 0x000fe20000400000 */
[----:B------:R-:W-:Y:S01]  /*10560*/  IMAD.MOV.U32 R25, RZ, RZ, 0x40000040 ;  /* 0x40000040ff197424 */ /* 0x000fe200078e00ff */
[----:B------:R-:W-:Y:S02]  /*10570*/  IADD3 R24, R22, 0x400, RZ ;  /* 0x0000040016187810 */ /* 0x000fe40007ffe0ff */
[----:B------:R-:W-:Y:S01]  /*10580*/  F2FP.F16.F32.PACK_AB R52, R80, R47 ;  /* 0x0000002f5034723e */ /* 0x000fe200000000ff */
[----:B------:R-:W-:Y:S01]  /*10590*/  FADD R47, R44, R47 ;  /* 0x0000002f2c2f7221 */ /* 0x000fe20000000000 */
[----:B--2---:R-:W-:Y:S01]  /*105a0*/  @!P3 FMUL R81, R81, R81 ;  /* 0x000000515151b220 */ /* 0x004fe20000400000 */
[----:B------:R-:W-:Y:S01]  /*105b0*/  FSETP.GEU.AND P3, PT, R86, -126, PT ;  /* 0xc2fc00005600780b */ /* 0x000fe20003f6e000 */
[----:B------:R-:W1:Y:S01]  /*105c0*/  MUFU.EX2 R83, R83 ;  /* 0x0000005300537308 */ /* 0x000e620000000800 */
[----:B------:R-:W-:-:S03]  /*105d0*/  FADD R80, R47, R80 ;  /* 0x000000502f507221 */ /* 0x000fc60000000000 */
[----:B------:R-:W-:Y:S01]  /*105e0*/  @!P6 FMUL R85, R85, 0.5 ;  /* 0x3f0000005555e820 */ /* 0x000fe20000400000 */
[----:B---3--:R-:W-:Y:S01]  /*105f0*/  @!P4 FMUL R82, R82, R82 ;  /* 0x000000525252c220 */ /* 0x008fe20000400000 */
[----:B------:R-:W-:-:S04]  /*10600*/  FSETP.GEU.AND P4, PT, R87, -126, PT ;  /* 0xc2fc00005700780b */ /* 0x000fc80003f8e000 */
[----:B------:R-:W-:Y:S02]  /*10610*/  F2FP.F16.F32.PACK_AB R53, R82, R81 ;  /* 0x000000515235723e */ /* 0x000fe400000000ff */
[----:B------:R-:W-:Y:S01]  /*10620*/  @!P3 FMUL R86, R86, 0.5 ;  /* 0x3f0000005656b820 */ /* 0x000fe20000400000 */
[----:B------:R-:W-:Y:S01]  /*10630*/  FADD R81, R46, R81 ;  /* 0x000000512e517221 */ /* 0x000fe20000000000 */
[----:B-1----:R-:W-:-:S03]  /*10640*/  @!P5 FMUL R83, R83, R83 ;  /* 0x000000535353d220 */ /* 0x002fc60000400000 */
[----:B------:R-:W-:Y:S02]  /*10650*/  FADD R82, R81, R82 ;  /* 0x0000005251527221 */ /* 0x000fe40000000000 */
[----:B------:R-:W-:Y:S01]  /*10660*/  @!P4 FMUL R87, R87, 0.5 ;  /* 0x3f0000005757c820 */ /* 0x000fe20000400000 */
[----:B------:R-:W-:Y:S02]  /*10670*/  WARPGROUP.DEPBAR.LE gsb0, 0x0 ;  /* 0x00008000000079c5 */ /* 0x000fe40000010000 */
[----:B------:R1:W2:Y:S01]  /*10680*/  MUFU.EX2 R48, R85 ;  /* 0x0000005500307308 */ /* 0x0002a20000000800 */
[-CC-:B------:R-:W-:Y:S01]  /*10690*/  FFMA R51, R88, R186.reuse, -R21.reuse ;  /* 0x000000ba58337223 */ /* 0x180fe20000000815 */
[-C--:B------:R-:W-:Y:S01]  /*106a0*/  FFMA R88, R97, R186.reuse, -R21 ;  /* 0x000000ba61587223 */ /* 0x080fe20000000815 */
[----:B------:R-:W-:-:S03]  /*106b0*/  FFMA R97, R114, R186, -R185 ;  /* 0x000000ba72617223 */ /* 0x000fc600000008b9 */
[----:B------:R-:W-:Y:S02]  /*106c0*/  FSETP.GEU.AND P5, PT, R51, -126, PT ;  /* 0xc2fc00003300780b */ /* 0x000fe40003fae000 */
[----:B------:R3:W4:Y:S01]  /*106d0*/  MUFU.EX2 R49, R86 ;  /* 0x0000005600317308 */ /* 0x0007220000000800 */
[-CC-:B-1----:R-:W-:Y:S01]  /*106e0*/  FFMA R85, R90, R186.reuse, -R185.reuse ;  /* 0x000000ba5a557223 */ /* 0x182fe200000008b9 */
[----:B------:R-:W-:-:S06]  /*106f0*/  FFMA R90, R99, R186, -R185 ;  /* 0x000000ba635a7223 */ /* 0x000fcc00000008b9 */
[----:B------:R-:W1:Y:S01]  /*10700*/  MUFU.EX2 R50, R87 ;  /* 0x0000005700327308 */ /* 0x000e620000000800 */
[----:B--2---:R-:W-:Y:S01]  /*10710*/  @!P6 FMUL R48, R48, R48 ;  /* 0x000000303030e220 */ /* 0x004fe20000400000 */
[-CC-:B---3--:R-:W-:Y:S01]  /*10720*/  FFMA R86, R91, R186.reuse, -R185.reuse ;  /* 0x000000ba5b567223 */ /* 0x188fe200000008b9 */
[----:B------:R-:W-:Y:S01]  /*10730*/  FSETP.GEU.AND P6, PT, R84, -126, PT ;  /* 0xc2fc00005400780b */ /* 0x000fe20003fce000 */
[----:B------:R-:W-:Y:S01]  /*10740*/  @!P5 FMUL R51, R51, 0.5 ;  /* 0x3f0000003333d820 */ /* 0x000fe20000400000 */
[----:B------:R-:W-:Y:S01]  /*10750*/  FFMA R91, R103, R186, -R185 ;  /* 0x000000ba675b7223 */ /* 0x000fe200000008b9 */
[----:B------:R-:W-:Y:S01]  /*10760*/  F2FP.F16.F32.PACK_AB R54, R48, R83 ;  /* 0x000000533036723e */ /* 0x000fe200000000ff */
[----:B------:R-:W-:Y:S01]  /*10770*/  FADD R83, R80, R83 ;  /* 0x0000005350537221 */ /* 0x000fe20000000000 */
[----:B----4-:R-:W-:Y:S01]  /*10780*/  @!P3 FMUL R49, R49, R49 ;  /* 0x000000313131b220 */ /* 0x010fe20000400000 */
[----:B------:R-:W-:Y:S01]  /*10790*/  FSETP.GEU.AND P3, PT, R85, -126, PT ;  /* 0xc2fc00005500780b */ /* 0x000fe20003f6e000 */
[----:B------:R-:W2:Y:S01]  /*107a0*/  MUFU.EX2 R51, R51 ;  /* 0x0000003300337308 */ /* 0x000ea20000000800 */
[----:B------:R-:W-:-:S05]  /*107b0*/  FADD R48, R83, R48 ;  /* 0x0000003053307221 */ /* 0x000fca0000000000 */
[----:B------:R-:W-:Y:S01]  /*107c0*/  @!P6 FMUL R84, R84, 0.5 ;  /* 0x3f0000005454e820 */ /* 0x000fe20000400000 */
[----:B-1----:R-:W-:Y:S01]  /*107d0*/  @!P4 FMUL R50, R50, R50 ;  /* 0x000000323232c220 */ /* 0x002fe20000400000 */
[----:B------:R-:W-:-:S04]  /*107e0*/  FSETP.GEU.AND P4, PT, R86, -126, PT ;  /* 0xc2fc00005600780b */ /* 0x000fc80003f8e000 */
[----:B------:R-:W-:Y:S01]  /*107f0*/  F2FP.F16.F32.PACK_AB R55, R50, R49 ;  /* 0x000000313237723e */ /* 0x000fe200000000ff */
[----:B------:R-:W-:Y:S01]  /*10800*/  @!P3 FMUL R85, R85, 0.5 ;  /* 0x3f0000005555b820 */ /* 0x000fe20000400000 */
[----:B------:R-:W1:Y:S01]  /*10810*/  MUFU.EX2 R84, R84 ;  /* 0x0000005400547308 */ /* 0x000e620000000800 */
[----:B------:R-:W-:Y:S01]  /*10820*/  FADD R49, R82, R49 ;  /* 0x0000003152317221 */ /* 0x000fe20000000000 */
[----:B------:R-:W-:Y:S01]  /*10830*/  WARPGROUP.ARRIVE ;  /* 0x00000000000079c5 */ /* 0x000fe20000000000 */
[----:B--2---:R-:W-:Y:S01]  /*10840*/  @!P5 FMUL R51, R51, R51 ;  /* 0x000000333333d220 */ /* 0x004fe20000400000 */
[----:B------:R-:W-:Y:S01]  /*10850*/  FSETP.GEU.AND P5, PT, R92, -126, PT ;  /* 0xc2fc00005c00780b */ /* 0x000fe20003fae000 */
[----:B------:R-:W-:Y:S02]  /*10860*/  FADD R50, R49, R50 ;  /* 0x0000003231327221 */ /* 0x000fe40000000000 */
[----:B------:R-:W-:Y:S01]  /*10870*/  @!P4 FMUL R86, R86, 0.5 ;  /* 0x3f0000005656c820 */ /* 0x000fe20000400000 */
[----:B------:R-:W-:Y:S01]  /*10880*/  HGMMA.64x64x16.F32 R152, R52, gdesc[UR4].tnspB, R152, gsb0 ;  /* 0x40e0000434987df0 */ /* 0x000fe20008000898 */
[----:B------:R-:W2:Y:S01]  /*10890*/  MUFU.EX2 R85, R85 ;  /* 0x0000005500557308 */ /* 0x000ea20000000800 */
[----:B------:R-:W-:-:S02]  /*108a0*/  R2UR UR6, R24 ;  /* 0x00000000180672ca */ /* 0x000fc400000e0000 */
[----:B------:R-:W-:Y:S01]  /*108b0*/  R2UR UR7, R25 ;  /* 0x00000000190772ca */ /* 0x000fe200000e0000 */
[----:B------:R-:W-:Y:S01]  /*108c0*/  IMAD.MOV.U32 R25, RZ, RZ, 0x40000040 ;  /* 0x40000040ff197424 */ /* 0x000fe200078e00ff */
[----:B------:R-:W-:-:S03]  /*108d0*/  IADD3 R24, R22, 0x480, RZ ;  /* 0x0000048016187810 */ /* 0x000fc60007ffe0ff */
[----:B------:R-:W3:Y:S01]  /*108e0*/  MUFU.EX2 R86, R86 ;  /* 0x0000005600567308 */ /* 0x000ee20000000800 */
[----:B-1----:R-:W-:Y:S01]  /*108f0*/  @!P6 FMUL R84, R84, R84 ;  /* 0x000000545454e220 */ /* 0x002fe20000400000 */
[----:B------:R-:W-:Y:S01]  /*10900*/  FSETP.GEU.AND P6, PT, R93, -126, PT ;  /* 0xc2fc00005d00780b */ /* 0x000fe20003fce000 */
[----:B------:R-:W-:-:S03]  /*10910*/  @!P5 FMUL R92, R92, 0.5 ;  /* 0x3f0000005c5cd820 */ /* 0x000fc60000400000 */
        /* <DEDUP_REMOVED lines=10> */
[----:B------:R-:W-:-:S03]  /*109c0*/  FADD R85, R50, R85 ;  /* 0x0000005532557221 */ /* 0x000fc60000000000 */
[----:B------:R1:W2:Y:S01]  /*109d0*/  MUFU.EX2 R87, R94 ;  /* 0x0000005e00577308 */ /* 0x0002a20000000800 */
[----:B------:R-:W-:-:S03]  /*109e0*/  FADD R86, R85, R86 ;  /* 0x0000005655567221 */ /* 0x000fc60000000000 */
[----:B------:R-:W-:Y:S01]  /*109f0*/  @!P4 FMUL R95, R95, 0.5 ;  /* 0x3f0000005f5fc820 */ /* 0x000fe20000400000 */
[----:B-1----:R-:W-:Y:S01]  /*10a00*/  FFMA R94, R111, R186, -R185 ;  /* 0x000000ba6f5e7223 */ /* 0x002fe200000008b9 */
[----:B--2---:R-:W-:Y:S01]  /*10a10*/  @!P3 FMUL R87, R87, R87 ;  /* 0x000000575757b220 */ /* 0x004fe20000400000 */
[----:B------:R-:W-:-:S13]  /*10a20*/  FSETP.GEU.AND P3, PT, R89, -126, PT ;  /* 0xc2fc00005900780b */ /* 0x000fda0003f6e000 */
[----:B------:R-:W-:-:S06]  /*10a30*/  @!P3 FMUL R89, R89, 0.5 ;  /* 0x3f0000005959b820 */ /* 0x000fcc0000400000 */
[----:B------:R-:W1:Y:S01]  /*10a40*/  MUFU.EX2 R89, R89 ;  /* 0x0000005900597308 */ /* 0x000e620000000800 */
[----:B------:R-:W-:Y:S02]  /*10a50*/  WARPGROUP.DEPBAR.LE gsb0, 0x0 ;  /* 0x00008000000079c5 */ /* 0x000fe40000010000 */
[----:B------:R-:W-:-:S05]  /*10a60*/  FFMA R53, R96, R186, -R21 ;  /* 0x000000ba60357223 */ /* 0x000fca0000000815 */
[----:B------:R2:W3:Y:S01]  /*10a70*/  MUFU.EX2 R54, R92 ;  /* 0x0000005c00367308 */ /* 0x0004e20000000800 */
[----:B------:R-:W-:-:S07]  /*10a80*/  FFMA R96, R113, R186, -R21 ;  /* 0x000000ba71607223 */ /* 0x000fce0000000815 */
[----:B------:R4:W5:Y:S01]  /*10a90*/  MUFU.EX2 R55, R93 ;  /* 0x0000005d00377308 */ /* 0x0009620000000800 */
[----:B-1----:R-:W-:Y:S01]  /*10aa0*/  @!P3 FMUL R89, R89, R89 ;  /* 0x000000595959b220 */ /* 0x002fe20000400000 */
[----:B------:R-:W-:Y:S01]  /*10ab0*/  FSETP.GEU.AND P3, PT, R102, -126, PT ;  /* 0xc2fc00006600780b */ /* 0x000fe20003f6e000 */
[----:B--2---:R-:W-:-:S05]  /*10ac0*/  FFMA R92, R105, R186, -R21 ;  /* 0x000000ba695c7223 */ /* 0x004fca0000000815 */
[----:B------:R1:W2:Y:S01]  /*10ad0*/  MUFU.EX2 R52, R95 ;  /* 0x0000005f00347308 */ /* 0x0002a20000000800 */
[----:B---3--:R-:W-:Y:S01]  /*10ae0*/  @!P5 FMUL R54, R54, R54 ;  /* 0x000000363636d220 */ /* 0x008fe20000400000 */
[----:B------:R-:W-:Y:S01]  /*10af0*/  FSETP.GEU.AND P5, PT, R53, -126, PT ;  /* 0xc2fc00003500780b */ /* 0x000fe20003fae000 */
[----:B----4-:R-:W-:-:S04]  /*10b00*/  FFMA R93, R106, R186, -R185 ;  /* 0x000000ba6a5d7223 */ /* 0x010fc800000008b9 */
[----:B------:R-:W-:Y:S01]  /*10b10*/  @!P3 FMUL R102, R102, 0.5 ;  /* 0x3f0000006666b820 */ /* 0x000fe20000400000 */
[----:B-----5:R-:W-:Y:S01]  /*10b20*/  @!P6 FMUL R55, R55, R55 ;  /* 0x000000373737e220 */ /* 0x020fe20000400000 */
[----:B------:R-:W-:Y:S01]  /*10b30*/  FSETP.GEU.AND P6, PT, R88, -126, PT ;  /* 0xc2fc00005800780b */ /* 0x000fe20003fce000 */
[----:B-1----:R-:W-:-:S03]  /*10b40*/  FFMA R95, R112, R186, -R21 ;  /* 0x000000ba705f7223 */ /* 0x002fc60000000815 */
[----:B------:R-:W-:Y:S02]  /*10b50*/  F2FP.F16.F32.PACK_AB R58, R55, R54 ;  /* 0x00000036373a723e */ /* 0x000fe400000000ff */
[----:B------:R-:W-:Y:S01]  /*10b60*/  @!P5 FMUL R53, R53, 0.5 ;  /* 0x3f0000003535d820 */ /* 0x000fe20000400000 */
[----:B------:R-:W-:Y:S01]  /*10b70*/  FADD R54, R51, R54 ;  /* 0x0000003633367221 */ /* 0x000fe20000000000 */
[----:B--2---:R-:W-:Y:S01]  /*10b80*/  @!P4 FMUL R52, R52, R52 ;  /* 0x000000343434c220 */ /* 0x004fe20000400000 */
[----:B------:R-:W-:Y:S02]  /*10b90*/  FSETP.GEU.AND P4, PT, R90, -126, PT ;  /* 0xc2fc00005a00780b */ /* 0x000fe40003f8e000 */
[----:B------:R-:W-:Y:S01]  /*10ba0*/  FADD R54, R54, R55 ;  /* 0x0000003736367221 */ /* 0x000fe20000000000 */
[----:B------:R-:W1:Y:S01]  /*10bb0*/  MUFU.EX2 R53, R53 ;  /* 0x0000003500357308 */ /* 0x000e620000000800 */
[----:B------:R-:W-:Y:S01]  /*10bc0*/  F2FP.F16.F32.PACK_AB R59, R52, R87 ;  /* 0x00000057343b723e */ /* 0x000fe200000000ff */
[----:B------:R-:W-:Y:S01]  /*10bd0*/  @!P6 FMUL R88, R88, 0.5 ;  /* 0x3f0000005858e820 */ /* 0x000fe20000400000 */
[----:B------:R-:W-:-:S02]  /*10be0*/  FADD R87, R86, R87 ;  /* 0x0000005756577221 */ /* 0x000fc40000000000 */
[----:B------:R-:W-:Y:S02]  /*10bf0*/  WARPGROUP.ARRIVE ;  /* 0x00000000000079c5 */ /* 0x000fe40000000000 */
[----:B------:R-:W-:Y:S01]  /*10c00*/  FADD R52, R87, R52 ;  /* 0x0000003457347221 */ /* 0x000fe20000000000 */
[----:B------:R-:W2:Y:S02]  /*10c10*/  MUFU.EX2 R88, R88 ;  /* 0x0000005800587308 */ /* 0x000ea40000000800 */
[----:B------:R-:W-:Y:S01]  /*10c20*/  @!P4 FMUL R90, R90, 0.5 ;  /* 0x3f0000005a5ac820 */ /* 0x000fe20000400000 */
[----:B------:R-:W-:Y:S01]  /*10c30*/  HGMMA.64x64x16.F32 R152, R56, gdesc[UR4].tnspB, R152, gsb0 ;  /* 0x40e0000438987df0 */ /* 0x000fe20008000898 */
[----:B------:R-:W-:Y:S02]  /*10c40*/  R2UR UR6, R24 ;  /* 0x00000000180672ca */ /* 0x000fe400000e0000 */
[----:B------:R-:W-:Y:S01]  /*10c50*/  R2UR UR7, R25 ;  /* 0x00000000190772ca */ /* 0x000fe200000e0000 */
[----:B------:R-:W-:Y:S01]  /*10c60*/  IMAD.MOV.U32 R25, RZ, RZ, 0x40000040 ;  /* 0x40000040ff197424 */ /* 0x000fe200078e00ff */
[----:B------:R-:W3:Y:S01]  /*10c70*/  MUFU.EX2 R90, R90 ;  /* 0x0000005a005a7308 */ /* 0x000ee20000000800 */
[----:B-1----:R-:W-:Y:S01]  /*10c80*/  @!P5 FMUL R53, R53, R53 ;  /* 0x000000353535d220 */ /* 0x002fe20000400000 */
[----:B------:R-:W-:-:S02]  /*10c90*/  FSETP.GEU.AND P5, PT, R100, -126, PT ;  /* 0xc2fc00006400780b */ /* 0x000fc40003fae000 */
[----:B------:R-:W-:Y:S01]  /*10ca0*/  IADD3 R24, R22, 0x500, RZ ;  /* 0x0000050016187810 */ /* 0x000fe20007ffe0ff */
[----:B--2---:R-:W-:Y:S01]  /*10cb0*/  @!P6 FMUL R88, R88, R88 ;  /* 0x000000585858e220 */ /* 0x004fe20000400000 */
[----:B------:R-:W-:-:S04]  /*10cc0*/  FSETP.GEU.AND P6, PT, R101, -126, PT ;  /* 0xc2fc00006500780b */ /* 0x000fc80003fce000 */
[----:B------:R-:W-:-:S05]  /*10cd0*/  F2FP.F16.F32.PACK_AB R60, R88, R53 ;  /* 0x00000035583c723e */ /* 0x000fca00000000ff */
[----:B------:R-:W-:Y:S01]  /*10ce0*/  @!P5 FMUL R100, R100, 0.5 ;  /* 0x3f0000006464d820 */ /* 0x000fe20000400000 */
[----:B------:R-:W-:Y:S01]  /*10cf0*/  FADD R53, R54, R53 ;  /* 0x0000003536357221 */ /* 0x000fe20000000000 */
[----:B---3--:R-:W-:Y:S01]  /*10d00*/  @!P4 FMUL R90, R90, R90 ;  /* 0x0000005a5a5ac220 */ /* 0x008fe20000400000 */
[----:B------:R-:W-:Y:S02]  /*10d10*/  FSETP.GEU.AND P4, PT, R91, -126, PT ;  /* 0xc2fc00005b00780b */ /* 0x000fe40003f8e000 */
[----:B------:R-:W-:Y:S02]  /*10d20*/  FADD R53, R53, R88 ;  /* 0x0000005835357221 */ /* 0x000fe40000000000 */
[----:B------:R-:W-:Y:S01]  /*10d30*/  F2FP.F16.F32.PACK_AB R61, R90, R89 ;  /* 0x000000595a3d723e */ /* 0x000fe200000000ff */
[----:B------:R-:W-:Y:S01]  /*10d40*/  @!P6 FMUL R101, R101, 0.5 ;  /* 0x3f0000006565e820 */ /* 0x000fe20000400000 */
[----:B------:R-:W-:-:S04]  /*10d50*/  FADD R89, R52, R89 ;  /* 0x0000005934597221 */ /* 0x000fc80000000000 */
[----:B------:R-:W-:-:S03]  /*10d60*/  FADD R89, R89, R90 ;  /* 0x0000005a59597221 */ /* 0x000fc60000000000 */
[----:B------:R-:W-:-:S06]  /*10d70*/  @!P4 FMUL R91, R91, 0.5 ;  /* 0x3f0000005b5bc820 */ /* 0x000fcc0000400000 */
[----:B------:R-:W1:Y:S02]  /*10d80*/  MUFU.EX2 R91, R91 ;  /* 0x0000005b005b7308 */ /* 0x000e640000000800 */
[----:B-1----:R-:W-:Y:S01]  /*10d90*/  @!P4 FMUL R91, R91, R91 ;  /* 0x0000005b5b5bc220 */ /* 0x002fe20000400000 */
[----:B------:R-:W-:-:S13]  /*10da0*/  FSETP.GEU.AND P4, PT, R107, -126, PT ;  /* 0xc2fc00006b00780b */ /* 0x000fda0003f8e000 */
[----:B------:R-:W-:Y:S01]  /*10db0*/  @!P4 FMUL R107, R107, 0.5 ;  /* 0x3f0000006b6bc820 */ /* 0x000fe20000400000 */
[----:B------:R-:W-:Y:S02]  /*10dc0*/  WARPGROUP.DEPBAR.LE gsb0, 0x0 ;  /* 0x00008000000079c5 */ /* 0x000fe40000010000 */
[----:B------:R1:W2:Y:S01]  /*10dd0*/  MUFU.EX2 R56, R100 ;  /* 0x0000006400387308 */ /* 0x0002a20000000800 */
[----:B------:R-:W-:-:S07]  /*10de0*/  FFMA R59, R104, R186, -R21 ;  /* 0x000000ba683b7223 */ /* 0x000fce0000000815 */
[----:B------:R-:W3:Y:S01]  /*10df0*/  MUFU.EX2 R57, R101 ;  /* 0x0000006500397308 */ /* 0x000ee20000000800 */
[----:B-1----:R-:W-:-:S07]  /*10e00*/  FFMA R100, R121, R186, -R21 ;  /* 0x000000ba79647223 */ /* 0x002fce0000000815 */
[----:B------:R-:W1:Y:S01]  /*10e10*/  MUFU.EX2 R58, R102 ;  /* 0x00000066003a7308 */ /* 0x000e620000000800 */
[----:B--2---:R-:W-:Y:S01]  /*10e20*/  @!P5 FMUL R56, R56, R56 ;  /* 0x000000383838d220 */ /* 0x004fe20000400000 */
[----:B------:R-:W-:Y:S01]  /*10e30*/  FSETP.GEU.AND P5, PT, R59, -126, PT ;  /* 0xc2fc00003b00780b */ /* 0x000fe20003fae000 */
[----:B---3--:R-:W-:Y:S01]  /*10e40*/  @!P6 FMUL R57, R57, R57 ;  /* 0x000000393939e220 */ /* 0x008fe20000400000 */
[----:B------:R-:W-:-:S04]  /*10e50*/  FSETP.GEU.AND P6, PT, R92, -126, PT ;  /* 0xc2fc00005c00780b */ /* 0x000fc80003fce000 */
[----:B------:R-:W-:-:S07]  /*10e60*/  F2FP.F16.F32.PACK_AB R62, R57, R56 ;  /* 0x00000038393e723e */ /* 0x000fce00000000ff */
[----:B------:R-:W-:Y:S01]  /*10e70*/  @!P5 FMUL R59, R59, 0.5 ;  /* 0x3f0000003b3bd820 */ /* 0x000fe20000400000 */
[----:B------:R-:W-:Y:S01]  /*10e80*/  FADD R56, R53, R56 ;  /* 0x0000003835387221 */ /* 0x000fe20000000000 */
[----:B-1----:R-:W-:Y:S01]  /*10e90*/  @!P3 FMUL R58, R58, R58 ;  /* 0x0000003a3a3ab220 */ /* 0x002fe20000400000 */
[----:B------:R-:W-:Y:S02]  /*10ea0*/  FSETP.GEU.AND P3, PT, R93, -126, PT ;  /* 0xc2fc00005d00780b */ /* 0x000fe40003f6e000 */
[----:B------:R-:W-:Y:S01]  /*10eb0*/  FADD R56, R56, R57 ;  /* 0x0000003938387221 */ /* 0x000fe20000000000 */
[----:B------:R-:W1:Y:S01]  /*10ec0*/  MUFU.EX2 R59, R59 ;  /* 0x0000003b003b7308 */ /* 0x000e620000000800 */
[----:B------:R-:W-:Y:S01]  /*10ed0*/  F2FP.F16.F32.PACK_AB R63, R91, R58 ;  /* 0x0000003a5b3f723e */ /* 0x000fe200000000ff */
[----:B------:R-:W-:Y:S01]  /*10ee0*/  @!P6 FMUL R92, R92, 0.5 ;  /* 0x3f0000005c5ce820 */ /* 0x000fe20000400000 */
[----:B------:R-:W-:Y:S02]  /*10ef0*/  FADD R58, R89, R58 ;  /* 0x0000003a593a7221 */ /* 0x000fe40000000000 */
[----:B------:R-:W-:-:S02]  /*10f00*/  WARPGROUP.ARRIVE ;  /* 0x00000000000079c5 */ /* 0x000fc40000000000 */
        /* <DEDUP_REMOVED lines=18> */
[----:B------:R-:W-:Y:S01]  /*11030*/  FADD R92, R59, R92 ;  /* 0x0000005c3b5c7221 */ /* 0x000fe20000000000 */
[----:B------:R-:W-:-:S10]  /*11040*/  @!P6 FMUL R109, R109, 0.5 ;  /* 0x3f0000006d6de820 */ /* 0x000fd40000400000 */
        /* <DEDUP_REMOVED lines=9> */
[----:B------:R-:W1:Y:S01]  /*110e0*/  MUFU.EX2 R63, R110 ;  /* 0x0000006e003f7308 */ /* 0x000e620000000800 */
[----:B--2---:R-:W-:Y:S01]  /*110f0*/  @!P5 FMUL R61, R61, R61 ;  /* 0x0000003d3d3dd220 */ /* 0x004fe20000400000 */
[----:B------:R-:W-:Y:S01]  /*11100*/  FSETP.GEU.AND P5, PT, R95, -126, PT ;  /* 0xc2fc00005f00780b */ /* 0x000fe20003fae000 */
[----:B------:R-:W-:-:S04]  /*11110*/  FADD R60, R93, R60 ;  /* 0x0000003c5d3c7221 */ /* 0x000fc80000000000 */
[----:B------:R-:W-:Y:S01]  /*11120*/  @!P4 FMUL R94, R94, 0.5 ;  /* 0x3f0000005e5ec820 */ /* 0x000fe20000400000 */
[----:B---3--:R-:W-:Y:S01]  /*11130*/  @!P6 FMUL R62, R62, R62 ;  /* 0x0000003e3e3ee220 */ /* 0x008fe20000400000 */
[----:B------:R-:W-:-:S04]  /*11140*/  FSETP.GEU.AND P6, PT, R96, -126, PT ;  /* 0xc2fc00006000780b */ /* 0x000fc80003fce000 */
[----:B------:R-:W2:Y:S01]  /*11150*/  MUFU.EX2 R94, R94 ;  /* 0x0000005e005e7308 */ /* 0x000ea20000000800 */
[----:B------:R-:W-:Y:S01]  /*11160*/  F2FP.F16.F32.PACK_AB R66, R62, R61 ;  /* 0x0000003d3e42723e */ /* 0x000fe200000000ff */
[----:B------:R-:W-:Y:S01]  /*11170*/  @!P5 FMUL R95, R95, 0.5 ;  /* 0x3f0000005f5fd820 */ /* 0x000fe20000400000 */
[----:B------:R-:W-:Y:S01]  /*11180*/  FADD R61, R92, R61 ;  /* 0x0000003d5c3d7221 */ /* 0x000fe20000000000 */
[----:B-1----:R-:W-:Y:S01]  /*11190*/  @!P3 FMUL R63, R63, R63 ;  /* 0x0000003f3f3fb220 */ /* 0x002fe20000400000 */
[----:B------:R-:W-:Y:S02]  /*111a0*/  FSETP.GEU.AND P3, PT, R97, -126, PT ;  /* 0xc2fc00006100780b */ /* 0x000fe40003f6e000 */
[----:B------:R-:W-:Y:S01]  /*111b0*/  FADD R62, R61, R62 ;  /* 0x0000003e3d3e7221 */ /* 0x000fe20000000000 */
[----:B------:R-:W1:Y:S01]  /*111c0*/  MUFU.EX2 R95, R95 ;  /* 0x0000005f005f7308 */ /* 0x000e620000000800 */
[----:B------:R-:W-:-:S07]  /*111d0*/  @!P6 FMUL R96, R96, 0.5 ;  /* 0x3f0000006060e820 */ /* 0x000fce0000400000 */
[----:B------:R-:W3:Y:S01]  /*111e0*/  MUFU.EX2 R96, R96 ;  /* 0x0000006000607308 */ /* 0x000ee20000000800 */
[----:B--2---:R-:W-:Y:S01]  /*111f0*/  @!P4 FMUL R94, R94, R94 ;  /* 0x0000005e5e5ec220 */ /* 0x004fe20000400000 */
[----:B------:R-:W-:Y:S01]  /*11200*/  FSETP.GEU.AND P4, PT, R115, -126, PT ;  /* 0xc2fc00007300780b */ /* 0x000fe20003f8e000 */
[----:B------:R-:W-:-:S03]  /*11210*/  @!P3 FMUL R97, R97, 0.5 ;  /* 0x3f0000006161b820 */ /* 0x000fc60000400000 */
[----:B------:R-:W-:Y:S01]  /*11220*/  F2FP.F16.F32.PACK_AB R67, R94, R63 ;  /* 0x0000003f5e43723e */ /* 0x000fe200000000ff */
[----:B------:R-:W-:Y:S02]  /*11230*/  FADD R63, R60, R63 ;  /* 0x0000003f3c3f7221 */ /* 0x000fe40000000000 */
[----:B------:R-:W2:Y:S01]  /*11240*/  MUFU.EX2 R97, R97 ;  /* 0x0000006100617308 */ /* 0x000ea20000000800 */
[----:B------:R-:W-:Y:S01]  /*11250*/  WARPGROUP.ARRIVE ;  /* 0x00000000000079c5 */ /* 0x000fe20000000000 */
[----:B-1----:R-:W-:Y:S01]  /*11260*/  @!P5 FMUL R95, R95, R95 ;  /* 0x0000005f5f5fd220 */ /* 0x002fe20000400000 */
[----:B------:R-:W-:Y:S01]  /*11270*/  FSETP.GEU.AND P5, PT, R116, -126, PT ;  /* 0xc2fc00007400780b */ /* 0x000fe20003fae000 */
[----:B------:R-:W-:Y:S02]  /*11280*/  FADD R94, R63, R94 ;  /* 0x0000005e3f5e7221 */ /* 0x000fe40000000000 */
[----:B------:R-:W-:Y:S01]  /*11290*/  @!P4 FMUL R115, R115, 0.5 ;  /* 0x3f0000007373c820 */ /* 0x000fe20000400000 */
[----:B------:R-:W-:Y:S01]  /*112a0*/  HGMMA.64x64x16.F32 R152, R64, gdesc[UR4].tnspB, R152, gsb0 ;  /* 0x40e0000440987df0 */ /* 0x000fe20008000898 */
[----:B---3--:R-:W-:Y:S01]  /*112b0*/  @!P6 FMUL R96, R96, R96 ;  /* 0x000000606060e220 */ /* 0x008fe20000400000 */
[----:B------:R-:W-:-:S02]  /*112c0*/  FSETP.GEU.AND P6, PT, R117, -126, PT ;  /* 0xc2fc00007500780b */ /* 0x000fc40003fce000 */
[----:B------:R-:W-:Y:S02]  /*112d0*/  R2UR UR6, R24 ;  /* 0x00000000180672ca */ /* 0x000fe400000e0000 */
[----:B------:R-:W-:Y:S01]  /*112e0*/  R2UR UR7, R25 ;  /* 0x00000000190772ca */ /* 0x000fe200000e0000 */
[----:B------:R-:W-:Y:S01]  /*112f0*/  IMAD.MOV.U32 R25, RZ, RZ, 0x40000040 ;  /* 0x40000040ff197424 */ /* 0x000fe200078e00ff */
[----:B------:R-:W-:Y:S01]  /*11300*/  F2FP.F16.F32.PACK_AB R68, R96, R95 ;  /* 0x0000005f6044723e */ /* 0x000fe200000000ff */
[----:B------:R-:W-:Y:S01]  /*11310*/  @!P5 FMUL R116, R116, 0.5 ;  /* 0x3f0000007474d820 */ /* 0x000fe20000400000 */
[----:B--2---:R-:W-:Y:S01]  /*11320*/  @!P3 FMUL R97, R97, R97 ;  /* 0x000000616161b220 */ /* 0x004fe20000400000 */
[----:B------:R-:W-:Y:S01]  /*11330*/  IADD3 R24, R22, 0x600, RZ ;  /* 0x0000060016187810 */ /* 0x000fe20007ffe0ff */
[----:B------:R-:W-:Y:S01]  /*11340*/  FADD R95, R62, R95 ;  /* 0x0000005f3e5f7221 */ /* 0x000fe20000000000 */
[----:B------:R-:W1:Y:S02]  /*11350*/  MUFU.EX2 R98, R116 ;  /* 0x0000007400627308 */ /* 0x000e640000000800 */
[----:B------:R-:W-:Y:S01]  /*11360*/  @!P6 FMUL R117, R117, 0.5 ;  /* 0x3f0000007575e820 */ /* 0x000fe20000400000 */
[----:B------:R-:W-:Y:S01]  /*11370*/  FADD R95, R95, R96 ;  /* 0x000000605f5f7221 */ /* 0x000fe20000000000 */
[----:B-1----:R-:W-:Y:S01]  /*11380*/  @!P5 FMUL R98, R98, R98 ;  /* 0x000000626262d220 */ /* 0x002fe20000400000 */
[----:B------:R-:W-:-:S13]  /*11390*/  FSETP.GEU.AND P5, PT, R120, -126, PT ;  /* 0xc2fc00007800780b */ /* 0x000fda0003fae000 */
[----:B------:R-:W-:-:S04]  /*113a0*/  @!P5 FMUL R120, R120, 0.5 ;  /* 0x3f0000007878d820 */ /* 0x000fc80000400000 */
[----:B------:R-:W1:Y:S02]  /*113b0*/  MUFU.EX2 R15, R120 ;  /* 0x00000078000f7308 */ /* 0x000e640000000800 */
[----:B-1----:R-:W-:Y:S01]  /*113c0*/  @!P5 FMUL R15, R15, R15 ;  /* 0x0000000f0f0fd220 */ /* 0x002fe20000400000 */
[----:B------:R-:W-:Y:S01]  /*113d0*/  FSETP.GEU.AND P5, PT, R124, -126, PT ;  /* 0xc2fc00007c00780b */ /* 0x000fe20003fae000 */
[----:B------:R-:W-:-:S04]  /*113e0*/  WARPGROUP.DEPBAR.LE gsb0, 0x0 ;  /* 0x00008000000079c5 */ /* 0x000fc80000010000 */
[----:B------:R-:W1:Y:S01]  /*113f0*/  MUFU.EX2 R64, R115 ;  /* 0x0000007300407308 */ /* 0x000e620000000800 */
[-CC-:B------:R-:W-:Y:S01]  /*11400*/  FFMA R66, R118, R186.reuse, -R185.reuse ;  /* 0x000000ba76427223 */ /* 0x180fe200000008b9 */
[----:B------:R-:W-:-:S06]  /*11410*/  FFMA R67, R122, R186, -R185 ;  /* 0x000000ba7a437223 */ /* 0x000fcc00000008b9 */
[----:B------:R-:W-:Y:S01]  /*11420*/  @!P5 FMUL R124, R124, 0.5 ;  /* 0x3f0000007c7cd820 */ /* 0x000fe20000400000 */
[----:B------:R-:W-:Y:S01]  /*11430*/  FSETP.GEU.AND P3, PT, R66, -126, PT ;  /* 0xc2fc00004200780b */ /* 0x000fe20003f6e000 */
[----:B------:R-:W2:Y:S01]  /*11440*/  MUFU.EX2 R65, R117 ;  /* 0x0000007500417308 */ /* 0x000ea20000000800 */
[----:B-1----:R-:W-:Y:S01]  /*11450*/  @!P4 FMUL R64, R64, R64 ;  /* 0x000000404040c220 */ /* 0x002fe20000400000 */
[----:B------:R-:W-:-:S10]  /*11460*/  FSETP.GEU.AND P4, PT, R119, -126, PT ;  /* 0xc2fc00007700780b */ /* 0x000fd40003f8e000 */
[----:B------:R-:W-:Y:S01]  /*11470*/  @!P3 FMUL R66, R66, 0.5 ;  /* 0x3f0000004242b820 */ /* 0x000fe20000400000 */
[----:B------:R-:W-:Y:S01]  /*11480*/  F2FP.F16.F32.PACK_AB R69, R64, R97 ;  /* 0x000000614045723e */ /* 0x000fe200000000ff */
[----:B------:R-:W-:-:S04]  /*11490*/  FADD R97, R94, R97 ;  /* 0x000000615e617221 */ /* 0x000fc80000000000 */
        /* <DEDUP_REMOVED lines=15> */
[----:B------:R-:W-:Y:S01]  /*11590*/  @!P3 FMUL R67, R67, 0.5 ;  /* 0x3f0000004343b820 */ /* 0x000fe20000400000 */
[----:B------:R-:W-:Y:S01]  /*115a0*/  F2FP.F16.F32.PACK_AB R71, R13, R66 ;  /* 0x000000420d47723e */ /* 0x000fe200000000ff */
[----:B------:R-:W-:-:S03]  /*115b0*/  FADD R66, R97, R66 ;  /* 0x0000004261427221 */ /* 0x000fc60000000000 */
[----:B------:R-:W-:Y:S01]  /*115c0*/  WARPGROUP.ARRIVE ;  /* 0x00000000000079c5 */ /* 0x000fe20000000000 */
[----:B------:R-:W2:Y:S01]  /*115d0*/  MUFU.EX2 R67, R67 ;  /* 0x0000004300437308 */ /* 0x000ea20000000800 */
[----:B-1----:R-:W-:Y:S01]  /*115e0*/  @!P6 FMUL R100, R100, R100 ;  /* 0x000000646464e220 */ /* 0x002fe20000400000 */
[----:B------:R-:W-:Y:S01]  /*115f0*/  FADD R66, R66, R13 ;  /* 0x0000000d42427221 */ /* 0x000fe20000000000 */
[----:B------:R-:W-:Y:S02]  /*11600*/  @!P4 FMUL R123, R123, 0.5 ;  /* 0x3f0000007b7bc820 */ /* 0x000fe40000400000 */
[----:B------:R-:W-:Y:S01]  /*11610*/  HGMMA.64x64x16.F32 R152, R68, gdesc[UR4].tnspB, R152, gsb0 ;  /* 0x40e0000444987df0 */ /* 0x000fe20008000898 */
[----:B------:R-:W-:Y:S02]  /*11620*/  R2UR UR6, R24 ;  /* 0x00000000180672ca */ /* 0x000fe400000e0000 */
[----:B------:R-:W-:Y:S02]  /*11630*/  R2UR UR7, R25 ;  /* 0x00000000190772ca */ /* 0x000fe400000e0000 */
[----:B------:R-:W-:Y:S01]  /*11640*/  F2FP.F16.F32.PACK_AB R72, R100, R15 ;  /* 0x0000000f6448723e */ /* 0x000fe200000000ff */
[----:B------:R-:W-:-:S04]  /*11650*/  FADD R15, R98, R15 ;  /* 0x0000000f620f7221 */ /* 0x000fc80000000000 */
[----:B------:R-:W-:Y:S01]  /*11660*/  FADD R100, R15, R100 ;  /* 0x000000640f647221 */ /* 0x000fe20000000000 */
[----:B--2---:R-:W-:Y:S01]  /*11670*/  @!P3 FMUL R67, R67, R67 ;  /* 0x000000434343b220 */ /* 0x004fe20000400000 */
[----:B------:R-:W-:-:S13]  /*11680*/  FSETP.GEU.AND P3, PT, R126, -126, PT ;  /* 0xc2fc00007e00780b */ /* 0x000fda0003f6e000 */
[----:B------:R-:W-:-:S04]  /*11690*/  @!P3 FMUL R126, R126, 0.5 ;  /* 0x3f0000007e7eb820 */ /* 0x000fc80000400000 */
[----:B------:R-:W1:Y:S02]  /*116a0*/  MUFU.EX2 R23, R126 ;  /* 0x0000007e00177308 */ /* 0x000e640000000800 */
[----:B-1----:R-:W-:Y:S01]  /*116b0*/  @!P3 FMUL R23, R23, R23 ;  /* 0x000000171717b220 */ /* 0x002fe20000400000 */
[----:B------:R-:W-:-:S13]  /*116c0*/  FSETP.GEU.AND P3, PT, R27, -126, PT ;  /* 0xc2fc00001b00780b */ /* 0x000fda0003f6e000 */
[----:B------:R-:W-:-:S06]  /*116d0*/  @!P3 FMUL R27, R27, 0.5 ;  /* 0x3f0000001b1bb820 */ /* 0x000fcc0000400000 */
[----:B------:R-:W1:Y:S01]  /*116e0*/  MUFU.EX2 R27, R27 ;  /* 0x0000001b001b7308 */ /* 0x000e620000000800 */
[----:B------:R-:W-:-:S07]  /*116f0*/  WARPGROUP.DEPBAR.LE gsb0, 0x0 ;  /* 0x00008000000079c5 */ /* 0x000fce0000010000 */
[----:B------:R-:W2:Y:S01]  /*11700*/  MUFU.EX2 R68, R123 ;  /* 0x0000007b00447308 */ /* 0x000ea20000000800 */
[-CC-:B------:R-:W-:Y:S01]  /*11710*/  FFMA R70, R125, R186.reuse, -R21.reuse ;  /* 0x000000ba7d467223 */ /* 0x180fe20000000815 */
[----:B------:R-:W-:Y:S01]  /*11720*/  FFMA R21, R149, R186, -R21 ;  /* 0x000000ba95157223 */ /* 0x000fe20000000815 */
[----:B-1----:R-:W-:Y:S01]  /*11730*/  @!P3 FMUL R27, R27, R27 ;  /* 0x0000001b1b1bb220 */ /* 0x002fe20000400000 */
[----:B------:R-:W-:Y:S02]  /*11740*/  FSETP.GEU.AND P3, PT, R134, -126, PT ;  /* 0xc2fc00008600780b */ /* 0x000fe40003f6e000 */
[----:B------:R-:W-:Y:S02]  /*11750*/  FSETP.GEU.AND P6, PT, R70, -126, PT ;  /* 0xc2fc00004600780b */ /* 0x000fe40003fce000 */
[----:B------:R-:W1:Y:S01]  /*11760*/  MUFU.EX2 R69, R124 ;  /* 0x0000007c00457308 */ /* 0x000e620000000800 */
[----:B--2---:R-:W-:Y:S01]  /*11770*/  @!P4 FMUL R68, R68, R68 ;  /* 0x000000444444c220 */ /* 0x004fe20000400000 */
[----:B------:R-:W-:-:S07]  /*11780*/  FSETP.GEU.AND P4, PT, R127, -126, PT ;  /* 0xc2fc00007f00780b */ /* 0x000fce0003f8e000 */
[----:B------:R-:W-:Y:S02]  /*11790*/  @!P3 FMUL R134, R134, 0.5 ;  /* 0x3f0000008686b820 */ /* 0x000fe40000400000 */
[----:B------:R-:W-:Y:S01]  /*117a0*/  @!P6 FMUL R70, R70, 0.5 ;  /* 0x3f0000004646e820 */ /* 0x000fe20000400000 */
[----:B------:R-:W-:Y:S01]  /*117b0*/  F2FP.F16.F32.PACK_AB R73, R68, R67 ;  /* 0x000000434449723e */ /* 0x000fe200000000ff */
[----:B------:R-:W2:Y:S01]  /*117c0*/  MUFU.EX2 R33, R134 ;  /* 0x0000008600217308 */ /* 0x000ea20000000800 */
[----:B------:R-:W-:Y:S01]  /*117d0*/  FADD R67, R66, R67 ;  /* 0x0000004342437221 */ /* 0x000fe20000000000 */
[----:B-1----:R-:W-:Y:S01]  /*117e0*/  @!P5 FMUL R69, R69, R69 ;  /* 0x000000454545d220 */ /* 0x002fe20000400000 */
[----:B------:R-:W-:Y:S02]  /*117f0*/  FSETP.GEU.AND P5, PT, R128, -126, PT ;  /* 0xc2fc00008000780b */ /* 0x000fe40003fae000 */
[----:B------:R-:W-:Y:S01]  /*11800*/  FADD R68, R67, R68 ;  /* 0x0000004443447221 */ /* 0x000fe20000000000 */
[----:B------:R-:W-:-:S02]  /*11810*/  @!P4 FMUL R127, R127, 0.5 ;  /* 0x3f0000007f7fc820 */ /* 0x000fc40000400000 */
[----:B------:R-:W1:Y:S08]  /*11820*/  MUFU.EX2 R70, R70 ;  /* 0x0000004600467308 */ /* 0x000e700000000800 */
[----:B------:R-:W-:Y:S01]  /*11830*/  @!P5 FMUL R128, R128, 0.5 ;  /* 0x3f0000008080d820 */ /* 0x000fe20000400000 */
[----:B------:R-:W3:Y:S01]  /*11840*/  MUFU.EX2 R26, R127 ;  /* 0x0000007f001a7308 */ /* 0x000ee20000000800 */
[----:B--2---:R-:W-:Y:S01]  /*11850*/  @!P3 FMUL R33, R33, R33 ;  /* 0x000000212121b220 */ /* 0x004fe20000400000 */
[----:B------:R-:W-:-:S06]  /*11860*/  FSETP.GEU.AND P3, PT, R138, -126, PT ;  /* 0xc2fc00008a00780b */ /* 0x000fcc0003f6e000 */
[----:B------:R-:W2:Y:S01]  /*11870*/  MUFU.EX2 R24, R128 ;  /* 0x0000008000187308 */ /* 0x000ea20000000800 */
[----:B-1----:R-:W-:Y:S01]  /*11880*/  @!P6 FMUL R70, R70, R70 ;  /* 0x000000464646e220 */ /* 0x002fe20000400000 */
[----:B------:R-:W-:-:S04]  /*11890*/  FSETP.GEU.AND P6, PT, R129, -126, PT ;  /* 0xc2fc00008100780b */ /* 0x000fc80003fce000 */
[----:B------:R-:W-:Y:S01]  /*118a0*/  F2FP.F16.F32.PACK_AB R74, R70, R69 ;  /* 0x00000045464a723e */ /* 0x000fe200000000ff */
[----:B------:R-:W-:Y:S01]  /*118b0*/  @!P3 FMUL R138, R138, 0.5 ;  /* 0x3f0000008a8ab820 */ /* 0x000fe20000400000 */
[----:B------:R-:W-:Y:S01]  /*118c0*/  FADD R69, R100, R69 ;  /* 0x0000004564457221 */ /* 0x000fe20000000000 */
[----:B---3--:R-:W-:Y:S01]  /*118d0*/  @!P4 FMUL R26, R26, R26 ;  /* 0x0000001a1a1ac220 */ /* 0x008fe20000400000 */
[----:B------:R-:W-:Y:S02]  /*118e0*/  FSETP.GEU.AND P4, PT, R131, -126, PT ;  /* 0xc2fc00008300780b */ /* 0x000fe40003f8e000 */
[----:B------:R-:W-:Y:S01]  /*118f0*/  FADD R69, R69, R70 ;  /* 0x0000004645457221 */ /* 0x000fe20000000000 */
[----:B------:R-:W1:Y:S01]  /*11900*/  MUFU.EX2 R138, R138 ;  /* 0x0000008a008a7308 */ /* 0x000e620000000800 */
[----:B------:R-:W-:Y:S01]  /*11910*/  F2FP.F16.F32.PACK_AB R75, R26, R23 ;  /* 0x000000171a4b723e */ /* 0x000fe200000000ff */
[----:B------:R-:W-:Y:S01]  /*11920*/  @!P6 FMUL R129, R129, 0.5 ;  /* 0x3f0000008181e820 */ /* 0x000fe20000400000 */
[----:B------:R-:W-:Y:S01]  /*11930*/  FADD R23, R68, R23 ;  /* 0x0000001744177221 */ /* 0x000fe20000000000 */
[----:B--2---:R-:W-:Y:S01]  /*11940*/  @!P5 FMUL R24, R24, R24 ;  /* 0x000000181818d220 */ /* 0x004fe20000400000 */
[----:B------:R-:W-:Y:S01]  /*11950*/  WARPGROUP.ARRIVE ;  /* 0x00000000000079c5 */ /* 0x000fe20000000000 */
[----:B------:R-:W-:Y:S01]  /*11960*/  FSETP.GEU.AND P5, PT, R132, -126, PT ;  /* 0xc2fc00008400780b */ /* 0x000fe20003fae000 */
[----:B------:R-:W-:Y:S01]  /*11970*/  FADD R26, R23, R26 ;  /* 0x0000001a171a7221 */ /* 0x000fe20000000000 */
[----:B------:R-:W2:Y:S01]  /*11980*/  MUFU.EX2 R25, R129 ;  /* 0x0000008100197308 */ /* 0x000ea20000000800 */
[----:B------:R-:W-:Y:S01]  /*11990*/  SEL R23, R7, RZ, P2 ;  /* 0x000000ff07177207 */ /* 0x000fe20001000000 */
[----:B------:R-:W-:Y:S01]  /*119a0*/  @!P4 FMUL R131, R131, 0.5 ;  /* 0x3f0000008383c820 */ /* 0x000fe20000400000 */
[----:B------:R-:W-:Y:S01]  /*119b0*/  HGMMA.64x64x16.F32 R152, R72, gdesc[UR4].tnspB, R152, gsb0 ;  /* 0x40e0000448987df0 */ /* 0x000fe20008000898 */
[----:B------:R-:W-:-:S02]  /*119c0*/  R2UR UR6, R30 ;  /* 0x000000001e0672ca */ /* 0x000fc400000e0000 */
[----:B------:R-:W-:Y:S01]  /*119d0*/  R2UR UR7, R31 ;  /* 0x000000001f0772ca */ /* 0x000fe200000e0000 */
[----:B------:R-:W-:Y:S01]  /*119e0*/  IMAD.MOV.U32 R31, RZ, RZ, 0x40000040 ;  /* 0x40000040ff1f7424 */ /* 0x000fe200078e00ff */
[----:B------:R-:W3:Y:S01]  /*119f0*/  MUFU.EX2 R28, R131 ;  /* 0x00000083001c7308 */ /* 0x000ee20000000800 */
[----:B-1----:R-:W-:Y:S01]  /*11a00*/  @!P3 FMUL R138, R138, R138 ;  /* 0x0000008a8a8ab220 */ /* 0x002fe20000400000 */
[----:B------:R-:W-:Y:S01]  /*11a10*/  FSETP.GEU.AND P3, PT, R142, -126, PT ;  /* 0xc2fc00008e00780b */ /* 0x000fe20003f6e000 */
[----:B------:R-:W-:Y:S01]  /*11a20*/  @!P5 FMUL R132, R132, 0.5 ;  /* 0x3f0000008484d820 */ /* 0x000fe20000400000 */
[----:B------:R-:W-:Y:S02]  /*11a30*/  IADD3 R30, R22, 0x700, RZ ;  /* 0x00000700161e7810 */ /* 0x000fe40007ffe0ff */
[----:B------:R-:W-:Y:S02]  /*11a40*/  LEA R7, R23, R14, 0x3 ;  /* 0x0000000e17077211 */ /* 0x000fe400078e18ff */
[----:B------:R-:W1:Y:S01]  /*11a50*/  MUFU.EX2 R29, R132 ;  /* 0x00000084001d7308 */ /* 0x000e620000000800 */
[----:B--2---:R-:W-:Y:S01]  /*11a60*/  @!P6 FMUL R25, R25, R25 ;  /* 0x000000191919e220 */ /* 0x004fe20000400000 */
[----:B------:R-:W-:-:S02]  /*11a70*/  FSETP.GEU.AND P6, PT, R133, -126, PT ;  /* 0xc2fc00008500780b */ /* 0x000fc40003fce000 */
[----:B------:R-:W-:Y:S02]  /*11a80*/  PRMT R7, RZ, 0x654, R7 ;  /* 0x00000654ff077816 */ /* 0x000fe40000000007 */
[----:B------:R-:W-:Y:S01]  /*11a90*/  F2FP.F16.F32.PACK_AB R76, R25, R24 ;  /* 0x00000018194c723e */ /* 0x000fe200000000ff */
[----:B------:R-:W-:Y:S01]  /*11aa0*/  @!P3 FMUL R142, R142, 0.5 ;  /* 0x3f0000008e8eb820 */ /* 0x000fe20000400000 */
[----:B------:R-:W-:Y:S01]  /*11ab0*/  FADD R24, R69, R24 ;  /* 0x0000001845187221 */ /* 0x000fe20000000000 */
[----:B---3--:R-:W-:Y:S01]  /*11ac0*/  @!P4 FMUL R28, R28, R28 ;  /* 0x0000001c1c1cc220 */ /* 0x008fe20000400000 */
[----:B------:R-:W-:Y:S02]  /*11ad0*/  FSETP.GEU.AND P4, PT, R34, -126, PT ;  /* 0xc2fc00002200780b */ /* 0x000fe40003f8e000 */
[----:B------:R-:W-:Y:S01]  /*11ae0*/  FADD R24, R24, R25 ;  /* 0x0000001918187221 */ /* 0x000fe20000000000 */
[----:B------:R-:W2:Y:S01]  /*11af0*/  MUFU.EX2 R142, R142 ;  /* 0x0000008e008e7308 */ /* 0x000ea20000000800 */
[----:B------:R-:W-:Y:S01]  /*11b00*/  F2FP.F16.F32.PACK_AB R77, R28, R27 ;  /* 0x0000001b1c4d723e */ /* 0x000fe200000000ff */
[----:B------:R-:W-:Y:S01]  /*11b10*/  @!P6 FMUL R133, R133, 0.5 ;  /* 0x3f0000008585e820 */ /* 0x000fe20000400000 */
[----:B------:R-:W-:Y:S01]  /*11b20*/  FADD R27, R26, R27 ;  /* 0x0000001b1a1b7221 */ /* 0x000fe20000000000 */
[----:B-1----:R-:W-:Y:S01]  /*11b30*/  @!P5 FMUL R29, R29, R29 ;  /* 0x0000001d1d1dd220 */ /* 0x002fe20000400000 */
[----:B------:R-:W-:-:S02]  /*11b40*/  FSETP.GEU.AND P5, PT, R136, -126, PT ;  /* 0xc2fc00008800780b */ /* 0x000fc40003fae000 */
[----:B------:R-:W-:Y:S01]  /*11b50*/  FADD R28, R27, R28 ;  /* 0x0000001c1b1c7221 */ /* 0x000fe20000000000 */
[----:B------:R-:W1:Y:S02]  /*11b60*/  MUFU.EX2 R32, R133 ;  /* 0x0000008500207308 */ /* 0x000e640000000800 */
[----:B------:R-:W-:-:S06]  /*11b70*/  @!P4 FMUL R34, R34, 0.5 ;  /* 0x3f0000002222c820 */ /* 0x000fcc0000400000 */
[----:B------:R-:W3:Y:S01]  /*11b80*/  MUFU.EX2 R34, R34 ;  /* 0x0000002200227308 */ /* 0x000ee20000000800 */
[----:B--2---:R-:W-:Y:S01]  /*11b90*/  @!P3 FMUL R142, R142, R142 ;  /* 0x0000008e8e8eb220 */ /* 0x004fe20000400000 */
[----:B------:R-:W-:Y:S01]  /*11ba0*/  @!P5 FMUL R136, R136, 0.5 ;  /* 0x3f0000008888d820 */ /* 0x000fe20000400000 */
[----:B------:R-:W-:-:S05]  /*11bb0*/  FSETP.GEU.AND P3, PT, R146, -126, PT ;  /* 0xc2fc00009200780b */ /* 0x000fca0003f6e000 */
[----:B------:R-:W2:Y:S01]  /*11bc0*/  MUFU.EX2 R136, R136 ;  /* 0x0000008800887308 */ /* 0x000ea20000000800 */
[----:B-1----:R-:W-:Y:S01]  /*11bd0*/  @!P6 FMUL R32, R32, R32 ;  /* 0x000000202020e220 */ /* 0x002fe20000400000 */
[----:B------:R-:W-:-:S04]  /*11be0*/  FSETP.GEU.AND P6, PT, R137, -126, PT ;  /* 0xc2fc00008900780b */ /* 0x000fc80003fce000 */
[----:B------:R-:W-:Y:S01]  /*11bf0*/  F2FP.F16.F32.PACK_AB R78, R32, R29 ;  /* 0x0000001d204e723e */ /* 0x000fe200000000ff */
[----:B------:R-:W-:Y:S01]  /*11c00*/  FADD R29, R24, R29 ;  /* 0x0000001d181d7221 */ /* 0x000fe20000000000 */
[----:B------:R-:W-:Y:S01]  /*11c10*/  @!P3 FMUL R146, R146, 0.5 ;  /* 0x3f0000009292b820 */ /* 0x000fe20000400000 */
[----:B---3--:R-:W-:Y:S01]  /*11c20*/  @!P4 FMUL R34, R34, R34 ;  /* 0x000000222222c220 */ /* 0x008fe20000400000 */
[----:B------:R-:W-:Y:S01]  /*11c30*/  FSETP.GEU.AND P4, PT, R139, -126, PT ;  /* 0xc2fc00008b00780b */ /* 0x000fe20003f8e000 */
[----:B------:R-:W-:-:S03]  /*11c40*/  FADD R29, R29, R32 ;  /* 0x000000201d1d7221 */ /* 0x000fc60000000000 */
[----:B------:R-:W-:Y:S01]  /*11c50*/  F2FP.F16.F32.PACK_AB R79, R34, R33 ;  /* 0x00000021224f723e */ /* 0x000fe200000000ff */
[----:B------:R-:W-:Y:S01]  /*11c60*/  @!P6 FMUL R137, R137, 0.5 ;  /* 0x3f0000008989e820 */ /* 0x000fe20000400000 */
[----:B------:R-:W1:Y:S01]  /*11c70*/  MUFU.EX2 R146, R146 ;  /* 0x0000009200927308 */ /* 0x000e620000000800 */
[----:B--2---:R-:W-:Y:S01]  /*11c80*/  @!P5 FMUL R136, R136, R136 ;  /* 0x000000888888d220 */ /* 0x004fe20000400000 */
[----:B------:R-:W-:Y:S01]  /*11c90*/  FSETP.GEU.AND P5, PT, R140, -126, PT ;  /* 0xc2fc00008c00780b */ /* 0x000fe20003fae000 */
[----:B------:R-:W-:Y:S02]  /*11ca0*/  FADD R33, R28, R33 ;  /* 0x000000211c217221 */ /* 0x000fe40000000000 */
[----:B------:R-:W-:Y:S02]  /*11cb0*/  FADD R29, R29, R136 ;  /* 0x000000881d1d7221 */ /* 0x000fe40000000000 */
[----:B------:R-:W-:Y:S01]  /*11cc0*/  @!P4 FMUL R139, R139, 0.5 ;  /* 0x3f0000008b8bc820 */ /* 0x000fe20000400000 */
[----:B------:R-:W2:Y:S01]  /*11cd0*/  MUFU.EX2 R137, R137 ;  /* 0x0000008900897308 */ /* 0x000ea20000000800 */
[----:B------:R-:W-:Y:S01]  /*11ce0*/  FADD R33, R33, R34 ;  /* 0x0000002221217221 */ /* 0x000fe20000000000 */
[----:B------:R-:W-:-:S02]  /*11cf0*/  WARPGROUP.DEPBAR.LE gsb0, 0x0 ;  /* 0x00008000000079c5 */ /* 0x000fc40000010000 */
[----:B------:R-:W-:-:S03]  /*11d00*/  WARPGROUP.ARRIVE ;  /* 0x00000000000079c5 */ /* 0x000fc60000000000 */
[----:B------:R-:W-:Y:S01]  /*11d10*/  @!P5 FMUL R140, R140, 0.5 ;  /* 0x3f0000008c8cd820 */ /* 0x000fe20000400000 */
[----:B------:R-:W3:Y:S01]  /*11d20*/  MUFU.EX2 R139, R139 ;  /* 0x0000008b008b7308 */ /* 0x000ee20000000800 */
[----:B-1----:R-:W-:Y:S01]  /*11d30*/  @!P3 FMUL R146, R146, R146 ;  /* 0x000000929292b220 */ /* 0x002fe20000400000 */
[----:B------:R-:W-:Y:S01]  /*11d40*/  FSETP.GEU.AND P3, PT, R150, -126, PT ;  /* 0xc2fc00009600780b */ /* 0x000fe20003f6e000 */
[----:B------:R-:W-:Y:S01]  /*11d50*/  FADD R33, R33, R138 ;  /* 0x0000008a21217221 */ /* 0x000fe20000000000 */
[----:B------:R-:W-:Y:S01]  /*11d60*/  HGMMA.64x64x16.F32 R152, R76, gdesc[UR4].tnspB, R152, gsb0 ;  /* 0x40e000044c987df0 */ /* 0x000fe20008000898 */
[----:B------:R-:W-:Y:S02]  /*11d70*/  R2UR UR6, R30 ;  /* 0x000000001e0672ca */ /* 0x000fe400000e0000 */
[----:B------:R-:W-:Y:S01]  /*11d80*/  R2UR UR7, R31 ;  /* 0x000000001f0772ca */ /* 0x000fe200000e0000 */
[----:B------:R-:W1:Y:S01]  /*11d90*/  MUFU.EX2 R140, R140 ;  /* 0x0000008c008c7308 */ /* 0x000e620000000800 */
[----:B--2---:R-:W-:Y:S01]  /*11da0*/  @!P6 FMUL R137, R137, R137 ;  /* 0x000000898989e220 */ /* 0x004fe20000400000 */
[----:B------:R-:W-:Y:S01]  /*11db0*/  FSETP.GEU.AND P6, PT, R141, -126, PT ;  /* 0xc2fc00008d00780b */ /* 0x000fe20003fce000 */
[----:B------:R-:W-:Y:S01]  /*11dc0*/  IMAD.MOV.U32 R31, RZ, RZ, 0x40000040 ;  /* 0x40000040ff1f7424 */ /* 0x000fe200078e00ff */
[----:B------:R-:W-:Y:S01]  /*11dd0*/  IADD3 R30, R22, 0x780, RZ ;  /* 0x00000780161e7810 */ /* 0x000fe20007ffe0ff */
[----:B------:R-:W-:Y:S01]  /*11de0*/  FADD R29, R29, R137 ;  /* 0x000000891d1d7221 */ /* 0x000fe20000000000 */
[----:B------:R-:W-:Y:S01]  /*11df0*/  F2FP.F16.F32.PACK_AB R80, R137, R136 ;  /* 0x000000888950723e */ /* 0x000fe200000000ff */
        /* <DEDUP_REMOVED lines=11> */
[----:B------:R-:W-:Y:S01]  /*11eb0*/  FADD R29, R29, R140 ;  /* 0x0000008c1d1d7221 */ /* 0x000fe20000000000 */
[----:B------:R-:W-:-:S06]  /*11ec0*/  @!P4 FMUL R143, R143, 0.5 ;  /* 0x3f0000008f8fc820 */ /* 0x000fcc0000400000 */
[----:B------:R-:W3:Y:S01]  /*11ed0*/  MUFU.EX2 R143, R143 ;  /* 0x0000008f008f7308 */ /* 0x000ee20000000800 */
[----:B--2---:R-:W-:Y:S01]  /*11ee0*/  @!P3 FMUL R150, R150, R150 ;  /* 0x000000969696b220 */ /* 0x004fe20000400000 */
[----:B------:R-:W-:-:S06]  /*11ef0*/  @!P5 FMUL R144, R144, 0.5 ;  /* 0x3f0000009090d820 */ /* 0x000fcc0000400000 */
[----:B------:R-:W2:Y:S01]  /*11f00*/  MUFU.EX2 R144, R144 ;  /* 0x0000009000907308 */ /* 0x000ea20000000800 */
[----:B-1----:R-:W-:Y:S01]  /*11f10*/  @!P6 FMUL R141, R141, R141 ;  /* 0x0000008d8d8de220 */ /* 0x002fe20000400000 */
[----:B------:R-:W-:-:S03]  /*11f20*/  FSETP.GEU.AND P6, PT, R145, -126, PT ;  /* 0xc2fc00009100780b */ /* 0x000fc60003fce000 */
[----:B------:R-:W-:Y:S01]  /*11f30*/  FADD R29, R29, R141 ;  /* 0x0000008d1d1d7221 */ /* 0x000fe20000000000 */
[----:B------:R-:W-:Y:S01]  /*11f40*/  F2FP.F16.F32.PACK_AB R82, R141, R140 ;  /* 0x0000008c8d52723e */ /* 0x000fe200000000ff */
[----:B---3--:R-:W-:Y:S01]  /*11f50*/  @!P4 FMUL R143, R143, R143 ;  /* 0x0000008f8f8fc220 */ /* 0x008fe20000400000 */
[----:B------:R-:W-:-:S03]  /*11f60*/  FSETP.GEU.AND P4, PT, R147, -126, PT ;  /* 0xc2fc00009300780b */ /* 0x000fc60003f8e000 */
[----:B------:R-:W-:Y:S01]  /*11f70*/  FADD R33, R33, R143 ;  /* 0x0000008f21217221 */ /* 0x000fe20000000000 */
[----:B------:R-:W-:-:S03]  /*11f80*/  F2FP.F16.F32.PACK_AB R83, R143, R142 ;  /* 0x0000008e8f53723e */ /* 0x000fc600000000ff */
[----:B------:R-:W-:Y:S01]  /*11f90*/  @!P6 FMUL R145, R145, 0.5 ;  /* 0x3f0000009191e820 */ /* 0x000fe20000400000 */
[----:B--2---:R-:W-:Y:S01]  /*11fa0*/  @!P5 FMUL R144, R144, R144 ;  /* 0x000000909090d220 */ /* 0x004fe20000400000 */
[----:B------:R-:W-:Y:S01]  /*11fb0*/  FSETP.GEU.AND P5, PT, R148, -126, PT ;  /* 0xc2fc00009400780b */ /* 0x000fe20003fae000 */
[----:B------:R-:W-:-:S03]  /*11fc0*/  FADD R33, R33, R146 ;  /* 0x0000009221217221 */ /* 0x000fc60000000000 */
[----:B------:R-:W1:Y:S01]  /*11fd0*/  MUFU.EX2 R145, R145 ;  /* 0x0000009100917308 */ /* 0x000e620000000800 */
[----:B------:R-:W-:Y:S01]  /*11fe0*/  FADD R29, R29, R144 ;  /* 0x000000901d1d7221 */ /* 0x000fe20000000000 */
[----:B------:R-:W-:-:S06]  /*11ff0*/  @!P4 FMUL R147, R147, 0.5 ;  /* 0x3f0000009393c820 */ /* 0x000fcc0000400000 */
[----:B------:R-:W2:Y:S01]  /*12000*/  MUFU.EX2 R147, R147 ;  /* 0x0000009300937308 */ /* 0x000ea20000000800 */
[----:B------:R-:W-:Y:S01]  /*12010*/  @!P5 FMUL R148, R148, 0.5 ;  /* 0x3f0000009494d820 */ /* 0x000fe20000400000 */
[----:B------:R-:W-:Y:S02]  /*12020*/  WARPGROUP.DEPBAR.LE gsb0, 0x0 ;  /* 0x00008000000079c5 */ /* 0x000fe40000010000 */
[----:B------:R-:W-:Y:S01]  /*12030*/  WARPGROUP.ARRIVE ;  /* 0x00000000000079c5 */ /* 0x000fe20000000000 */
[----:B-1----:R-:W-:Y:S01]  /*12040*/  @!P6 FMUL R145, R145, R145 ;  /* 0x000000919191e220 */ /* 0x002fe20000400000 */
[----:B------:R-:W-:Y:S02]  /*12050*/  FSETP.GEU.AND P6, PT, R21, -126, PT ;  /* 0xc2fc00001500780b */ /* 0x000fe40003fce000 */
[----:B------:R-:W1:Y:S01]  /*12060*/  MUFU.EX2 R148, R148 ;  /* 0x0000009400947308 */ /* 0x000e620000000800 */
[----:B------:R-:W-:Y:S01]  /*12070*/  FADD R29, R29, R145 ;  /* 0x000000911d1d7221 */ /* 0x000fe20000000000 */
[----:B------:R-:W-:Y:S01]  /*12080*/  HGMMA.64x64x16.F32 R152, R80, gdesc[UR4].tnspB, R152, gsb0 ;  /* 0x40e0000450987df0 */ /* 0x000fe20008000898 */
[----:B--2---:R-:W-:Y:S01]  /*12090*/  @!P4 FMUL R147, R147, R147 ;  /* 0x000000939393c220 */ /* 0x004fe20000400000 */
[----:B------:R-:W-:-:S02]  /*120a0*/  FSETP.GEU.AND P4, PT, R151, -126, PT ;  /* 0xc2fc00009700780b */ /* 0x000fc40003f8e000 */
[----:B------:R-:W-:Y:S01]  /*120b0*/  R2UR UR6, R30 ;  /* 0x000000001e0672ca */ /* 0x000fe200000e0000 */
[----:B------:R-:W-:Y:S01]  /*120c0*/  FADD R33, R33, R147 ;  /* 0x0000009321217221 */ /* 0x000fe20000000000 */
[----:B------:R-:W-:Y:S02]  /*120d0*/  R2UR UR7, R31 ;  /* 0x000000001f0772ca */ /* 0x000fe400000e0000 */
[----:B------:R-:W-:Y:S01]  /*120e0*/  F2FP.F16.F32.PACK_AB R84, R145, R144 ;  /* 0x000000909154723e */ /* 0x000fe200000000ff */
[----:B------:R-:W-:Y:S01]  /*120f0*/  @!P6 FMUL R21, R21, 0.5 ;  /* 0x3f0000001515e820 */ /* 0x000fe20000400000 */
[----:B------:R-:W-:Y:S01]  /*12100*/  F2FP.F16.F32.PACK_AB R85, R147, R146 ;  /* 0x000000929355723e */ /* 0x000fe200000000ff */
[----:B------:R-:W-:Y:S01]  /*12110*/  FADD R33, R33, R150 ;  /* 0x0000009621217221 */ /* 0x000fe20000000000 */
[----:B-1----:R-:W-:-:S03]  /*12120*/  @!P5 FMUL R148, R148, R148 ;  /* 0x000000949494d220 */ /* 0x002fc60000400000 */
[----:B------:R-:W-:Y:S01]  /*12130*/  @!P4 FMUL R151, R151, 0.5 ;  /* 0x3f0000009797c820 */ /* 0x000fe20000400000 */
[----:B------:R-:W1:Y:S01]  /*12140*/  MUFU.EX2 R21, R21 ;  /* 0x0000001500157308 */ /* 0x000e620000000800 */
[----:B------:R-:W-:-:S07]  /*12150*/  FADD R29, R29, R148 ;  /* 0x000000941d1d7221 */ /* 0x000fce0000000000 */
[----:B------:R-:W2:Y:S01]  /*12160*/  MUFU.EX2 R151, R151 ;  /* 0x0000009700977308 */ /* 0x000ea20000000800 */
[----:B-1----:R-:W-:-:S04]  /*12170*/  @!P6 FMUL R21, R21, R21 ;  /* 0x000000151515e220 */ /* 0x002fc80000400000 */
[----:B------:R-:W-:Y:S01]  /*12180*/  FADD R15, R29, R21 ;  /* 0x000000151d0f7221 */ /* 0x000fe20000000000 */
[----:B------:R-:W-:Y:S01]  /*12190*/  F2FP.F16.F32.PACK_AB R86, R21, R148 ;  /* 0x000000941556723e */ /* 0x000fe200000000ff */
[----:B--2---:R-:W-:-:S04]  /*121a0*/  @!P4 FMUL R151, R151, R151 ;  /* 0x000000979797c220 */ /* 0x004fc80000400000 */
[----:B------:R-:W-:Y:S01]  /*121b0*/  FADD R13, R33, R151 ;  /* 0x00000097210d7221 */ /* 0x000fe20000000000 */
[----:B------:R-:W-:Y:S01]  /*121c0*/  F2FP.F16.F32.PACK_AB R87, R151, R150 ;  /* 0x000000969757723e */ /* 0x000fe200000000ff */
[----:B------:R-:W-:-:S03]  /*121d0*/  WARPGROUP.DEPBAR.LE gsb0, 0x0 ;  /* 0x00008000000079c5 */ /* 0x000fc60000010000 */
[----:B------:R-:W-:-:S06]  /*121e0*/  WARPGROUP.ARRIVE ;  /* 0x00000000000079c5 */ /* 0x000fcc0000000000 */
[----:B------:R-:W-:Y:S03]  /*121f0*/  HGMMA.64x64x16.F32 R152, R84, gdesc[UR4].tnspB, R152, gsb0 ;  /* 0x40e0000454987df0 */ /* 0x000fe60008000898 */
[----:B------:R-:W-:Y:S02]  /*12200*/  WARPGROUP.DEPBAR.LE gsb0, 0x0 ;  /* 0x00008000000079c5 */ /* 0x000fe40000010000 */
[----:B------:R1:W-:Y:S01]  /*12210*/  SYNCS.ARRIVE.TRANS64.RED.A1T0 RZ, [R7+URZ], RZ ;  /* 0x000000ff07ff79a7 */ /* 0x0003e2000810043f */
[----:B------:R-:W-:Y:S05]  /*12220*/  @P1 BRA `(.L_x_46) ;  /* 0x0000000000a41947 */ /* 0x000fea0003800000 */
[----:B------:R-:W-:Y:S01]  /*12230*/  ISETP.LT.OR P1, PT, R8, 0x1, !P0 ;  /* 0x000000010800780c */ /* 0x000fe20004721670 */
[----:B------:R-:W-:-:S12]  /*12240*/  BSSY B0, `(.L_x_47) ;  /* 0x0000026000007945 */ /* 0x000fd80003800000 */
[----:B------:R-:W-:Y:S05]  /*12250*/  @P1 BRA `(.L_x_48) ;  /* 0x0000000000901947 */ /* 0x000fea0003800000 */
[----:B------:R-:W-:Y:S01]  /*12260*/  ISETP.NE.AND P2, PT, R0, RZ, PT ;  /* 0x000000ff0000720c */ /* 0x000fe20003f45270 */
[----:B-1----:R-:W-:Y:S01]  /*12270*/  IMAD R7, R5, 0x8, R2 ;  /* 0x0000000805077824 */ /* 0x002fe200078e0202 */
[----:B------:R-:W-:-:S11]  /*12280*/  SHF.L.U32 R22, R6, 0x1f, RZ ;  /* 0x0000001f06167819 */ /* 0x000fd600000006ff */
.L_x_49:
        /* <DEDUP_REMOVED lines=10> */
.L_x_50:
[----:B------:R-:W-:Y:S01]  /*12330*/  IMAD R21, R5, 0x8000, R2 ;  /* 0x0000800005157824 */ /* 0x000fe200078e0202 */
        /* <DEDUP_REMOVED lines=13> */
[----:B------:R-:W-:Y:S01]  /*12410*/  USHF.L.U32 UR11, UR11, 0x8, URZ ;  /* 0x000000080b0b7899 */ /* 0x000fe2000800063f */
[----:B------:R-:W-:Y:S01]  /*12420*/  VIADD R9, R9, 0x1 ;  /* 0x0000000109097836 */ /* 0x000fe20000000000 */
[----:B------:R-:W-:Y:S01]  /*12430*/  UIADD3 UR9, UR9, 0x22000, URZ ;  /* 0x0002200009097890 */ /* 0x000fe2000fffe03f */
[----:B-12---:R-:W-:Y:S01]  /*12440*/  SEL R7, RZ, 0x1, P1 ;  /* 0x00000001ff077807 */ /* 0x006fe20000800000 */
[----:B------:R-:W-:Y:S01]  /*12450*/  UIADD3 UR8, UR8, 0x2000, URZ ;  /* 0x0000200008087890 */ /* 0x000fe2000fffe03f */
[----:B------:R-:W-:-:S02]  /*12460*/  SEL R5, R5, RZ, P1 ;  /* 0x000000ff05057207 */ /* 0x000fc40000800000 */
[----:B------:R-:W-:-:S06]  /*12470*/  LOP3.LUT R6, R6, R7, RZ, 0x3c, !PT ;  /* 0x0000000706067212 */ /* 0x000fcc00078e3cff */
[----:B------:R2:W-:Y:S02]  /*12480*/  UTMALDG.4D [UR8], [UR6], desc[UR18] ;  /* 0x00001208060075b4 */ /* 0x0005e40008019000 */
[----:B--2---:R-:W-:Y:S01]  /*12490*/  NOP ;  /* 0x0000000000007918 */ /* 0x004fe20000000000 */
.L_x_48:
[----:B------:R-:W-:Y:S05]  /*124a0*/  BSYNC B0 ;  /* 0x0000000000007941 */ /* 0x000fea0003800000 */
.L_x_47:
[----:B------:R-:W-:-:S07]  /*124b0*/  IADD3 R8, R8, -0x1, RZ ;  /* 0xffffffff08087810 */ /* 0x000fce0007ffe0ff */
.L_x_46:
[C---:B------:R-:W-:Y:S01]  /*124c0*/  ISETP.GT.AND P3, PT, R20.reuse, 0x1, PT ;  /* 0x000000011400780c */ /* 0x040fe20003f64270 */
[----:B------:R-:W-:Y:S01]  /*124d0*/  VIADD R17, R17, 0x1 ;  /* 0x0000000111117836 */ /* 0x000fe20000000000 */
[----:B-1----:R-:W-:Y:S01]  /*124e0*/  IADD3 R7, R23, 0x1, RZ ;  /* 0x0000000117077810 */ /* 0x002fe20007ffe0ff */
[----:B------:R-:W-:Y:S01]  /*124f0*/  VIADD R20, R20, 0xffffffff ;  /* 0xffffffff14147836 */ /* 0x000fe20000000000 */
[----:B------:R-:W-:Y:S01]  /*12500*/  IADD3 R12, R12, 0x100, RZ ;  /* 0x000001000c0c7810 */ /* 0x000fe20007ffe0ff */
[----:B------:R-:W-:Y:S01]  /*12510*/  IMAD.MOV.U32 R22, RZ, RZ, R18 ;  /* 0x000000ffff167224 */ /* 0x000fe200078e0012 */
[----:B------:R-:W-:Y:S02]  /*12520*/  ISETP.NE.AND P1, PT, R17, 0x4, PT ;  /* 0x000000041100780c */ /* 0x000fe40003f25270 */
[----:B------:R-:W-:Y:S02]  /*12530*/  ISETP.NE.AND P2, PT, R7, 0x4, PT ;  /* 0x000000040700780c */ /* 0x000fe40003f45270 */
[----:B------:R-:W-:-:S02]  /*12540*/  SEL R21, RZ, 0x1, P1 ;  /* 0x00000001ff157807 */ /* 0x000fc40000800000 */
[----:B------:R-:W-:Y:S02]  /*12550*/  SEL R17, R17, RZ, P1 ;  /* 0x000000ff11117207 */ /* 0x000fe40000800000 */
[----:B------:R-:W-:Y:S02]  /*12560*/  LOP3.LUT R4, R4, R21, RZ, 0x3c, !PT ;  /* 0x0000001504047212 */ /* 0x000fe400078e3cff */
[----:B------:R-:W-:Y:S02]  /*12570*/  MOV R21, R19 ;  /* 0x0000001300157202 */ /* 0x000fe40000000f00 */
[----:B------:R-:W-:Y:S01]  /*12580*/  SEL R7, R7, RZ, P2 ;  /* 0x000000ff07077207 */ /* 0x000fe20001000000 */
[----:B------:R-:W-:Y:S06]  /*12590*/  @P3 BRA `(.L_x_51) ;  /* 0xffffff9800d43947 */ /* 0x000fec000383ffff */
.L_x_37:
[----:B------:R-:W-:Y:S05]  /*125a0*/  WARPSYNC.ALL ;  /* 0x0000000000007948 */ /* 0x000fea0003800000 */
[----:B------:R-:W2:Y:S01]  /*125b0*/  SHFL.BFLY PT, R0, R15, 0x1, 0x1f ;  /* 0x0c201f000f007f89 */ /* 0x000ea200000e0000 */
[----:B------:R-:W-:Y:S01]  /*125c0*/  BSSY B0, `(.L_x_52) ;  /* 0x0000023000007945 */ /* 0x000fe20003800000 */
[----:B------:R-:W-:Y:S01]  /*125d0*/  IMAD.MOV.U32 R7, RZ, RZ, 0x7f800000 ;  /* 0x7f800000ff077424 */ /* 0x000fe200078e00ff */
[----:B------:R-:W-:Y:S01]  /*125e0*/  MOV R8, 0x3f800000 ;  /* 0x3f80000000087802 */ /* 0x000fe20000000f00 */
[----:B------:R-:W3:Y:S01]  /*125f0*/  SHFL.BFLY PT, R4, R13, 0x1, 0x1f ;  /* 0x0c201f000d047f89 */ /* 0x000ee200000e0000 */
[----:B------:R-:W-:Y:S01]  /*12600*/  MOV R9, 0x7f800000 ;  /* 0x7f80000000097802 */ /* 0x000fe20000000f00 */
[----:B--2---:R-:W-:Y:S01]  /*12610*/  FADD R0, R0, R15 ;  /* 0x0000000f00007221 */ /* 0x004fe20000000000 */
[----:B---3--:R-:W-:-:S04]  /*12620*/  FADD R14, R4, R13 ;  /* 0x0000000d040e7221 */ /* 0x008fc80000000000 */
[----:B------:R-:W2:Y:S01]  /*12630*/  SHFL.BFLY PT, R3, R0, 0x2, 0x1f ;  /* 0x0c401f0000037f89 */ /* 0x000ea200000e0000 */
[----:B------:R-:W-:-:S03]  /*12640*/  IMAD.MOV.U32 R4, RZ, RZ, 0x3f800000 ;  /* 0x3f800000ff047424 */ /* 0x000fc600078e00ff */
[----:B------:R-:W3:Y:S01]  /*12650*/  SHFL.BFLY PT, R17, R14, 0x2, 0x1f ;  /* 0x0c401f000e117f89 */ /* 0x000ee200000e0000 */
[C---:B--2---:R-:W-:Y:S01]  /*12660*/  FSETP.NE.AND P0, PT, R0.reuse, -R3, PT ;  /* 0x800000030000720b */ /* 0x044fe20003f05000 */
[----:B------:R-:W-:Y:S01]  /*12670*/  FADD R3, R0, R3 ;  /* 0x0000000300037221 */ /* 0x000fe20000000000 */
[----:B---3--:R-:W-:-:S11]  /*12680*/  FADD R6, R14, R17 ;  /* 0x000000110e067221 */ /* 0x008fd60000000000 */
[----:B------:R-:W-:Y:S05]  /*12690*/  @!P0 BRA `(.L_x_53) ;  /* 0x0000000000548947 */ /* 0x000fea0003800000 */
[----:B------:R-:W-:Y:S01]  /*126a0*/  VIADD R0, R3, 0x1800000 ;  /* 0x0180000003007836 */ /* 0x000fe20000000000 */
[----:B------:R-:W-:Y:S04]  /*126b0*/  BSSY B1, `(.L_x_54) ;  /* 0x000000c000017945 */ /* 0x000fe80003800000 */
[----:B------:R-:W-:-:S04]  /*126c0*/  LOP3.LUT R0, R0, 0x7f800000, RZ, 0xc0, !PT ;  /* 0x7f80000000007812 */ /* 0x000fc800078ec0ff */
[----:B------:R-:W-:-:S13]  /*126d0*/  ISETP.GT.U32.AND P0, PT, R0, 0x1ffffff, PT ;  /* 0x01ffffff0000780c */ /* 0x000fda0003f04070 */
[----:B------:R-:W-:Y:S05]  /*126e0*/  @P0 BRA `(.L_x_55) ;  /* 0x0000000000100947 */ /* 0x000fea0003800000 */
[----:B------:R-:W-:-:S07]  /*126f0*/  MOV R12, 0x12710 ;  /* 0x00012710000c7802 */ /* 0x000fce0000000f00 */
[----:B-1----:R-:W-:Y:S05]  /*12700*/  CALL.REL.NOINC `($__internal_0_$__cuda_sm20_rcp_rn_f32_slowpath) ;  /* 0x00000010005c7944 */ /* 0x002fea0003c00000 */
[----:B------:R-:W-:Y:S01]  /*12710*/  MOV R4, R0 ;  /* 0x0000000000047202 */ /* 0x000fe20000000f00 */
[----:B------:R-:W-:Y:S06]  /*12720*/  BRA `(.L_x_56) ;  /* 0x0000000000107947 */ /* 0x000fec0003800000 */
.L_x_55:
[----:B------:R-:W2:Y:S02]  /*12730*/  MUFU.RCP R4, R3 ;  /* 0x0000000300047308 */ /* 0x000ea40000001000 */
[----:B--2---:R-:W-:-:S04]  /*12740*/  FFMA R0, R3, R4, -1 ;  /* 0xbf80000003007423 */ /* 0x004fc80000000004 */
[----:B------:R-:W-:-:S04]  /*12750*/  FADD.FTZ R5, -R0, -RZ ;  /* 0x800000ff00057221 */ /* 0x000fc80000010100 */
[----:B------:R-:W-:-:S07]  /*12760*/  FFMA R4, R4, R5, R4 ;  /* 0x0000000504047223 */ /* 0x000fce0000000004 */
.L_x_56:
[----:B------:R-:W-:Y:S05]  /*12770*/  BSYNC B1 ;  /* 0x0000000000017941 */ /* 0x000fea0003800000 */
.L_x_54:
[----:B------:R-:W-:Y:S01]  /*12780*/  FSETP.GEU.AND P0, PT, |R3|, 1.175494350822287508e-38, PT ;  /* 0x008000000300780b */ /* 0x000fe20003f0e200 */
[----:B------:R-:W-:-:S12]  /*12790*/  ULDC UR6, c[0x0][0x600] ;  /* 0x0001800000067ab9 */ /* 0x000fd80000000800 */
[----:B------:R-:W-:-:S04]  /*127a0*/  @!P0 FMUL R3, R3, 16777216 ;  /* 0x4b80000003038820 */ /* 0x000fc80000400000 */
[----:B------:R-:W2:Y:S02]  /*127b0*/  MUFU.LG2 R0, R3 ;  /* 0x0000000300007308 */ /* 0x000ea40000000c00 */
[----:B--2---:R-:W-:-:S04]  /*127c0*/  @!P0 FADD R0, R0, -24 ;  /* 0xc1c0000000008421 */ /* 0x004fc80000000000 */
[----:B------:R-:W-:-:S04]  /*127d0*/  FMUL R9, R0, 0.69314718246459960938 ;  /* 0x3f31721800097820 */ /* 0x000fc80000400000 */
[----:B------:R-:W-:-:S07]  /*127e0*/  FFMA R9, R18, UR6, R9 ;  /* 0x0000000612097c23 */ /* 0x000fce0008000009 */
.L_x_53:
[----:B------:R-:W-:Y:S05]  /*127f0*/  BSYNC B0 ;  /* 0x0000000000007941 */ /* 0x000fea0003800000 */
.L_x_52:
[----:B------:R-:W-:Y:S01]  /*12800*/  FSETP.NE.AND P0, PT, R14, -R17, PT ;  /* 0x800000110e00720b */ /* 0x000fe20003f05000 */
[----:B------:R-:W-:Y:S01]  /*12810*/  ULDC UR4, c[0x0][0x608] ;  /* 0x0001820000047ab9 */ /* 0x000fe20000000800 */
[----:B------:R-:W-:Y:S01]  /*12820*/  BSSY B0, `(.L_x_57) ;  /* 0x0000029000007945 */ /* 0x000fe20003800000 */
[----:B------:R-:W-:-:S04]  /*12830*/  FMUL R4, R4, UR4 ;  /* 0x0000000404047c20 */ /* 0x000fc80008400000 */
        /* <DEDUP_REMOVED lines=16> */
[----:B------:R-:W-:Y:S06]  /*12940*/  @!P0 BRA `(.L_x_58) ;  /* 0x0000000000588947 */ /* 0x000fec0003800000 */
[----:B------:R-:W-:Y:S01]  /*12950*/  VIADD R0, R6, 0x1800000 ;  /* 0x0180000006007836 */ /* 0x000fe20000000000 */
[----:B------:R-:W-:Y:S04]  /*12960*/  BSSY B1, `(.L_x_59) ;  /* 0x000000d000017945 */ /* 0x000fe80003800000 */
[----:B------:R-:W-:-:S04]  /*12970*/  LOP3.LUT R0, R0, 0x7f800000, RZ, 0xc0, !PT ;  /* 0x7f80000000007812 */ /* 0x000fc800078ec0ff */
[----:B------:R-:W-:-:S13]  /*12980*/  ISETP.GT.U32.AND P0, PT, R0, 0x1ffffff, PT ;  /* 0x01ffffff0000780c */ /* 0x000fda0003f04070 */
[----:B------:R-:W-:Y:S05]  /*12990*/  @P0 BRA `(.L_x_60) ;  /* 0x0000000000140947 */ /* 0x000fea0003800000 */
[----:B------:R-:W-:Y:S02]  /*129a0*/  MOV R3, R6 ;  /* 0x0000000600037202 */ /* 0x000fe40000000f00 */
[----:B------:R-:W-:-:S07]  /*129b0*/  MOV R12, 0x129d0 ;  /* 0x000129d0000c7802 */ /* 0x000fce0000000f00 */
[----:B-1----:R-:W-:Y:S05]  /*129c0*/  CALL.REL.NOINC `($__internal_0_$__cuda_sm20_rcp_rn_f32_slowpath) ;  /* 0x0000000c00ac7944 */ /* 0x002fea0003c00000 */
[----:B------:R-:W-:Y:S01]  /*129d0*/  IMAD.MOV.U32 R8, RZ, RZ, R0 ;  /* 0x000000ffff087224 */ /* 0x000fe200078e0000 */
[----:B------:R-:W-:Y:S06]  /*129e0*/  BRA `(.L_x_61) ;  /* 0x0000000000107947 */ /* 0x000fec0003800000 */
.L_x_60:
[----:B------:R-:W2:Y:S02]  /*129f0*/  MUFU.RCP R3, R6 ;  /* 0x0000000600037308 */ /* 0x000ea40000001000 */
[----:B--2---:R-:W-:-:S04]  /*12a00*/  FFMA R0, R6, R3, -1 ;  /* 0xbf80000006007423 */ /* 0x004fc80000000003 */
[----:B------:R-:W-:-:S04]  /*12a10*/  FADD.FTZ R0, -R0, -RZ ;  /* 0x800000ff00007221 */ /* 0x000fc80000010100 */
[----:B------:R-:W-:-:S07]  /*12a20*/  FFMA R8, R3, R0, R3 ;  /* 0x0000000003087223 */ /* 0x000fce0000000003 */
.L_x_61:
[----:B------:R-:W-:Y:S05]  /*12a30*/  BSYNC B1 ;  /* 0x0000000000017941 */ /* 0x000fea0003800000 */
.L_x_59:
[----:B------:R-:W-:Y:S01]  /*12a40*/  FSETP.GEU.AND P0, PT, |R6|, 1.175494350822287508e-38, PT ;  /* 0x008000000600780b */ /* 0x000fe20003f0e200 */
[----:B------:R-:W-:-:S12]  /*12a50*/  ULDC UR4, c[0x0][0x600] ;  /* 0x0001800000047ab9 */ /* 0x000fd80000000800 */
[----:B------:R-:W-:-:S04]  /*12a60*/  @!P0 FMUL R6, R6, 16777216 ;  /* 0x4b80000006068820 */ /* 0x000fc80000400000 */
[----:B------:R-:W2:Y:S02]  /*12a70*/  MUFU.LG2 R0, R6 ;  /* 0x0000000600007308 */ /* 0x000ea40000000c00 */
[----:B--2---:R-:W-:-:S04]  /*12a80*/  @!P0 FADD R0, R0, -24 ;  /* 0xc1c0000000008421 */ /* 0x004fc80000000000 */
[----:B------:R-:W-:-:S04]  /*12a90*/  FMUL R0, R0, 0.69314718246459960938 ;  /* 0x3f31721800007820 */ /* 0x000fc80000400000 */
[----:B------:R-:W-:-:S07]  /*12aa0*/  FFMA R7, R19, UR4, R0 ;  /* 0x0000000413077c23 */ /* 0x000fce0008000000 */
.L_x_58:
[----:B------:R-:W-:Y:S05]  /*12ab0*/  BSYNC B0 ;  /* 0x0000000000007941 */ /* 0x000fea0003800000 */
.L_x_57:
[C---:B------:R-:W-:Y:S01]  /*12ac0*/  LOP3.LUT P0, RZ, R16.reuse, 0x3, RZ, 0xc0, !PT ;  /* 0x0000000310ff7812 */ /* 0x040fe2000780c0ff */
[----:B------:R-:W-:Y:S01]  /*12ad0*/  ULDC UR4, c[0x0][0x608] ;  /* 0x0001820000047ab9 */ /* 0x000fe20000000800 */
[----:B------:R-:W-:Y:S01]  /*12ae0*/  LOP3.LUT R17, R16, 0x7f, RZ, 0xc0, !PT ;  /* 0x0000007f10117812 */ /* 0x000fe200078ec0ff */
[----:B------:R-:W-:Y:S01]  /*12af0*/  ULDC.64 UR8, c[0x0][0x208] ;  /* 0x0000820000087ab9 */ /* 0x000fe20000000a00 */
[----:B------:R-:W-:Y:S01]  /*12b00*/  FMUL R8, R8, UR4 ;  /* 0x0000000408087c20 */ /* 0x000fe20008400000 */
[----:B------:R-:W-:Y:S01]  /*12b10*/  BSSY B0, `(.L_x_62) ;  /* 0x0000018000007945 */ /* 0x000fe20003800000 */
[----:B------:R-:W-:-:S07]  /*12b20*/  SHF.R.U32.HI R18, RZ, 0x5, R17 ;  /* 0x00000005ff127819 */ /* 0x000fce0000011611 */
[----:B------:R-:W-:Y:S05]  /*12b30*/  @P0 BRA `(.L_x_63) ;  /* 0x0000000000540947 */ /* 0x000fea0003800000 */
[----:B------:R-:W2:Y:S01]  /*12b40*/  S2UR UR4, SR_CTAID.X ;  /* 0x00000000000479c3 */ /* 0x000ea20000002500 */
[----:B------:R-:W-:Y:S02]  /*12b50*/  SHF.R.U32.HI R0, RZ, 0x2, R16 ;  /* 0x00000002ff007819 */ /* 0x000fe40000011610 */
[----:B------:R-:W-:Y:S02]  /*12b60*/  SHF.L.U32 R3, R18, 0x4, RZ ;  /* 0x0000000412037819 */ /* 0x000fe400000006ff */
[----:B------:R-:W-:-:S04]  /*12b70*/  LOP3.LUT R0, R0, 0x7, RZ, 0xc0, !PT ;  /* 0x0000000700007812 */ /* 0x000fc800078ec0ff */
[----:B------:R-:W-:Y:S01]  /*12b80*/  LOP3.LUT R0, R3, 0xfffffff0, R0, 0xe2, !PT ;  /* 0xfffffff003007812 */ /* 0x000fe200078ee200 */
[----:B--2---:R-:W-:-:S03]  /*12b90*/  USHF.L.U32 UR6, UR4, 0x6, URZ ;  /* 0x0000000604067899 */ /* 0x004fc6000800063f */
[----:B------:R-:W-:Y:S02]  /*12ba0*/  ULDC.64 UR4, c[0x0][0x688] ;  /* 0x0001a20000047ab9 */ /* 0x000fe40000000a00 */
[----:B------:R-:W-:Y:S02]  /*12bb0*/  UIMAD UR4, UR36, UR4, UR6 ;  /* 0x00000004240472a4 */ /* 0x000fe4000f8e0206 */
[----:B------:R-:W-:Y:S02]  /*12bc0*/  LOP3.LUT R3, R0, UR6, RZ, 0xfc, !PT ;  /* 0x0000000600037c12 */ /* 0x000fe4000f8efcff */
[----:B------:R-:W-:-:S03]  /*12bd0*/  UIMAD UR4, UR37, UR5, UR4 ;  /* 0x00000005250472a4 */ /* 0x000fc6000f8e0204 */
[C---:B------:R-:W-:Y:S01]  /*12be0*/  VIADD R4, R3.reuse, 0x8 ;  /* 0x0000000803047836 */ /* 0x040fe20000000000 */
[----:B------:R-:W-:Y:S02]  /*12bf0*/  ULDC UR5, c[0x0][0x288] ;  /* 0x0000a20000057ab9 */ /* 0x000fe40000000800 */
[----:B------:R-:W-:Y:S02]  /*12c00*/  ISETP.GE.U32.AND P0, PT, R3, UR5, PT ;  /* 0x0000000503007c0c */ /* 0x000fe4000bf06070 */
[----:B------:R-:W-:Y:S02]  /*12c10*/  IADD3 R0, P2, R0, UR4, RZ ;  /* 0x0000000400007c10 */ /* 0x000fe4000ff5e0ff */
[----:B------:R-:W-:Y:S01]  /*12c20*/  ISETP.GE.U32.AND P1, PT, R4, UR5, PT ;  /* 0x0000000504007c0c */ /* 0x000fe2000bf26070 */
[----:B------:R-:W-:Y:S01]  /*12c30*/  ULDC.64 UR4, c[0x0][0x680] ;  /* 0x0001a00000047ab9 */ /* 0x000fe20000000a00 */
[----:B------:R-:W-:Y:S02]  /*12c40*/  IADD3.X R3, RZ, RZ, RZ, P2, !PT ;  /* 0x000000ffff037210 */ /* 0x000fe400017fe4ff */
[----:B------:R-:W-:-:S04]  /*12c50*/  LEA R4, P2, R0, UR4, 0x2 ;  /* 0x0000000400047c11 */ /* 0x000fc8000f8410ff */
[----:B------:R-:W-:-:S05]  /*12c60*/  LEA.HI.X R5, R0, UR5, R3, 0x2, P2 ;  /* 0x0000000500057c11 */ /* 0x000fca00090f1403 */
[----:B------:R2:W-:Y:S04]  /*12c70*/  @!P0 STG.E desc[UR8][R4.64], R9 ;  /* 0x0000000904008986 */ /* 0x0005e8000c101908 */
[----:B------:R2:W-:Y:S02]  /*12c80*/  @!P1 STG.E desc[UR8][R4.64+0x20], R7 ;  /* 0x0000200704009986 */ /* 0x0005e4000c101908 */
.L_x_63:
[----:B------:R-:W-:Y:S05]  /*12c90*/  BSYNC B0 ;  /* 0x0000000000007941 */ /* 0x000fea0003800000 */
.L_x_62:
[----:B------:R-:W-:Y:S01]  /*12ca0*/  ULDC.64 UR4, c[0x0][0x730] ;  /* 0x0001cc0000047ab9 */ /* 0x000fe20000000a00 */
[-C--:B------:R-:W-:Y:S01]  /*12cb0*/  FMUL R154, R154, R8.reuse ;  /* 0x000000089a9a7220 */ /* 0x080fe20000400000 */
[----:B------:R-:W-:Y:S01]  /*12cc0*/  ISETP.NE.U32.AND P0, PT, RZ, UR4, PT ;  /* 0x00000004ff007c0c */ /* 0x000fe2000bf05070 */
[-C--:B------:R-:W-:Y:S01]  /*12cd0*/  FMUL R38, R155, R8.reuse ;  /* 0x000000089b267220 */ /* 0x080fe20000400000 */
[-C--:B------:R-:W-:Y:S01]  /*12ce0*/  FMUL R158, R158, R8.reuse ;  /* 0x000000089e9e7220 */ /* 0x080fe20000400000 */
[-C--:B------:R-:W-:Y:S01]  /*12cf0*/  FMUL R40, R159, R8.reuse ;  /* 0x000000089f287220 */ /* 0x080fe20000400000 */
[----:B------:R-:W-:Y:S01]  /*12d00*/  ISETP.NE.AND.EX P0, PT, RZ, UR5, PT, P0 ;  /* 0x00000005ff007c0c */ /* 0x000fe2000bf05300 */
        /* <DEDUP_REMOVED lines=12> */
[----:B------:R-:W-:Y:S06]  /*12dd0*/  @P0 BRA `(.L_x_64) ;  /* 0x0000000000200947 */ /* 0x000fec0003800000 */
[----:B------:R-:W-:Y:S02]  /*12de0*/  ULDC.64 UR4, c[0x0][0x728] ;  /* 0x0001ca0000047ab9 */ /* 0x000fe40000000a00 */
[----:B------:R-:W-:-:S04]  /*12df0*/  ISETP.NE.U32.AND P0, PT, RZ, UR4, PT ;  /* 0x00000004ff007c0c */ /* 0x000fc8000bf05070 */
[----:B------:R-:W-:-:S13]  /*12e00*/  ISETP.NE.AND.EX P0, PT, RZ, UR5, PT, P0 ;  /* 0x00000005ff007c0c */ /* 0x000fda000bf05300 */
[----:B------:R-:W-:Y:S05]  /*12e10*/  @!P0 BRA `(.L_x_65) ;  /* 0x00000000000c8947 */ /* 0x000fea0003800000 */
[----:B--2---:R-:W2:Y:S02]  /*12e20*/  LDC.64 R4, c[0x0][0x728] ;  /* 0x0001ca00ff047b82 */ /* 0x004ea40000000a00 */
[----:B--2---:R4:W5:Y:S01]  /*12e30*/  LDG.E R4, desc[UR8][R4.64] ;  /* 0x0000000804047981 */ /* 0x004962000c1e1900 */
[----:B------:R-:W-:Y:S05]  /*12e40*/  BRA `(.L_x_64) ;  /* 0x0000000000047947 */ /* 0x000fea0003800000 */
.L_x_65:
[----:B--2---:R-:W3:Y:S02]  /*12e50*/  LDC R4, c[0x0][0x720] ;  /* 0x0001c800ff047b82 */ /* 0x004ee40000000800 */
.L_x_64:
[----:B------:R-:W-:Y:S01]  /*12e60*/  MOV R0, RZ ;  /* 0x000000ff00007202 */ /* 0x000fe20000000f00 */
[----:B---3-5:R-:W-:-:S03]  /*12e70*/  IMAD.MOV.U32 R35, RZ, RZ, R4 ;  /* 0x000000ffff237224 */ /* 0x028fc600078e0004 */
[----:B------:R-:W-:-:S13]  /*12e80*/  LOP3.LUT P0, RZ, R0, 0x1bf, RZ, 0xc0, !PT ;  /* 0x000001bf00ff7812 */ /* 0x000fda000780c0ff */
[----:B------:R-:W-:Y:S05]  /*12e90*/  @!P0 BRA `(.L_x_66) ;  /* 0x0000000000408947 */ /* 0x000fea0003800000 */
[----:B------:R-:W-:Y:S01]  /*12ea0*/  MOV R0, 0x0 ;  /* 0x0000000000007802 */ /* 0x000fe20000000f00 */
[----:B------:R-:W-:Y:S01]  /*12eb0*/  ULDC.64 UR4, c[0x4][0x68] ;  /* 0x01001a0000047ab9 */ /* 0x000fe20000000a00 */
[----:B------:R-:W-:Y:S01]  /*12ec0*/  ULDC.64 UR6, c[0x4][0x8] ;  /* 0x0100020000067ab9 */ /* 0x000fe20000000a00 */
[----:B--2---:R-:W-:Y:S01]  /*12ed0*/  MOV R4, UR4 ;  /* 0x0000000400047c02 */ /* 0x004fe20008000f00 */
[----:B------:R2:W3:Y:S01]  /*12ee0*/  LDC.64 R14, c[0x4][R0] ;  /* 0x01000000000e7b82 */ /* 0x0004e20000000a00 */
[----:B----4-:R-:W-:Y:S01]  /*12ef0*/  IMAD.U32 R5, RZ, RZ, UR5 ;  /* 0x00000005ff057e24 */ /* 0x010fe2000f8e00ff */
[----:B------:R-:W-:Y:S01]  /*12f00*/  ULDC.64 UR4, c[0x4][0x70] ;  /* 0x01001c0000047ab9 */ /* 0x000fe20000000a00 */
[----:B------:R-:W-:Y:S01]  /*12f10*/  MOV R10, UR6 ;  /* 0x00000006000a7c02 */ /* 0x000fe20008000f00 */
[----:B------:R-:W-:Y:S01]  /*12f20*/  IMAD.U32 R7, RZ, RZ, UR5 ;  /* 0x00000005ff077e24 */ /* 0x000fe2000f8e00ff */
[----:B------:R-:W-:Y:S01]  /*12f30*/  MOV R6, UR4 ;  /* 0x0000000400067c02 */ /* 0x000fe20008000f00 */
[----:B------:R-:W-:Y:S01]  /*12f40*/  IMAD.U32 R11, RZ, RZ, UR7 ;  /* 0x00000007ff0b7e24 */ /* 0x000fe2000f8e00ff */
[----:B------:R-:W-:Y:S01]  /*12f50*/  MOV R8, 0x70 ;  /* 0x0000007000087802 */ /* 0x000fe20000000f00 */
[----:B------:R-:W-:Y:S01]  /*12f60*/  IMAD.MOV.U32 R12, RZ, RZ, 0x1 ;  /* 0x00000001ff0c7424 */ /* 0x000fe200078e00ff */
[----:B--2---:R-:W-:-:S07]  /*12f70*/  MOV R13, RZ ;  /* 0x000000ff000d7202 */ /* 0x004fce0000000f00 */
[----:B-1----:R-:W-:-:S07]  /*12f80*/  LEPC R20, `(.L_x_66) ;  /* 0x000000001014794e */ /* 0x002fce0000000000 */
[----:B---3--:R-:W-:Y:S05]  /*12f90*/  CALL.ABS.NOINC R14 ;  /* 0x000000000e007343 */ /* 0x008fea0003c00000 */
.L_x_66:
[----:B------:R-:W-:-:S13]  /*12fa0*/  LOP3.LUT P0, RZ, R2, 0x1bf, RZ, 0xc0, !PT ;  /* 0x000001bf02ff7812 */ /* 0x000fda000780c0ff */
[----:B------:R-:W-:Y:S05]  /*12fb0*/  @!P0 BRA `(.L_x_67) ;  /* 0x0000000000408947 */ /* 0x000fea0003800000 */
[----:B------:R-:W-:Y:S01]  /*12fc0*/  MOV R0, 0x0 ;  /* 0x0000000000007802 */ /* 0x000fe20000000f00 */
[----:B------:R-:W-:Y:S01]  /*12fd0*/  ULDC.64 UR4, c[0x4][0x68] ;  /* 0x01001a0000047ab9 */ /* 0x000fe20000000a00 */
[----:B------:R-:W-:Y:S01]  /*12fe0*/  ULDC.64 UR6, c[0x4][0x8] ;  /* 0x0100020000067ab9 */ /* 0x000fe20000000a00 */
[----:B--2---:R-:W-:Y:S01]  /*12ff0*/  IMAD.U32 R4, RZ, RZ, UR4 ;  /* 0x00000004ff047e24 */ /* 0x004fe2000f8e00ff */
[----:B------:R2:W3:Y:S01]  /*13000*/  LDC.64 R14, c[0x4][R0] ;  /* 0x01000000000e7b82 */ /* 0x0004e20000000a00 */
[----:B----4-:R-:W-:Y:S01]  /*13010*/  MOV R5, UR5 ;  /* 0x0000000500057c02 */ /* 0x010fe20008000f00 */
[----:B------:R-:W-:Y:S01]  /*13020*/  ULDC.64 UR4, c[0x4][0x70] ;  /* 0x01001c0000047ab9 */ /* 0x000fe20000000a00 */
[----:B------:R-:W-:Y:S01]  /*13030*/  IMAD.U32 R10, RZ, RZ, UR6 ;  /* 0x00000006ff0a7e24 */ /* 0x000fe2000f8e00ff */
[----:B------:R-:W-:Y:S01]  /*13040*/  MOV R7, UR5 ;  /* 0x0000000500077c02 */ /* 0x000fe20008000f00 */
[----:B------:R-:W-:Y:S01]  /*13050*/  IMAD.U32 R6, RZ, RZ, UR4 ;  /* 0x00000004ff067e24 */ /* 0x000fe2000f8e00ff */
[----:B------:R-:W-:Y:S01]  /*13060*/  MOV R11, UR7 ;  /* 0x00000007000b7c02 */ /* 0x000fe20008000f00 */
[----:B------:R-:W-:Y:S01]  /*13070*/  IMAD.MOV.U32 R8, RZ, RZ, 0x70 ;  /* 0x00000070ff087424 */ /* 0x000fe200078e00ff */
[----:B------:R-:W-:Y:S01]  /*13080*/  MOV R12, 0x1 ;  /* 0x00000001000c7802 */ /* 0x000fe20000000f00 */
[----:B--2---:R-:W-:-:S07]  /*13090*/  IMAD.MOV.U32 R13, RZ, RZ, RZ ;  /* 0x000000ffff0d7224 */ /* 0x004fce00078e00ff */
[----:B-1----:R-:W-:-:S07]  /*130a0*/  LEPC R20, `(.L_x_67) ;  /* 0x000000001014794e */ /* 0x002fce0000000000 */
[----:B---3--:R-:W-:Y:S05]  /*130b0*/  CALL.ABS.NOINC R14 ;  /* 0x000000000e007343 */ /* 0x008fea0003c00000 */
.L_x_67:
[----:B------:R-:W-:Y:S01]  /*130c0*/  ULDC.64 UR4, c[0x0][0x730] ;  /* 0x0001cc0000047ab9 */ /* 0x000fe20000000a00 */
[----:B------:R-:W-:Y:S01]  /*130d0*/  SHF.L.U32 R0, R16, 0x5, RZ ;  /* 0x0000000510007819 */ /* 0x000fe200000006ff */
[----:B------:R-:W-:Y:S01]  /*130e0*/  VIADD R17, R17, 0x1f ;  /* 0x0000001f11117836 */ /* 0x000fe20000000000 */
[----:B------:R-:W-:Y:S02]  /*130f0*/  ISETP.NE.U32.AND P0, PT, RZ, UR4, PT ;  /* 0x00000004ff007c0c */ /* 0x000fe4000bf05070 */
[----:B--2---:R-:W-:Y:S02]  /*13100*/  SHF.R.U32.HI R4, RZ, 0x1, R16 ;  /* 0x00000001ff047819 */ /* 0x004fe40000011610 */
[----:B------:R-:W-:Y:S02]  /*13110*/  ISETP.NE.AND.EX P0, PT, RZ, UR5, PT, P0 ;  /* 0x00000005ff007c0c */ /* 0x000fe4000bf05300 */
[C---:B------:R-:W-:Y:S02]  /*13120*/  LOP3.LUT R3, R0.reuse, 0xc0, RZ, 0xc0, !PT ;  /* 0x000000c000037812 */ /* 0x040fe400078ec0ff */
[----:B----4-:R-:W-:-:S02]  /*13130*/  LOP3.LUT R5, R0, 0x20, RZ, 0xc0, !PT ;  /* 0x0000002000057812 */ /* 0x010fc400078ec0ff */
[----:B------:R-:W-:Y:S01]  /*13140*/  LOP3.LUT R3, R3, 0x8, R4, 0xf8, !PT ;  /* 0x0000000803037812 */ /* 0x000fe200078ef804 */
[----:B------:R-:W-:Y:S01]  /*13150*/  IMAD.SHL.U32 R4, R16, 0x4, RZ ;  /* 0x0000000410047824 */ /* 0x000fe200078e00ff */
[----:B------:R-:W-:Y:S02]  /*13160*/  LEA R5, R18, R5, 0x9 ;  /* 0x0000000512057211 */ /* 0x000fe400078e48ff */
[----:B------:R-:W-:Y:S02]  /*13170*/  LOP3.LUT R0, R0, 0x100, RZ, 0xc0, !PT ;  /* 0x0000010000007812 */ /* 0x000fe400078ec0ff */
[----:B------:R-:W-:Y:S01]  /*13180*/  LOP3.LUT R3, R3, 0x18, R4, 0x78, !PT ;  /* 0x0000001803037812 */ /* 0x000fe200078e7804 */
[----:B------:R-:W2:Y:S01]  /*13190*/  @P0 LDC R35, c[0x0][0x720] ;  /* 0x0001c800ff230b82 */ /* 0x000ea20000000800 */
[----:B------:R-:W-:Y:S02]  /*131a0*/  ISETP.GT.U32.AND P1, PT, R17, 0x3e, PT ;  /* 0x0000003e1100780c */ /* 0x000fe40003f24070 */
[----:B------:R-:W-:-:S02]  /*131b0*/  IADD3 R3, R3, R5, R0 ;  /* 0x0000000503037210 */ /* 0x000fc40007ffe000 */
[----:B------:R-:W-:-:S03]  /*131c0*/  LOP3.LUT P0, RZ, R16, 0x4, RZ, 0xc0, !PT ;  /* 0x0000000410ff7812 */ /* 0x000fc6000780c0ff */
[----:B------:R-:W-:Y:S02]  /*131d0*/  IMAD R3, R3, 0x2, R2 ;  /* 0x0000000203037824 */ /* 0x000fe400078e0202 */
[-C--:B--2---:R-:W-:Y:S01]  /*131e0*/  FMUL R0, R152, R35.reuse ;  /* 0x0000002398007220 */ /* 0x084fe20000400000 */
        /* <DEDUP_REMOVED lines=17> */
[----:B------:R-:W-:Y:S01]  /*13300*/  F2FP.F16.F32.PACK_AB R36, R5, R0 ;  /* 0x000000000524723e */ /* 0x000fe200000000ff */
[-C--:B------:R-:W-:Y:S01]  /*13310*/  FMUL R22, R32, R35.reuse ;  /* 0x0000002320167220 */ /* 0x080fe20000400000 */
[----:B------:R-:W-:Y:S01]  /*13320*/  MOV R0, 0x10 ;  /* 0x0000001000007802 */ /* 0x000fe20000000f00 */
[-C--:B-1----:R-:W-:Y:S01]  /*13330*/  FMUL R21, R168, R35.reuse ;  /* 0x00000023a8157220 */ /* 0x082fe20000400000 */
        /* <DEDUP_REMOVED lines=12> */
[----:B------:R-:W-:Y:S01]  /*13400*/  FMUL R35, R182, R35 ;  /* 0x00000023b6237220 */ /* 0x000fe20000400000 */
[----:B------:R-:W-:-:S02]  /*13410*/  F2FP.F16.F32.PACK_AB R38, R9, R6 ;  /* 0x000000060926723e */ /* 0x000fc400000000ff */
[----:B------:R-:W-:Y:S02]  /*13420*/  F2FP.F16.F32.PACK_AB R39, R11, R8 ;  /* 0x000000080b27723e */ /* 0x000fe400000000ff */
[----:B------:R-:W-:Y:S02]  /*13430*/  F2FP.F16.F32.PACK_AB R4, R13, R10 ;  /* 0x0000000a0d04723e */ /* 0x000fe400000000ff */
[----:B------:R-:W-:Y:S02]  /*13440*/  F2FP.F16.F32.PACK_AB R5, R15, R12 ;  /* 0x0000000c0f05723e */ /* 0x000fe400000000ff */
[----:B------:R-:W-:Y:S02]  /*13450*/  F2FP.F16.F32.PACK_AB R6, R17, R14 ;  /* 0x0000000e1106723e */ /* 0x000fe400000000ff */
[----:B------:R-:W-:Y:S02]  /*13460*/  F2FP.F16.F32.PACK_AB R7, R19, R16 ;  /* 0x000000101307723e */ /* 0x000fe400000000ff */
[----:B------:R-:W-:Y:S01]  /*13470*/  SEL R0, R0, 0xfffffff0, !P0 ;  /* 0xfffffff000007807 */ /* 0x000fe20004000000 */
[----:B------:R-:W-:Y:S06]  /*13480*/  @P1 BRA `(.L_x_68) ;  /* 0x0000000000041947 */ /* 0x000fec0003800000 */
[----:B------:R-:W-:-:S04]  /*13490*/  DEPBAR.LE SB0, 0x1 ;  /* 0x000080400000791a */ /* 0x000fc80000000000 */
.L_x_68:
[----:B------:R-:W-:Y:S05]  /*134a0*/  WARPSYNC.ALL ;  /* 0x0000000000007948 */ /* 0x000fea0003800000 */
[----:B------:R-:W-:Y:S01]  /*134b0*/  BAR.SYNC.DEFER_BLOCKING 0x1, 0x80 ;  /* 0x0042000000007b1d */ /* 0x000fe20000010000 */
[----:B------:R-:W-:Y:S02]  /*134c0*/  LEA R0, R0, R3, 0x1 ;  /* 0x0000000300007211 */ /* 0x000fe400078e08ff */
[----:B------:R-:W-:Y:S02]  /*134d0*/  F2FP.F16.F32.PACK_AB R8, R18, R21 ;  /* 0x000000151208723e */ /* 0x000fe400000000ff */
[----:B------:R-:W-:Y:S01]  /*134e0*/  F2FP.F16.F32.PACK_AB R9, R20, R23 ;  /* 0x000000171409723e */ /* 0x000fe200000000ff */
[----:B------:R-:W-:Y:S01]  /*134f0*/  BSSY B0, `(.L_x_69) ;  /* 0x000001d000007945 */ /* 0x000fe20003800000 */
[----:B------:R-:W-:-:S02]  /*13500*/  F2FP.F16.F32.PACK_AB R10, R22, R25 ;  /* 0x00000019160a723e */ /* 0x000fc400000000ff */
[----:B------:R-:W-:Y:S02]  /*13510*/  F2FP.F16.F32.PACK_AB R11, R24, R27 ;  /* 0x0000001b180b723e */ /* 0x000fe400000000ff */
[----:B------:R-:W-:Y:S02]  /*13520*/  F2FP.F16.F32.PACK_AB R12, R26, R29 ;  /* 0x0000001d1a0c723e */ /* 0x000fe400000000ff */
[----:B------:R-:W-:Y:S02]  /*13530*/  F2FP.F16.F32.PACK_AB R13, R28, R31 ;  /* 0x0000001f1c0d723e */ /* 0x000fe400000000ff */
[----:B------:R-:W-:Y:S02]  /*13540*/  F2FP.F16.F32.PACK_AB R14, R30, R33 ;  /* 0x000000211e0e723e */ /* 0x000fe400000000ff */
[----:B------:R-:W-:Y:S01]  /*13550*/  F2FP.F16.F32.PACK_AB R15, R32, R35 ;  /* 0x00000023200f723e */ /* 0x000fe200000000ff */
[----:B------:R1:W-:Y:S04]  /*13560*/  STSM.16.M88.4 [R3], R36 ;  /* 0x0000002403007844 */ /* 0x0003e80000000200 */
[----:B------:R1:W-:Y:S01]  /*13570*/  STSM.16.M88.4 [R0], R4 ;  /* 0x0000000400007844 */ /* 0x0003e20000000200 */
[----:B------:R-:W-:Y:S01]  /*13580*/  @!PT LDS RZ, [RZ] ;  /* 0x00000000fffff984 */ /* 0x000fe20000000800 */
[----:B------:R-:W-:Y:S01]  /*13590*/  @!PT LDS RZ, [RZ] ;  /* 0x00000000fffff984 */ /* 0x000fe20000000800 */
[----:B------:R-:W-:Y:S01]  /*135a0*/  @!PT LDS RZ, [RZ] ;  /* 0x00000000fffff984 */ /* 0x000fe20000000800 */
[----:B------:R-:W-:Y:S01]  /*135b0*/  @!PT LDS RZ, [RZ] ;  /* 0x00000000fffff984 */ /* 0x000fe20000000800 */
[----:B------:R2:W-:Y:S06]  /*135c0*/  MEMBAR.ALL.CTA ;  /* 0x0000000000007992 */ /* 0x0005ec0000008000 */
[----:B--2---:R-:W2:Y:S02]  /*135d0*/  FENCE.VIEW.ASYNC.S ;  /* 0x00000000000073c6 */ /* 0x004ea40000000000 */
[----:B--2---:R-:W-:Y:S06]  /*135e0*/  BAR.SYNC.DEFER_BLOCKING 0x1, 0x80 ;  /* 0x0042000000007b1d */ /* 0x004fec0000010000 */
[----:B------:R-:W-:Y:S05]  /*135f0*/  @P1 BRA `(.L_x_70) ;  /* 0x0000000000301947 */ /* 0x000fea0003800000 */
[----:B------:R-:W2:Y:S01]  /*13600*/  S2UR UR10, SR_CTAID.X ;  /* 0x00000000000a79c3 */ /* 0x000ea20000002500 */
[----:B------:R-:W-:Y:S01]  /*13610*/  ULDC.64 UR4, c[0x0][0x198] ;  /* 0x0000660000047ab9 */ /* 0x000fe20000000a00 */
[----:B------:R-:W-:Y:S01]  /*13620*/  R2UR UR8, R2 ;  /* 0x00000000020872ca */ /* 0x000fe200000e0000 */
[----:B------:R-:W-:Y:S01]  /*13630*/  UIADD3 UR4, UP0, UR4, 0x670, URZ ;  /* 0x0000067004047890 */ /* 0x000fe2000ff1e03f */
[----:B------:R-:W-:Y:S01]  /*13640*/  UMOV UR9, URZ ;  /* 0x0000003f00097c82 */ /* 0x000fe20008000000 */
[----:B------:R-:W-:Y:S02]  /*13650*/  UMOV UR11, UR36 ;  /* 0x00000024000b7c82 */ /* 0x000fe40008000000 */
[----:B------:R-:W-:Y:S01]  /*13660*/  UIADD3.X UR5, URZ, UR5, URZ, UP0, !UPT ;  /* 0x000000053f057290 */ /* 0x000fe200087fe43f */
[----:B------:R-:W-:Y:S01]  /*13670*/  UMOV UR12, UR37 ;  /* 0x00000025000c7c82 */ /* 0x000fe20008000000 */
[----:B--2---:R-:W-:-:S09]  /*13680*/  USHF.L.U32 UR10, UR10, 0x6, URZ ;  /* 0x000000060a0a7899 */ /* 0x004fd2000800063f */
[----:B------:R2:W-:Y:S01]  /*13690*/  UTMASTG.4D [UR8], [UR4] ;  /* 0x00000008040073b5 */ /* 0x0005e20008018000 */
[----:B------:R0:W-:Y:S01]  /*136a0*/  UTMACMDFLUSH ;  /* 0x00000000000079b7 */ /* 0x0001e20000000000 */
[----:B--2---:R-:W-:-:S04]  /*136b0*/  DEPBAR.LE SB0, 0x1 ;  /* 0x000080400000791a */ /* 0x004fc80000000000 */
.L_x_70:
[----:B------:R-:W-:Y:S05]  /*136c0*/  BSYNC B0 ;  /* 0x0000000000007941 */ /* 0x000fea0003800000 */
.L_x_69:
[----:B------:R-:W-:Y:S06]  /*136d0*/  BAR.SYNC.DEFER_BLOCKING 0x1, 0x80 ;  /* 0x0042000000007b1d */ /* 0x000fec0000010000 */
[----:B------:R-:W-:Y:S01]  /*136e0*/  BSSY B0, `(.L_x_71) ;  /* 0x0000017000007945 */ /* 0x000fe20003800000 */
[----:B------:R2:W-:Y:S04]  /*136f0*/  STSM.16.M88.4 [R3+0x1000], R8 ;  /* 0x0010000803007844 */ /* 0x0005e80000000200 */
[----:B------:R2:W-:Y:S01]  /*13700*/  STSM.16.M88.4 [R0+0x1000], R12 ;  /* 0x0010000c00007844 */ /* 0x0005e20000000200 */
[----:B------:R-:W-:Y:S01]  /*13710*/  @!PT LDS RZ, [RZ] ;  /* 0x00000000fffff984 */ /* 0x000fe20000000800 */
[----:B------:R-:W-:Y:S01]  /*13720*/  @!PT LDS RZ, [RZ] ;  /* 0x00000000fffff984 */ /* 0x000fe20000000800 */
[----:B------:R-:W-:Y:S01]  /*13730*/  @!PT LDS RZ, [RZ] ;  /* 0x00000000fffff984 */ /* 0x000fe20000000800 */
[----:B------:R-:W-:Y:S01]  /*13740*/  @!PT LDS RZ, [RZ] ;  /* 0x00000000fffff984 */ /* 0x000fe20000000800 */
[----:B------:R3:W-:Y:S06]  /*13750*/  MEMBAR.ALL.CTA ;  /* 0x0000000000007992 */ /* 0x0007ec0000008000 */
[----:B---3--:R-:W3:Y:S02]  /*13760*/  FENCE.VIEW.ASYNC.S ;  /* 0x00000000000073c6 */ /* 0x008ee40000000000 */
[----:B---3--:R-:W-:Y:S06]  /*13770*/  BAR.SYNC.DEFER_BLOCKING 0x1, 0x80 ;  /* 0x0042000000007b1d */ /* 0x008fec0000010000 */
[----:B------:R-:W-:Y:S05]  /*13780*/  @P1 BRA `(.L_x_72) ;  /* 0x0000000000301947 */ /* 0x000fea0003800000 */
[----:B------:R-:W3:Y:S01]  /*13790*/  S2UR UR10, SR_CTAID.X ;  /* 0x00000000000a79c3 */ /* 0x000ee20000002500 */
[----:B------:R-:W-:Y:S01]  /*137a0*/  R2UR UR8, R2 ;  /* 0x00000000020872ca */ /* 0x000fe200000e0000 */
[----:B------:R-:W-:Y:S01]  /*137b0*/  ULDC.64 UR4, c[0x0][0x198] ;  /* 0x0000660000047ab9 */ /* 0x000fe20000000a00 */
[----:B------:R-:W-:Y:S01]  /*137c0*/  UMOV UR9, 0x20 ;  /* 0x0000002000097882 */ /* 0x000fe20000000000 */
[----:B------:R-:W-:Y:S01]  /*137d0*/  UIADD3 UR4, UP0, UR4, 0x670, URZ ;  /* 0x0000067004047890 */ /* 0x000fe2000ff1e03f */
[----:B------:R-:W-:Y:S01]  /*137e0*/  UMOV UR11, UR36 ;  /* 0x00000024000b7c82 */ /* 0x000fe20008000000 */
[----:B------:R-:W-:Y:S02]  /*137f0*/  UMOV UR12, UR37 ;  /* 0x00000025000c7c82 */ /* 0x000fe40008000000 */
[----:B------:R-:W-:-:S06]  /*13800*/  UIADD3.X UR5, URZ, UR5, URZ, UP0, !UPT ;  /* 0x000000053f057290 */ /* 0x000fcc00087fe43f */
[----:B------:R-:W-:Y:S02]  /*13810*/  UIADD3 UR8, UR8, 0x1000, URZ ;  /* 0x0000100008087890 */ /* 0x000fe4000fffe03f */
[----:B---3--:R-:W-:-:S09]  /*13820*/  USHF.L.U32 UR10, UR10, 0x6, URZ ;  /* 0x000000060a0a7899 */ /* 0x008fd2000800063f */
[----:B------:R3:W-:Y:S02]  /*13830*/  UTMASTG.4D [UR8], [UR4] ;  /* 0x00000008040073b5 */ /* 0x0007e40008018000 */
[----:B---3--:R0:W-:Y:S02]  /*13840*/  UTMACMDFLUSH ;  /* 0x00000000000079b7 */ /* 0x0081e40000000000 */
.L_x_72:
[----:B------:R-:W-:Y:S05]  /*13850*/  BSYNC B0 ;  /* 0x0000000000007941 */ /* 0x000fea0003800000 */
.L_x_71:
[----:B------:R-:W-:-:S04]  /*13860*/  DEPBAR.LE SB0, 0x0 ;  /* 0x000080000000791a */ /* 0x000fc80000000000 */
[----:B------:R-:W-:Y:S05]  /*13870*/  EXIT ;  /* 0x000000000000794d */ /* 0x000fea0003800000 */
        .weak           $__internal_0_$__cuda_sm20_rcp_rn_f32_slowpath
        .type           $__internal_0_$__cuda_sm20_rcp_rn_f32_slowpath,@function
        .size           $__internal_0_$__cuda_sm20_rcp_rn_f32_slowpath,(.L_x_78 - $__internal_0_$__cuda_sm20_rcp_rn_f32_slowpath)
$__internal_0_$__cuda_sm20_rcp_rn_f32_slowpath:
[----:B------:R-:W-:Y:S01]  /*13880*/  IMAD.SHL.U32 R0, R3, 0x2, RZ ;  /* 0x0000000203007824 */ /* 0x000fe200078e00ff */
[----:B------:R-:W-:Y:S04]  /*13890*/  BSSY B2, `(.L_x_73) ;  /* 0x0000030000027945 */ /* 0x000fe80003800000 */
[----:B------:R-:W-:-:S04]  /*138a0*/  SHF.R.U32.HI R13, RZ, 0x18, R0 ;  /* 0x00000018ff0d7819 */ /* 0x000fc80000011600 */
[----:B------:R-:W-:-:S13]  /*138b0*/  ISETP.NE.U32.AND P0, PT, R13, RZ, PT ;  /* 0x000000ff0d00720c */ /* 0x000fda0003f05070 */
[----:B------:R-:W-:Y:S05]  /*138c0*/  @P0 BRA `(.L_x_74) ;  /* 0x0000000000280947 */ /* 0x000fea0003800000 */
[----:B------:R-:W-:-:S04]  /*138d0*/  SHF.L.U32 R0, R3, 0x1, RZ ;  /* 0x0000000103007819 */ /* 0x000fc800000006ff */
[----:B------:R-:W-:-:S13]  /*138e0*/  ISETP.NE.AND P0, PT, R0, RZ, PT ;  /* 0x000000ff0000720c */ /* 0x000fda0003f05270 */
[----:B------:R-:W-:Y:S01]  /*138f0*/  @P0 FFMA R5, R3, 1.84467440737095516160e+19, RZ ;  /* 0x5f80000003050823 */ /* 0x000fe200000000ff */
[----:B------:R-:W-:Y:S08]  /*13900*/  @!P0 MUFU.RCP R4, R3 ;  /* 0x0000000300048308 */ /* 0x000ff00000001000 */
[----:B------:R-:W1:Y:S02]  /*13910*/  @P0 MUFU.RCP R0, R5 ;  /* 0x0000000500000308 */ /* 0x000e640000001000 */
[----:B-1----:R-:W-:-:S04]  /*13920*/  @P0 FFMA R10, R5, R0, -1 ;  /* 0xbf800000050a0423 */ /* 0x002fc80000000000 */
[----:B------:R-:W-:-:S04]  /*13930*/  @P0 FADD.FTZ R11, -R10, -RZ ;  /* 0x800000ff0a0b0221 */ /* 0x000fc80000010100 */
[----:B------:R-:W-:-:S04]  /*13940*/  @P0 FFMA R0, R0, R11, R0 ;  /* 0x0000000b00000223 */ /* 0x000fc80000000000 */
[----:B------:R-:W-:Y:S01]  /*13950*/  @P0 FFMA R4, R0, 1.84467440737095516160e+19, RZ ;  /* 0x5f80000000040823 */ /* 0x000fe200000000ff */
[----:B------:R-:W-:Y:S06]  /*13960*/  BRA `(.L_x_75) ;  /* 0x0000000000887947 */ /* 0x000fec0003800000 */
.L_x_74:
[----:B------:R-:W-:-:S05]  /*13970*/  VIADD R20, R13, 0xffffff03 ;  /* 0xffffff030d147836 */ /* 0x000fca0000000000 */
[----:B------:R-:W-:-:S13]  /*13980*/  ISETP.GT.U32.AND P0, PT, R20, 0x1, PT ;  /* 0x000000011400780c */ /* 0x000fda0003f04070 */
[----:B------:R-:W-:Y:S05]  /*13990*/  @P0 BRA `(.L_x_76) ;  /* 0x0000000000780947 */ /* 0x000fea0003800000 */
[----:B------:R-:W-:Y:S02]  /*139a0*/  LOP3.LUT R0, R3, 0x7fffff, RZ, 0xc0, !PT ;  /* 0x007fffff03007812 */ /* 0x000fe400078ec0ff */
[----:B------:R-:W-:Y:S02]  /*139b0*/  MOV R11, 0x3 ;  /* 0x00000003000b7802 */ /* 0x000fe40000000f00 */
[----:B------:R-:W-:Y:S02]  /*139c0*/  LOP3.LUT R0, R0, 0x3f800000, RZ, 0xfc, !PT ;  /* 0x3f80000000007812 */ /* 0x000fe400078efcff */
[----:B------:R-:W-:Y:S02]  /*139d0*/  SHF.L.U32 R11, R11, R20, RZ ;  /* 0x000000140b0b7219 */ /* 0x000fe400000006ff */
[----:B------:R-:W1:Y:S02]  /*139e0*/  MUFU.RCP R5, R0 ;  /* 0x0000000000057308 */ /* 0x000e640000001000 */
[----:B-1----:R-:W-:-:S04]  /*139f0*/  FFMA R4, R0, R5, -1 ;  /* 0xbf80000000047423 */ /* 0x002fc80000000005 */
[----:B------:R-:W-:-:S04]  /*13a00*/  FADD.FTZ R4, -R4, -RZ ;  /* 0x800000ff04047221 */ /* 0x000fc80000010100 */
[CCC-:B------:R-:W-:Y:S01]  /*13a10*/  FFMA.RM R10, R5.reuse, R4.reuse, R5.reuse ;  /* 0x00000004050a7223 */ /* 0x1c0fe20000004005 */
[----:B------:R-:W-:-:S04]  /*13a20*/  FFMA.RP R5, R5, R4, R5 ;  /* 0x0000000405057223 */ /* 0x000fc80000008005 */
[C---:B------:R-:W-:Y:S02]  /*13a30*/  LOP3.LUT R4, R10.reuse, 0x7fffff, RZ, 0xc0, !PT ;  /* 0x007fffff0a047812 */ /* 0x040fe400078ec0ff */
[----:B------:R-:W-:Y:S02]  /*13a40*/  FSETP.NEU.FTZ.AND P0, PT, R10, R5, PT ;  /* 0x000000050a00720b */ /* 0x000fe40003f1d000 */
[----:B------:R-:W-:Y:S02]  /*13a50*/  LOP3.LUT R4, R4, 0x800000, RZ, 0xfc, !PT ;  /* 0x0080000004047812 */ /* 0x000fe400078efcff */
[----:B------:R-:W-:Y:S02]  /*13a60*/  SEL R5, RZ, 0xffffffff, !P0 ;  /* 0xffffffffff057807 */ /* 0x000fe40004000000 */
[----:B------:R-:W-:-:S03]  /*13a70*/  LOP3.LUT R11, R11, R4, RZ, 0xc0, !PT ;  /* 0x000000040b0b7212 */ /* 0x000fc600078ec0ff */
[----:B------:R-:W-:Y:S01]  /*13a80*/  IMAD.MOV R5, RZ, RZ, -R5 ;  /* 0x000000ffff057224 */ /* 0x000fe200078e0a05 */
[----:B------:R-:W-:-:S04]  /*13a90*/  SHF.R.U32.HI R11, RZ, R20, R11 ;  /* 0x00000014ff0b7219 */ /* 0x000fc8000001160b */
[--C-:B------:R-:W-:Y:S01]  /*13aa0*/  LOP3.LUT P1, RZ, R5, R20, R4.reuse, 0xf8, !PT ;  /* 0x0000001405ff7212 */ /* 0x100fe2000782f804 */
[----:B------:R-:W-:Y:S01]  /*13ab0*/  VIADD R5, R13, 0xffffff04 ;  /* 0xffffff040d057836 */ /* 0x000fe20000000000 */
[C---:B------:R-:W-:Y:S02]  /*13ac0*/  LOP3.LUT P0, RZ, R11.reuse, 0x1, RZ, 0xc0, !PT ;  /* 0x000000010bff7812 */ /* 0x040fe4000780c0ff */
[----:B------:R-:W-:Y:S02]  /*13ad0*/  LOP3.LUT P2, RZ, R11, 0x2, RZ, 0xc0, !PT ;  /* 0x000000020bff7812 */ /* 0x000fe4000784c0ff */
[----:B------:R-:W-:Y:S02]  /*13ae0*/  SHF.R.U32.HI R4, RZ, R5, R4 ;  /* 0x00000005ff047219 */ /* 0x000fe40000011604 */
[----:B------:R-:W-:Y:S02]  /*13af0*/  PLOP3.LUT P0, PT, P0, P1, P2, 0xe0, 0x0 ;  /* 0x000000000000781c */ /* 0x000fe40000703c20 */
[----:B------:R-:W-:-:S02]  /*13b00*/  LOP3.LUT P1, RZ, R3, 0x7fffff, RZ, 0xc0, !PT ;  /* 0x007fffff03ff7812 */ /* 0x000fc4000782c0ff */
[----:B------:R-:W-:-:S04]  /*13b10*/  SEL R0, RZ, 0x1, !P0 ;  /* 0x00000001ff007807 */ /* 0x000fc80004000000 */
[----:B------:R-:W-:-:S04]  /*13b20*/  IADD3 R0, -R0, RZ, RZ ;  /* 0x000000ff00007210 */ /* 0x000fc80007ffe1ff */
[----:B------:R-:W-:-:S13]  /*13b30*/  ISETP.GE.AND P0, PT, R0, RZ, PT ;  /* 0x000000ff0000720c */ /* 0x000fda0003f06270 */
[----:B------:R-:W-:-:S05]  /*13b40*/  @!P0 IADD3 R4, R4, 0x1, RZ ;  /* 0x0000000104048810 */ /* 0x000fca0007ffe0ff */
[----:B------:R-:W-:-:S05]  /*13b50*/  @!P1 IMAD.SHL.U32 R4, R4, 0x2, RZ ;  /* 0x0000000204049824 */ /* 0x000fca00078e00ff */
[----:B------:R-:W-:Y:S01]  /*13b60*/  LOP3.LUT R4, R4, 0x80000000, R3, 0xf8, !PT ;  /* 0x8000000004047812 */ /* 0x000fe200078ef803 */
[----:B------:R-:W-:Y:S06]  /*13b70*/  BRA `(.L_x_75) ;  /* 0x0000000000047947 */ /* 0x000fec0003800000 */
.L_x_76:
[----:B------:R1:W2:Y:S02]  /*13b80*/  MUFU.RCP R4, R3 ;  /* 0x0000000300047308 */ /* 0x0002a40000001000 */
.L_x_75:
[----:B------:R-:W-:Y:S05]  /*13b90*/  BSYNC B2 ;  /* 0x0000000000027941 */ /* 0x000fea0003800000 */
.L_x_73:
[----:B--2---:R-:W-:Y:S01]  /*13ba0*/  MOV R0, R4 ;  /* 0x0000000400007202 */ /* 0x004fe20000000f00 */
[----:B------:R-:W-:Y:S01]  /*13bb0*/  IMAD.MOV.U32 R4, RZ, RZ, R12 ;  /* 0x000000ffff047224 */ /* 0x000fe200078e000c */
[----:B------:R-:W-:-:S04]  /*13bc0*/  MOV R5, 0x0 ;  /* 0x0000000000057802 */ /* 0x000fc80000000f00 */
[----:B-1----:R-:W-:Y:S05]  /*13bd0*/  RET.REL.NODEC R4 `(_ZN7cutlass13device_kernelINS_4fmha6kernel13FmhaKernelTmaINS1_10collective15FmhaMainloopTmaINS_6half_tEfN4cute5tupleIJNS7_1CILi64EEENS9_ILi256EEESA_EEENS4_12CausalFusionEJEEENS4_15FmhaFwdEpilogueIS6_fNS8_IJSA_SA_SB_EEEEEJEEEEEvNT_6ParamsE) ;  /* 0xfffffec404087950 */ /* 0x002fea0003c3ffff */
.L_x_77:
[----:B------:R-:W-:-:S00]  /*13be0*/  BRA `(.L_x_77) ;  /* 0xfffffffc00fc7947 */ /* 0x000fc0000383ffff */
[----:B------:R-:W-:-:S00]  /*13bf0*/  NOP ;  /* 0x0000000000007918 */ /* 0x000fc00000000000 */
        /* <DEDUP_REMOVED lines=8> */
.L_x_78:


//--------------------- .nv.global.init           --------------------------
	.section	.nv.global.init,"aw",@progbits
.nv.global.init:
	.type		$str$23,@object
	.size		$str$23,($str$24 - $str$23)
$str$23:
        /*0000*/ 	.byte	0x28, 0x61, 0x64, 0x64, 0x72, 0x65, 0x73, 0x73, 0x20, 0x26, 0x20, 0x6d, 0x61, 0x73, 0x6b, 0x29
        /*0010*/ 	.byte	0x20, 0x3d, 0x3d, 0x20, 0x30, 0x00
	.type		$str$24,@object
	.size		$str$24,(__unnamed_1 - $str$24)
$str$24:
        /*0016*/ 	.byte	0x2f, 0x74, 0x6d, 0x70, 0x2f, 0x63, 0x75, 0x74, 0x6c, 0x61, 0x73, 0x73, 0x5f, 0x73, 0x77, 0x65
        /*0026*/ 	.byte	0x65, 0x70, 0x5f, 0x73, 0x72, 0x63, 0x2f, 0x69, 0x6e, 0x63, 0x6c, 0x75, 0x64, 0x65, 0x2f, 0x63
        /*0036*/ 	.byte	0x75, 0x74, 0x65, 0x2f, 0x70, 0x6f, 0x69, 0x6e, 0x74, 0x65, 0x72, 0x5f, 0x66, 0x6c, 0x61, 0x67
        /*0046*/ 	.byte	0x67, 0x65, 0x64, 0x2e, 0x68, 0x70, 0x70, 0x00
	.type		__unnamed_1,@object
	.size		__unnamed_1,(.L_0 - __unnamed_1)
__unnamed_1:
        /*004e*/ 	.byte	0x61, 0x75, 0x74, 0x6f, 0x20, 0x63, 0x75, 0x74, 0x65, 0x3a, 0x3a, 0x61, 0x73, 0x5f, 0x70, 0x6f
        /* <DEDUP_REMOVED lines=27> */
        /*020e*/ 	.byte	0x3e, 0x3e, 0x3e, 0x3e, 0x3e, 0x5d, 0x00
.L_0:


//--------------------- .nv.shared._ZN7cutlass13device_kernelINS_4fmha6kernel13FmhaKernelTmaINS1_10collective15FmhaMainloopTmaINS_6half_tEfN4cute5tupleIJNS7_1CILi64EEENS9_ILi256EEESA_EEENS4_12CausalFusionEJEEENS4_15FmhaFwdEpilogueIS6_fNS8_IJSA_SA_SB_EEEEEJEEEEEvNT_6ParamsE --------------------------
	.section	.nv.shared._ZN7cutlass13device_kernelINS_4fmha6kernel13FmhaKernelTmaINS1_10collective15FmhaMainloopTmaINS_6half_tEfN4cute5tupleIJNS7_1CILi64EEENS9_ILi256EEESA_EEENS4_12CausalFusionEJEEENS4_15FmhaFwdEpilogueIS6_fNS8_IJSA_SA_SB_EEEEEJEEEEEvNT_6ParamsE,"aw",@nobits
	.sectionflags	@""
	.align	16
	.zero		1024


//--------------------- .nv.shared.reserved.0     --------------------------
	.section	.nv.shared.reserved.0,"aw",@nobits
	.weak		__nv_reservedSMEM_offset_0_alias
	.size		__nv_reservedSMEM_offset_0_alias, 0, 0
	.other		__nv_reservedSMEM_offset_0_alias,@"STO_CUDA_RESERVED_SHARED STV_DEFAULT"
__nv_reservedSMEM_offset_0_alias:
	.zero		0


//--------------------- .nv.global                --------------------------
	.section	.nv.global,"aw",@nobits
.nv.global:
	.type		_ZN39_INTERNAL_7a6ac102_4_k_cu_2effe881_29404cute1_E,@object
	.size		_ZN39_INTERNAL_7a6ac102_4_k_cu_2effe881_29404cute1_E,(_ZN39_INTERNAL_7a6ac102_4_k_cu_2effe881_29404cuda3std3__45__cpo6cbeginE - _ZN39_INTERNAL_7a6ac102_4_k_cu_2effe881_29404cute1_E)
_ZN39_INTERNAL_7a6ac102_4_k_cu_2effe881_29404cute1_E:
	.zero		1
	.type		_ZN39_INTERNAL_7a6ac102_4_k_cu_2effe881_29404cuda3std3__45__cpo6cbeginE,@object
	.size		_ZN39_INTERNAL_7a6ac102_4_k_cu_2effe881_29404cuda3std3__45__cpo6cbeginE,(_ZN39_INTERNAL_7a6ac102_4_k_cu_2effe881_29404cuda3std3__48in_placeE - _ZN39_INTERNAL_7a6ac102_4_k_cu_2effe881_29404cuda3std3__45__cpo6cbeginE)
_ZN39_INTERNAL_7a6ac102_4_k_cu_2effe881_29404cuda3std3__45__cpo6cbeginE:
	.zero		1
	.type		_ZN39_INTERNAL_7a6ac102_4_k_cu_2effe881_29404cuda3std3__48in_placeE,@object
	.size		_ZN39_INTERNAL_7a6ac102_4_k_cu_2effe881_29404cuda3std3__48in_placeE,(_ZN39_INTERNAL_7a6ac102_4_k_cu_2effe881_29404cuda3std6ranges3__45__cpo9iter_moveE - _ZN39_INTERNAL_7a6ac102_4_k_cu_2effe881_29404cuda3std3__48in_placeE)
_ZN39_INTERNAL_7a6ac102_4_k_cu_2effe881_29404cuda3std3__48in_placeE:
	.zero		1
	.type		_ZN39_INTERNAL_7a6ac102_4_k_cu_2effe881_29404cuda3std6ranges3__45__cpo9iter_moveE,@object
	.size		_ZN39_INTERNAL_7a6ac102_4_k_cu_2effe881_29404cuda3std6ranges3__45__cpo9iter_moveE,(_ZN39_INTERNAL_7a6ac102_4_k_cu_2effe881_29404cuda3std3__45__cpo5beginE - _ZN39_INTERNAL_7a6ac102_4_k_cu_2effe881_29404cuda3std6ranges3__45__cpo9iter_moveE)
_ZN39_INTERNAL_7a6ac102_4_k_cu_2effe881_29404cuda3std6ranges3__45__cpo9iter_moveE:
	.zero		1
	.type		_ZN39_INTERNAL_7a6ac102_4_k_cu_2effe881_29404cuda3std3__45__cpo5beginE,@object
	.size		_ZN39_INTERNAL_7a6ac102_4_k_cu_2effe881_29404cuda3std3__45__cpo5beginE,(_ZN39_INTERNAL_7a6ac102_4_k_cu_2effe881_29404cuda3std3__441_GLOBAL__N__7a6ac102_4_k_cu_2effe881_29406ignoreE - _ZN39_INTERNAL_7a6ac102_4_k_cu_2effe881_29404cuda3std3__45__cpo5beginE)
_ZN39_INTERNAL_7a6ac102_4_k_cu_2effe881_29404cuda3std3__45__cpo5beginE:
	.zero		1
	.type		_ZN39_INTERNAL_7a6ac102_4_k_cu_2effe881_29404cuda3std3__441_GLOBAL__N__7a6ac102_4_k_cu_2effe881_29406ignoreE,@object
	.size		_ZN39_INTERNAL_7a6ac102_4_k_cu_2effe881_29404cuda3std3__441_GLOBAL__N__7a6ac102_4_k_cu_2effe881_29406ignoreE,(_ZN39_INTERNAL_7a6ac102_4_k_cu_2effe881_29404cute7productE - _ZN39_INTERNAL_7a6ac102_4_k_cu_2effe881_29404cuda3std3__441_GLOBAL__N__7a6ac102_4_k_cu_2effe881_29406ignoreE)
_ZN39_INTERNAL_7a6ac102_4_k_cu_2effe881_29404cuda3std3__441_GLOBAL__N__7a6ac102_4_k_cu_2effe881_29406ignoreE:
	.zero		1
	.type		_ZN39_INTERNAL_7a6ac102_4_k_cu_2effe881_29404cute7productE,@object
	.size		_ZN39_INTERNAL_7a6ac102_4_k_cu_2effe881_29404cute7productE,(_ZN39_INTERNAL_7a6ac102_4_k_cu_2effe881_29404cuda3std3__45__cpo3endE - _ZN39_INTERNAL_7a6ac102_4_k_cu_2effe881_29404cute7productE)
_ZN39_INTERNAL_7a6ac102_4_k_cu_2effe881_29404cute7productE:
	.zero		1
	.type		_ZN39_INTERNAL_7a6ac102_4_k_cu_2effe881_29404cuda3std3__45__cpo3endE,@object
	.size		_ZN39_INTERNAL_7a6ac102_4_k_cu_2effe881_29404cuda3std3__45__cpo3endE,(_ZN39_INTERNAL_7a6ac102_4_k_cu_2effe881_29404cuda3std3__419piecewise_constructE - _ZN39_INTERNAL_7a6ac102_4_k_cu_2effe881_29404cuda3std3__45__cpo3endE)
_ZN39_INTERNAL_7a6ac102_4_k_cu_2effe881_29404cuda3std3__45__cpo3endE:
	.zero		1
	.type		_ZN39_INTERNAL_7a6ac102_4_k_cu_2effe881_29404cuda3std3__419piecewise_constructE,@object
	.size		_ZN39_INTERNAL_7a6ac102_4_k_cu_2effe881_29404cuda3std3__419piecewise_constructE,(_ZN39_INTERNAL_7a6ac102_4_k_cu_2effe881_29404cuda3std3__45__cpo4cendE - _ZN39_INTERNAL_7a6ac102_4_k_cu_2effe881_29404cuda3std3__419piecewise_constructE)
_ZN39_INTERNAL_7a6ac102_4_k_cu_2effe881_29404cuda3std3__419piecewise_constructE:
	.zero		1
	.type		_ZN39_INTERNAL_7a6ac102_4_k_cu_2effe881_29404cuda3std3__45__cpo4cendE,@object
	.size		_ZN39_INTERNAL_7a6ac102_4_k_cu_2effe881_29404cuda3std3__45__cpo4cendE,(_ZN39_INTERNAL_7a6ac102_4_k_cu_2effe881_29404cuda3std6ranges3__45__cpo4swapE - _ZN39_INTERNAL_7a6ac102_4_k_cu_2effe881_29404cuda3std3__45__cpo4cendE)
_ZN39_INTERNAL_7a6ac102_4_k_cu_2effe881_29404cuda3std3__45__cpo4cendE:
	.zero		1
	.type		_ZN39_INTERNAL_7a6ac102_4_k_cu_2effe881_29404cuda3std6ranges3__45__cpo4swapE,@object
	.size		_ZN39_INTERNAL_7a6ac102_4_k_cu_2effe881_29404cuda3std6ranges3__45__cpo4swapE,(.L_8 - _ZN39_INTERNAL_7a6ac102_4_k_cu_2effe881_29404cuda3std6ranges3__45__cpo4swapE)
_ZN39_INTERNAL_7a6ac102_4_k_cu_2effe881_29404cuda3std6ranges3__45__cpo4swapE:
	.zero		1
.L_8:


//--------------------- .nv.constant0._ZN7cutlass13device_kernelINS_4fmha6kernel13FmhaKernelTmaINS1_10collective15FmhaMainloopTmaINS_6half_tEfN4cute5tupleIJNS7_1CILi64EEENS9_ILi256EEESA_EEENS4_12CausalFusionEJEEENS4_15FmhaFwdEpilogueIS6_fNS8_IJSA_SA_SB_EEEEEJEEEEEvNT_6ParamsE --------------------------
	.section	.nv.constant0._ZN7cutlass13device_kernelINS_4fmha6kernel13FmhaKernelTmaINS1_10collective15FmhaMainloopTmaINS_6half_tEfN4cute5tupleIJNS7_1CILi64EEENS9_ILi256EEESA_EEENS4_12CausalFusionEJEEENS4_15FmhaFwdEpilogueIS6_fNS8_IJSA_SA_SB_EEEEEJEEEEEvNT_6ParamsE,"a",@progbits
	.sectionflags	@""
	.align	4
.nv.constant0._ZN7cutlass13device_kernelINS_4fmha6kernel13FmhaKernelTmaINS1_10collective15FmhaMainloopTmaINS_6half_tEfN4cute5tupleIJNS7_1CILi64EEENS9_ILi256EEESA_EEENS4_12CausalFusionEJEEENS4_15FmhaFwdEpilogueIS6_fNS8_IJSA_SA_SB_EEEEEJEEEEEvNT_6ParamsE:
	.zero		2688


//--------------------- SYMBOLS --------------------------

	.type		.nv.reservedSmem.offset0,@object
	.size		.nv.reservedSmem.offset0,0x4
	.type		__assertfail,@function
